	.target	sm_90a

	.elftype	@"ET_EXEC"


//--------------------- .note.nv.tkinfo           --------------------------
	.section	.note.nv.tkinfo,"",@"SHT_NOTE"
	.sectionflags	@"SHF_NOTE_NV_TKINFO"
	.tkinfo
        /*0018*/ 	.word	0x00000002
        /*0030*/ 	.string	""
        /*0030*/ 	.string	"ptxas"
        /*0030*/ 	.string	"Cuda compilation tools, release 13.0, V13.0.88"
        /*0030*/ 	.string	"Build cuda_13.0.r13.0/compiler.36424714_0"
        /*0030*/ 	.string	"-arch sm_90a -m 64 "



//--------------------- .note.nv.cuinfo           --------------------------
	.section	.note.nv.cuinfo,"",@"SHT_NOTE"
	.sectionflags	@"SHF_NOTE_NV_CUINFO"
        /*0018*/ 	.short	0x0002
        /*001a*/ 	.short	0x005a
        /*001c*/ 	.short	0x0082
	.zero		2


//--------------------- .nv.info                  --------------------------
	.section	.nv.info,"",@"SHT_CUDA_INFO"
	.align	4


	//----- nvinfo : EIATTR_REGCOUNT
	.align		4
        /*0000*/ 	.byte	0x04, 0x2f
        /*0002*/ 	.short	(.L_16 - .L_15)
	.align		4
.L_15:
        /*0004*/ 	.word	index@(_ZN7cutlass13device_kernelINS_4fmha6kernel28FmhaKernelTmaWarpSpecializedINS1_10collective30FmhaMainloopTmaWarpSpecializedINS_6half_tEffN4cute5tupleIJNS7_1CILi128EEENS9_ILi64EEENS9_ILi512EEEEEENS8_IJiNS9_ILi1EEENS8_IJiiEEEEEESG_SG_NS4_14ResidualFusionEJEEENS4_15FmhaFwdEpilogueIS6_fNS8_IJSB_SC_SB_EEEEENS2_23IndividualTileSchedulerEJEEEEEvNT_6ParamsE)
        /*0008*/ 	.word	0x000000a8


	//----- nvinfo : EIATTR_FRAME_SIZE
	.align		4
.L_16:
        /*000c*/ 	.byte	0x04, 0x11
        /*000e*/ 	.short	(.L_18 - .L_17)
	.align		4
.L_17:
        /*0010*/ 	.word	index@($__internal_0_$__cuda_sm20_rcp_rn_f32_slowpath)
        /*0014*/ 	.word	0x00000b30


	//----- nvinfo : EIATTR_FRAME_SIZE
	.align		4
.L_18:
        /*0018*/ 	.byte	0x04, 0x11
        /*001a*/ 	.short	(.L_20 - .L_19)
	.align		4
.L_19:
        /*001c*/ 	.word	index@(_ZN7cutlass13device_kernelINS_4fmha6kernel28FmhaKernelTmaWarpSpecializedINS1_10collective30FmhaMainloopTmaWarpSpecializedINS_6half_tEffN4cute5tupleIJNS7_1CILi128EEENS9_ILi64EEENS9_ILi512EEEEEENS8_IJiNS9_ILi1EEENS8_IJiiEEEEEESG_SG_NS4_14ResidualFusionEJEEENS4_15FmhaFwdEpilogueIS6_fNS8_IJSB_SC_SB_EEEEENS2_23IndividualTileSchedulerEJEEEEEvNT_6ParamsE)
        /*0020*/ 	.word	0x00000b30


	//----- nvinfo : EIATTR_MIN_STACK_SIZE
	.align		4
.L_20:
        /*0024*/ 	.byte	0x04, 0x12
        /*0026*/ 	.short	(.L_22 - .L_21)
	.align		4
.L_21:
        /*0028*/ 	.word	index@(_ZN7cutlass13device_kernelINS_4fmha6kernel28FmhaKernelTmaWarpSpecializedINS1_10collective30FmhaMainloopTmaWarpSpecializedINS_6half_tEffN4cute5tupleIJNS7_1CILi128EEENS9_ILi64EEENS9_ILi512EEEEEENS8_IJiNS9_ILi1EEENS8_IJiiEEEEEESG_SG_NS4_14ResidualFusionEJEEENS4_15FmhaFwdEpilogueIS6_fNS8_IJSB_SC_SB_EEEEENS2_23IndividualTileSchedulerEJEEEEEvNT_6ParamsE)
        /*002c*/ 	.word	0x00000b30
.L_22:


//--------------------- .nv.compat                --------------------------
	.section	.nv.compat,"",@"SHT_CUDA_COMPAT_INFO"
	.align	4
        /*0000*/ 	.byte	0x02, 0x09, 0x01, 0x00, 0x02, 0x02, 0x04, 0x00, 0x02, 0x05, 0x05, 0x00, 0x03, 0x07, 0x01, 0x01
        /*0010*/ 	.byte	0x02, 0x03, 0x01, 0x00, 0x02, 0x06, 0x01, 0x00, 0x04, 0x0b, 0x08, 0x00, 0x00, 0x00, 0x00, 0x00
        /*0020*/ 	.byte	0x00, 0x00, 0x00, 0x00


//--------------------- .nv.info._ZN7cutlass13device_kernelINS_4fmha6kernel28FmhaKernelTmaWarpSpecializedINS1_10collective30FmhaMainloopTmaWarpSpecializedINS_6half_tEffN4cute5tupleIJNS7_1CILi128EEENS9_ILi64EEENS9_ILi512EEEEEENS8_IJiNS9_ILi1EEENS8_IJiiEEEEEESG_SG_NS4_14ResidualFusionEJEEENS4_15FmhaFwdEpilogueIS6_fNS8_IJSB_SC_SB_EEEEENS2_23IndividualTileSchedulerEJEEEEEvNT_6ParamsE --------------------------
	.section	.nv.info._ZN7cutlass13device_kernelINS_4fmha6kernel28FmhaKernelTmaWarpSpecializedINS1_10collective30FmhaMainloopTmaWarpSpecializedINS_6half_tEffN4cute5tupleIJNS7_1CILi128EEENS9_ILi64EEENS9_ILi512EEEEEENS8_IJiNS9_ILi1EEENS8_IJiiEEEEEESG_SG_NS4_14ResidualFusionEJEEENS4_15FmhaFwdEpilogueIS6_fNS8_IJSB_SC_SB_EEEEENS2_23IndividualTileSchedulerEJEEEEEvNT_6ParamsE,"",@"SHT_CUDA_INFO"
	.sectionflags	@""
	.align	4


	//----- nvinfo : EIATTR_CUDA_API_VERSION
	.align		4
        /*0000*/ 	.byte	0x04, 0x37
        /*0002*/ 	.short	(.L_24 - .L_23)
.L_23:
        /*0004*/ 	.word	0x00000082


	//----- nvinfo : EIATTR_KPARAM_INFO
	.align		4
.L_24:
        /*0008*/ 	.byte	0x04, 0x17
        /*000a*/ 	.short	(.L_26 - .L_25)
.L_25:
        /*000c*/ 	.word	0x00000000
        /*0010*/ 	.short	0x0000
        /*0012*/ 	.short	0x0070
        /*0014*/ 	.byte	0x00, 0xf0, 0x01, 0x20


	//----- nvinfo : EIATTR_SPARSE_MMA_MASK
	.align		4
.L_26:
        /*0018*/ 	.byte	0x03, 0x50
        /*001a*/ 	.short	0x0000


	//----- nvinfo : EIATTR_MAXREG_COUNT
	.align		4
        /*001c*/ 	.byte	0x03, 0x1b
        /*001e*/ 	.short	0x00a8


	//----- nvinfo : EIATTR_NUM_BARRIERS
	.align		4
        /*0020*/ 	.byte	0x02, 0x4c
        /*0022*/ 	.byte	0x02
	.zero		1


	//----- nvinfo : EIATTR_EXTERNS
	.align		4
        /*0024*/ 	.byte	0x04, 0x0f
        /*0026*/ 	.short	(.L_28 - .L_27)


	//   ....[0]....
	.align		4
.L_27:
        /*0028*/ 	.word	index@(__assertfail)


	//----- nvinfo : EIATTR_ANNOTATIONS
	.align		4
.L_28:
        /*002c*/ 	.byte	0x04, 0x55
        /*002e*/ 	.short	(.L_30 - .L_29)


	//   ....[0]....
.L_29:
        /*0030*/ 	.word	0x00000001
        /*0034*/ 	.byte	0x20, 0x02, 0x00, 0x00, 0x01, 0x00, 0x00, 0x00, 0x80, 0x0a, 0x00, 0x00, 0x01, 0x00, 0x00, 0x00
        /* <DEDUP_REMOVED lines=1943> */
        /*79b4*/ 	.byte	0x60, 0x5d, 0x02, 0x00, 0x01, 0x00, 0x00, 0x00, 0xc0, 0x5f, 0x02, 0x00


	//----- nvinfo : EIATTR_MERCURY_ISA_VERSION
	.align		4
.L_30:
        /*79c0*/ 	.byte	0x03, 0x5f
        /*79c2*/ 	.short	0x0101


	//----- nvinfo : EIATTR_INT_WARP_WIDE_INSTR_OFFSETS
	.align		4
        /*79c4*/ 	.byte	0x04, 0x31
        /*79c6*/ 	.short	(.L_32 - .L_31)


	//   ....[0]....
.L_31:
        /*79c8*/ 	.word	0x00000720


	//   ....[1]....
        /*79cc*/ 	.word	0x00000730


	//   ....[2]....
        /*79d0*/ 	.word	0x00000740


	//   ....[3]....
        /*79d4*/ 	.word	0x00000750


	//   ....[4]....
        /*79d8*/ 	.word	0x000007c0


	//----- nvinfo : EIATTR_COOP_GROUP_MASK_REGIDS
	.align		4
.L_32:
        /*79dc*/ 	.byte	0x04, 0x29
        /*79de*/ 	.short	(.L_34 - .L_33)


	//   ....[0]....
.L_33:
        /*79e0*/ 	.word	0xffffffff


	//   ....[1]....
        /*79e4*/ 	.word	0xffffffff


	//   ....[2]....
        /*79e8*/ 	.word	0xffffffff


	//   ....[3]....
        /*79ec*/ 	.word	0xffffffff


	//   ....[4]....
        /*79f0*/ 	.word	0xffffffff


	//   ....[5]....
        /*79f4*/ 	.word	0xffffffff


	//   ....[6]....
        /*79f8*/ 	.word	0xffffffff


	//   ....[7]....
        /*79fc*/ 	.word	0xffffffff


	//   ....[8]....
        /*7a00*/ 	.word	0xffffffff


	//   ....[9]....
        /*7a04*/ 	.word	0xffffffff


	//   ....[10]....
        /*7a08*/ 	.word	0xffffffff


	//   ....[11]....
        /*7a0c*/ 	.word	0xffffffff


	//   ....[12]....
        /*7a10*/ 	.word	0xffffffff


	//   ....[13]....
        /*7a14*/ 	.word	0xffffffff


	//   ....[14]....
        /*7a18*/ 	.word	0xffffffff


	//   ....[15]....
        /*7a1c*/ 	.word	0xffffffff


	//   ....[16]....
        /*7a20*/ 	.word	0xffffffff


	//   ....[17]....
        /*7a24*/ 	.word	0xffffffff


	//   ....[18]....
        /*7a28*/ 	.word	0xffffffff


	//   ....[19]....
        /*7a2c*/ 	.word	0xffffffff


	//   ....[20]....
        /*7a30*/ 	.word	0xffffffff


	//   ....[21]....
        /*7a34*/ 	.word	0xffffffff


	//----- nvinfo : EIATTR_COOP_GROUP_INSTR_OFFSETS
	.align		4
.L_34:
        /*7a38*/ 	.byte	0x04, 0x28
        /*7a3a*/ 	.short	(.L_36 - .L_35)


	//   ....[0]....
.L_35:
        /*7a3c*/ 	.word	0x00000060


	//   ....[1]....
        /*7a40*/ 	.word	0x00000090


	//   ....[2]....
        /*7a44*/ 	.word	0x000001c0


	//   ....[3]....
        /*7a48*/ 	.word	0x000003a0


	//   ....[4]....
        /*7a4c*/ 	.word	0x00000560


	//   ....[5]....
        /*7a50*/ 	.word	0x000006c0


	//   ....[6]....
        /*7a54*/ 	.word	0x00002af0


	//   ....[7]....
        /*7a58*/ 	.word	0x00002b10


	//   ....[8]....
        /*7a5c*/ 	.word	0x00002ca0


	//   ....[9]....
        /*7a60*/ 	.word	0x00002cc0


	//   ....[10]....
        /*7a64*/ 	.word	0x00009be0


	//   ....[11]....
        /*7a68*/ 	.word	0x00009c40


	//   ....[12]....
        /*7a6c*/ 	.word	0x0000bef0


	//   ....[13]....
        /*7a70*/ 	.word	0x0000bf10


	//   ....[14]....
        /*7a74*/ 	.word	0x00014700


	//   ....[15]....
        /*7a78*/ 	.word	0x00014770


	//   ....[16]....
        /*7a7c*/ 	.word	0x000164d0


	//   ....[17]....
        /*7a80*/ 	.word	0x000166b0


	//   ....[18]....
        /*7a84*/ 	.word	0x0001db80


	//   ....[19]....
        /*7a88*/ 	.word	0x0001dbc0


	//   ....[20]....
        /*7a8c*/ 	.word	0x0001dc00


	//   ....[21]....
        /*7a90*/ 	.word	0x0001dc10


	//----- nvinfo : EIATTR_REG_RECONFIG
	.align		4
.L_36:
        /*7a94*/ 	.byte	0x01, 0x54
	.zero		2


	//----- nvinfo : EIATTR_SYSCALL_OFFSETS
	.align		4
        /*7a98*/ 	.byte	0x04, 0x46
        /*7a9a*/ 	.short	(.L_38 - .L_37)


	//   ....[0]....
.L_37:
        /*7a9c*/ 	.word	0x000201f0


	//   ....[1]....
        /*7aa0*/ 	.word	0x00020370


	//----- nvinfo : EIATTR_MBARRIER_INSTR_OFFSETS
	.align		4
.L_38:
        /*7aa4*/ 	.byte	0x04, 0x39
        /*7aa6*/ 	.short	(.L_40 - .L_39)


	//   ....[0]....
.L_39:
        /*7aa8*/ 	.word	0x00000350
        /*7aac*/ 	.word	0x000000ff
        /*7ab0*/ 	.word	0x00070050
        /*7ab4*/ 	.short	0x0100
        /*7ab6*/ 	.byte	0x09
	.zero		1


	//   ....[1]....
        /*7ab8*/ 	.word	0x00000360
        /*7abc*/ 	.word	0x000000ff
        /*7ac0*/ 	.word	0x00070060
        /*7ac4*/ 	.short	0x0100
        /*7ac6*/ 	.byte	0x09
	.zero		1


	//   ....[2]....
        /*7ac8*/ 	.word	0x00000370
        /*7acc*/ 	.word	0x000000ff
        /*7ad0*/ 	.word	0x00070058
        /*7ad4*/ 	.short	0x0100
        /*7ad6*/ 	.byte	0x09
	.zero		1


	//   ....[3]....
        /*7ad8*/ 	.word	0x00000380
        /*7adc*/ 	.word	0x000000ff
        /*7ae0*/ 	.word	0x00070068
        /*7ae4*/ 	.short	0x0100
        /*7ae6*/ 	.byte	0x09
	.zero		1


	//   ....[4]....
        /*7ae8*/ 	.word	0x000004b0
        /*7aec*/ 	.word	0x000000ff
        /*7af0*/ 	.word	0x00070000
        /*7af4*/ 	.short	0x0100
        /*7af6*/ 	.byte	0x09
	.zero		1


	//   ....[5]....
        /*7af8*/ 	.word	0x000004c0
        /*7afc*/ 	.word	0x000000ff
        /*7b00*/ 	.word	0x00070028
        /*7b04*/ 	.short	0x0100
        /*7b06*/ 	.byte	0x09
	.zero		1


	//   ....[6]....
        /*7b08*/ 	.word	0x000004d0
        /*7b0c*/ 	.word	0x000000ff
        /*7b10*/ 	.word	0x00070008
        /*7b14*/ 	.short	0x0100
        /*7b16*/ 	.byte	0x09
	.zero		1


	//   ....[7]....
        /*7b18*/ 	.word	0x000004e0
        /*7b1c*/ 	.word	0x000000ff
        /*7b20*/ 	.word	0x00070030
        /*7b24*/ 	.short	0x0100
        /*7b26*/ 	.byte	0x09
	.zero		1


	//   ....[8]....
        /*7b28*/ 	.word	0x000004f0
        /*7b2c*/ 	.word	0x000000ff
        /*7b30*/ 	.word	0x00070010
        /*7b34*/ 	.short	0x0100
        /*7b36*/ 	.byte	0x09
	.zero		1


	//   ....[9]....
        /*7b38*/ 	.word	0x00000500
        /*7b3c*/ 	.word	0x000000ff
        /*7b40*/ 	.word	0x00070038
        /*7b44*/ 	.short	0x0100
        /*7b46*/ 	.byte	0x09
	.zero		1


	//   ....[10]....
        /*7b48*/ 	.word	0x00000510
        /*7b4c*/ 	.word	0x000000ff
        /*7b50*/ 	.word	0x00070018
        /*7b54*/ 	.short	0x0100
        /*7b56*/ 	.byte	0x09
	.zero		1


	//   ....[11]....
        /*7b58*/ 	.word	0x00000520
        /*7b5c*/ 	.word	0x000000ff
        /*7b60*/ 	.word	0x00070040
        /*7b64*/ 	.short	0x0100
        /*7b66*/ 	.byte	0x09
	.zero		1


	//   ....[12]....
        /*7b68*/ 	.word	0x00000530
        /*7b6c*/ 	.word	0x000000ff
        /*7b70*/ 	.word	0x00070020
        /*7b74*/ 	.short	0x0100
        /*7b76*/ 	.byte	0x09
	.zero		1


	//   ....[13]....
        /*7b78*/ 	.word	0x00000540
        /*7b7c*/ 	.word	0x000000ff
        /*7b80*/ 	.word	0x00070048
        /*7b84*/ 	.short	0x0100
        /*7b86*/ 	.byte	0x09
	.zero		1


	//   ....[14]....
        /*7b88*/ 	.word	0x00000670
        /*7b8c*/ 	.word	0x000000ff
        /*7b90*/ 	.word	0x00070070
        /*7b94*/ 	.short	0x0100
        /*7b96*/ 	.byte	0x09
	.zero		1


	//   ....[15]....
        /*7b98*/ 	.word	0x00000680
        /*7b9c*/ 	.word	0x000000ff
        /*7ba0*/ 	.word	0x00070080
        /*7ba4*/ 	.short	0x0100
        /*7ba6*/ 	.byte	0x09
	.zero		1


	//   ....[16]....
        /*7ba8*/ 	.word	0x00000690
        /*7bac*/ 	.word	0x000000ff
        /*7bb0*/ 	.word	0x00070078
        /*7bb4*/ 	.short	0x0100
        /*7bb6*/ 	.byte	0x09
	.zero		1


	//   ....[17]....
        /*7bb8*/ 	.word	0x000006a0
        /*7bbc*/ 	.word	0x000000ff
        /*7bc0*/ 	.word	0x00070088
        /*7bc4*/ 	.short	0x0100
        /*7bc6*/ 	.byte	0x09
	.zero		1


	//   ....[18]....
        /*7bc8*/ 	.word	0x000007e0
        /*7bcc*/ 	.word	0x000000ff
        /*7bd0*/ 	.word	0x00070090
        /*7bd4*/ 	.short	0x0100
        /*7bd6*/ 	.byte	0x06
	.zero		1


	//   ....[19]....
        /*7bd8*/ 	.word	0x000007f0
        /*7bdc*/ 	.word	0x000000ff
        /*7be0*/ 	.word	0x00070098
        /*7be4*/ 	.short	0x0100
        /*7be6*/ 	.byte	0x06
	.zero		1


	//   ....[20]....
        /*7be8*/ 	.word	0x00000800
        /*7bec*/ 	.word	0x000000ff
        /*7bf0*/ 	.word	0x000700a0
        /*7bf4*/ 	.short	0x0100
        /*7bf6*/ 	.byte	0x06
	.zero		1


	//   ....[21]....
        /*7bf8*/ 	.word	0x00000810
        /*7bfc*/ 	.word	0x000000ff
        /*7c00*/ 	.word	0x000700a8
        /*7c04*/ 	.short	0x0100
        /*7c06*/ 	.byte	0x06
	.zero		1


	//   ....[22]....
        /*7c08*/ 	.word	0x00000910
        /*7c0c*/ 	.word	0x000000ff
        /*7c10*/ 	.word	0x000700c0
        /*7c14*/ 	.short	0x0100
        /*7c16*/ 	.byte	0x09
	.zero		1


	//   ....[23]....
        /*7c18*/ 	.word	0x00000920
        /*7c1c*/ 	.word	0x000000ff
        /*7c20*/ 	.word	0x000700e0
        /*7c24*/ 	.short	0x0100
        /*7c26*/ 	.byte	0x09
	.zero		1


	//   ....[24]....
        /*7c28*/ 	.word	0x00000930
        /*7c2c*/ 	.word	0x000000ff
        /*7c30*/ 	.word	0x000700c8
        /*7c34*/ 	.short	0x0100
        /*7c36*/ 	.byte	0x09
	.zero		1


	//   ....[25]....
        /*7c38*/ 	.word	0x00000940
        /*7c3c*/ 	.word	0x000000ff
        /*7c40*/ 	.word	0x000700e8
        /*7c44*/ 	.short	0x0100
        /*7c46*/ 	.byte	0x09
	.zero		1


	//   ....[26]....
        /*7c48*/ 	.word	0x00000950
        /*7c4c*/ 	.word	0x000000ff
        /*7c50*/ 	.word	0x000700d0
        /*7c54*/ 	.short	0x0100
        /*7c56*/ 	.byte	0x09
	.zero		1


	//   ....[27]....
        /*7c58*/ 	.word	0x00000960
        /*7c5c*/ 	.word	0x000000ff
        /*7c60*/ 	.word	0x000700f0
        /*7c64*/ 	.short	0x0100
        /*7c66*/ 	.byte	0x09
	.zero		1


	//   ....[28]....
        /*7c68*/ 	.word	0x00000970
        /*7c6c*/ 	.word	0x000000ff
        /*7c70*/ 	.word	0x000700d8
        /*7c74*/ 	.short	0x0100
        /*7c76*/ 	.byte	0x09
	.zero		1


	//   ....[29]....
        /*7c78*/ 	.word	0x00000980
        /*7c7c*/ 	.word	0x000000ff
        /*7c80*/ 	.word	0x000700f8
        /*7c84*/ 	.short	0x0100
        /*7c86*/ 	.byte	0x09
	.zero		1


	//   ....[30]....
        /*7c88*/ 	.word	0x00000f20
        /*7c8c*/ 	.word	0x000000ff
        /*7c90*/ 	.word	0x00070050
        /*7c94*/ 	.short	0x010a
        /*7c96*/ 	.byte	0x06
	.zero		1


	//   ....[31]....
        /*7c98*/ 	.word	0x00000fa0
        /*7c9c*/ 	.word	0x000000ff
        /*7ca0*/ 	.word	0x00070000
        /*7ca4*/ 	.short	0x010a
        /*7ca6*/ 	.byte	0x3d
	.zero		1


	//   ....[32]....
        /*7ca8*/ 	.word	0x00001020
        /*7cac*/ 	.word	0x000000ff
        /*7cb0*/ 	.word	0xfffffff8
        /*7cb4*/ 	.short	0x010a
        /*7cb6*/ 	.byte	0x04
	.zero		1


	//   ....[33]....
        /*7cb8*/ 	.word	0x00002b80
        /*7cbc*/ 	.word	0x00000008
        /*7cc0*/ 	.word	0x00000000
        /*7cc4*/ 	.short	0x0101
        /*7cc6*/ 	.byte	0x37
	.zero		1


	//   ....[34]....
        /*7cc8*/ 	.word	0x00003c00
        /*7ccc*/ 	.word	0x000000ff
        /*7cd0*/ 	.word	0x00070008
        /*7cd4*/ 	.short	0x010a
        /*7cd6*/ 	.byte	0x3d
	.zero		1


	//   ....[35]....
        /*7cd8*/ 	.word	0x00008870
        /*7cdc*/ 	.word	0x000000ff
        /*7ce0*/ 	.word	0x00000000
        /*7ce4*/ 	.short	0x0101
        /*7ce6*/ 	.byte	0x04
	.zero		1


	//   ....[36]....
        /*7ce8*/ 	.word	0x000089f0
        /*7cec*/ 	.word	0x000000ff
        /*7cf0*/ 	.word	0x00070000
        /*7cf4*/ 	.short	0x010a
        /*7cf6*/ 	.byte	0x05
	.zero		1


	//   ....[37]....
        /*7cf8*/ 	.word	0x0000d200
        /*7cfc*/ 	.word	0x000000ff
        /*7d00*/ 	.word	0x00070000
        /*7d04*/ 	.short	0x010a
        /*7d06*/ 	.byte	0x05
	.zero		1


	//   ....[38]....
        /*7d08*/ 	.word	0x0000d6c0
        /*7d0c*/ 	.word	0x000000ff
        /*7d10*/ 	.word	0x00070000
        /*7d14*/ 	.short	0x010a
        /*7d16*/ 	.byte	0x05
	.zero		1


	//   ....[39]....
        /*7d18*/ 	.word	0x00012f10
        /*7d1c*/ 	.word	0x000000ff
        /*7d20*/ 	.word	0x00000000
        /*7d24*/ 	.short	0x0101
        /*7d26*/ 	.byte	0x05
	.zero		1


	//   ....[40]....
        /*7d28*/ 	.word	0x00012fc0
        /*7d2c*/ 	.word	0x000000ff
        /*7d30*/ 	.word	0x00000000
        /*7d34*/ 	.short	0x0101
        /*7d36*/ 	.byte	0x07
	.zero		1


	//   ....[41]....
        /*7d38*/ 	.word	0x00013190
        /*7d3c*/ 	.word	0x000000ff
        /*7d40*/ 	.word	0x00070000
        /*7d44*/ 	.short	0x010a
        /*7d46*/ 	.byte	0x05
	.zero		1


	//   ....[42]....
        /*7d48*/ 	.word	0x00017ca0
        /*7d4c*/ 	.word	0x000000ff
        /*7d50*/ 	.word	0x00070000
        /*7d54*/ 	.short	0x010a
        /*7d56*/ 	.byte	0x05
	.zero		1


	//   ....[43]....
        /*7d58*/ 	.word	0x00018160
        /*7d5c*/ 	.word	0x000000ff
        /*7d60*/ 	.word	0x00070000
        /*7d64*/ 	.short	0x010a
        /*7d66*/ 	.byte	0x05
	.zero		1


	//   ....[44]....
        /*7d68*/ 	.word	0x0001d9b0
        /*7d6c*/ 	.word	0x000000ff
        /*7d70*/ 	.word	0x00000000
        /*7d74*/ 	.short	0x0101
        /*7d76*/ 	.byte	0x05
	.zero		1


	//   ....[45]....
        /*7d78*/ 	.word	0x0001da60
        /*7d7c*/ 	.word	0x000000ff
        /*7d80*/ 	.word	0x00000000
        /*7d84*/ 	.short	0x0101
        /*7d86*/ 	.byte	0x07
	.zero		1


	//   ....[46]....
        /*7d88*/ 	.word	0x0001fcb0
        /*7d8c*/ 	.word	0x000000ff
        /*7d90*/ 	.word	0x00000008
        /*7d94*/ 	.short	0x010a
        /*7d96*/ 	.byte	0x05
	.zero		1


	//   ....[47]....
        /*7d98*/ 	.word	0x00023d50
        /*7d9c*/ 	.word	0x00000000
        /*7da0*/ 	.word	0x00070090
        /*7da4*/ 	.short	0x0101
        /*7da6*/ 	.byte	0x3d
	.zero		1


	//   ....[48]....
        /*7da8*/ 	.word	0x00023ea0
        /*7dac*/ 	.word	0x00000004
        /*7db0*/ 	.word	0x00070060
        /*7db4*/ 	.short	0x010a
        /*7db6*/ 	.byte	0x3f
	.zero		1


	//   ....[49]....
        /*7db8*/ 	.word	0x00024330
        /*7dbc*/ 	.word	0x00000002
        /*7dc0*/ 	.word	0x00070028
        /*7dc4*/ 	.short	0x010a
        /*7dc6*/ 	.byte	0x3f
	.zero		1


	//   ....[50]....
        /*7dc8*/ 	.word	0x00024800
        /*7dcc*/ 	.word	0x00000005
        /*7dd0*/ 	.word	0x00070060
        /*7dd4*/ 	.short	0x010a
        /*7dd6*/ 	.byte	0x3f
	.zero		1


	//   ....[51]....
        /*7dd8*/ 	.word	0x00024d00
        /*7ddc*/ 	.word	0x00000004
        /*7de0*/ 	.word	0x00070028
        /*7de4*/ 	.short	0x010a
        /*7de6*/ 	.byte	0x3f
	.zero		1


	//   ....[52]....
        /*7de8*/ 	.word	0x000252c0
        /*7dec*/ 	.word	0x00000006
        /*7df0*/ 	.word	0x00070028
        /*7df4*/ 	.short	0x010a
        /*7df6*/ 	.byte	0x3f
	.zero		1


	//   ....[53]....
        /*7df8*/ 	.word	0x000257c0
        /*7dfc*/ 	.word	0x00000006
        /*7e00*/ 	.word	0x00070028
        /*7e04*/ 	.short	0x010a
        /*7e06*/ 	.byte	0x3f
	.zero		1


	//   ....[54]....
        /*7e08*/ 	.word	0x00025cb0
        /*7e0c*/ 	.word	0x00000005
        /*7e10*/ 	.word	0x00070050
        /*7e14*/ 	.short	0x010a
        /*7e16*/ 	.byte	0x3f
	.zero		1


	//   ....[55]....
        /*7e18*/ 	.word	0x00025d10
        /*7e1c*/ 	.word	0x00000005
        /*7e20*/ 	.word	0x00070000
        /*7e24*/ 	.short	0x010a
        /*7e26*/ 	.byte	0x3f
	.zero		1


	//   ....[56]....
        /*7e28*/ 	.word	0x00025d90
        /*7e2c*/ 	.word	0x00000005
        /*7e30*/ 	.word	0xfffffff8
        /*7e34*/ 	.short	0x010a
        /*7e36*/ 	.byte	0x3f
	.zero		1


	//   ....[57]....
        /*7e38*/ 	.word	0x00025df0
        /*7e3c*/ 	.word	0x00000007
        /*7e40*/ 	.word	0x00070008
        /*7e44*/ 	.short	0x010a
        /*7e46*/ 	.byte	0x3f
	.zero		1


	//   ....[58]....
        /*7e48*/ 	.word	0x00025e50
        /*7e4c*/ 	.word	0x00000005
        /*7e50*/ 	.word	0x00070000
        /*7e54*/ 	.short	0x010a
        /*7e56*/ 	.byte	0x3f
	.zero		1


	//   ....[59]....
        /*7e58*/ 	.word	0x00025eb0
        /*7e5c*/ 	.word	0x00000000
        /*7e60*/ 	.word	0x00070000
        /*7e64*/ 	.short	0x010a
        /*7e66*/ 	.byte	0x3f
	.zero		1


	//   ....[60]....
        /*7e68*/ 	.word	0x00025f10
        /*7e6c*/ 	.word	0x00000004
        /*7e70*/ 	.word	0x00070000
        /*7e74*/ 	.short	0x010a
        /*7e76*/ 	.byte	0x3f
	.zero		1


	//   ....[61]....
        /*7e78*/ 	.word	0x00025f70
        /*7e7c*/ 	.word	0x00000000
        /*7e80*/ 	.word	0x00070000
        /*7e84*/ 	.short	0x010a
        /*7e86*/ 	.byte	0x3f
	.zero		1


	//   ....[62]....
        /*7e88*/ 	.word	0x00025ff0
        /*7e8c*/ 	.word	0x00000003
        /*7e90*/ 	.word	0x00000008
        /*7e94*/ 	.short	0x010a
        /*7e96*/ 	.byte	0x3f
	.zero		1


	//   ....[63]....
        /*7e98*/ 	.word	0x00026040
        /*7e9c*/ 	.word	0x00000004
        /*7ea0*/ 	.word	0x00070060
        /*7ea4*/ 	.short	0x010a
        /*7ea6*/ 	.byte	0x3f
	.zero		1


	//   ....[64]....
        /*7ea8*/ 	.word	0x00026090
        /*7eac*/ 	.word	0x00000002
        /*7eb0*/ 	.word	0x00070028
        /*7eb4*/ 	.short	0x010a
        /*7eb6*/ 	.byte	0x3f
	.zero		1


	//   ....[65]....
        /*7eb8*/ 	.word	0x000260e0
        /*7ebc*/ 	.word	0x00000005
        /*7ec0*/ 	.word	0x00070060
        /*7ec4*/ 	.short	0x010a
        /*7ec6*/ 	.byte	0x3f
	.zero		1


	//   ....[66]....
        /*7ec8*/ 	.word	0x00026130
        /*7ecc*/ 	.word	0x00000004
        /*7ed0*/ 	.word	0x00070028
        /*7ed4*/ 	.short	0x010a
        /*7ed6*/ 	.byte	0x3f
	.zero		1


	//   ....[67]....
        /*7ed8*/ 	.word	0x00026180
        /*7edc*/ 	.word	0x00000006
        /*7ee0*/ 	.word	0x00070028
        /*7ee4*/ 	.short	0x010a
        /*7ee6*/ 	.byte	0x3f
	.zero		1


	//   ....[68]....
        /*7ee8*/ 	.word	0x000261d0
        /*7eec*/ 	.word	0x00000006
        /*7ef0*/ 	.word	0x00070028
        /*7ef4*/ 	.short	0x010a
        /*7ef6*/ 	.byte	0x3f
	.zero		1


	//----- nvinfo : EIATTR_NUM_MBARRIERS
	.align		4
.L_40:
        /*7ef8*/ 	.byte	0x03, 0x38
        /*7efa*/ 	.short	0x001e


	//----- nvinfo : EIATTR_EXIT_INSTR_OFFSETS
	.align		4
        /*7efc*/ 	.byte	0x04, 0x1c
        /*7efe*/ 	.short	(.L_42 - .L_41)


	//   ....[0]....
.L_41:
        /*7f00*/ 	.word	0x00000a30


	//   ....[1]....
        /*7f04*/ 	.word	0x00023d60


	//   ....[2]....
        /*7f08*/ 	.word	0x00023da0


	//   ....[3]....
        /*7f0c*/ 	.word	0x00025190


	//   ....[4]....
        /*7f10*/ 	.word	0x00025c90


	//----- nvinfo : EIATTR_MAX_THREADS
	.align		4
.L_42:
        /*7f14*/ 	.byte	0x04, 0x05
        /*7f16*/ 	.short	(.L_44 - .L_43)
.L_43:
        /*7f18*/ 	.word	0x00000180
        /*7f1c*/ 	.word	0x00000001
        /*7f20*/ 	.word	0x00000001


	//----- nvinfo : EIATTR_CRS_STACK_SIZE
	.align		4
.L_44:
        /*7f24*/ 	.byte	0x04, 0x1e
        /*7f26*/ 	.short	(.L_46 - .L_45)
.L_45:
        /*7f28*/ 	.word	0x00000000


	//----- nvinfo : EIATTR_CBANK_PARAM_SIZE
	.align		4
.L_46:
        /*7f2c*/ 	.byte	0x03, 0x19
        /*7f2e*/ 	.short	0x0870


	//----- nvinfo : EIATTR_PARAM_CBANK
	.align		4
        /*7f30*/ 	.byte	0x04, 0x0a
        /*7f32*/ 	.short	(.L_48 - .L_47)
	.align		4
.L_47:
        /*7f34*/ 	.word	index@(.nv.constant0._ZN7cutlass13device_kernelINS_4fmha6kernel28FmhaKernelTmaWarpSpecializedINS1_10collective30FmhaMainloopTmaWarpSpecializedINS_6half_tEffN4cute5tupleIJNS7_1CILi128EEENS9_ILi64EEENS9_ILi512EEEEEENS8_IJiNS9_ILi1EEENS8_IJiiEEEEEESG_SG_NS4_14ResidualFusionEJEEENS4_15FmhaFwdEpilogueIS6_fNS8_IJSB_SC_SB_EEEEENS2_23IndividualTileSchedulerEJEEEEEvNT_6ParamsE)
        /*7f38*/ 	.short	0x0210
        /*7f3a*/ 	.short	0x0870


	//----- nvinfo : EIATTR_SW_WAR
	.align		4
.L_48:
        /*7f3c*/ 	.byte	0x04, 0x36
        /*7f3e*/ 	.short	(.L_50 - .L_49)
.L_49:
        /*7f40*/ 	.word	0x00000008
.L_50:


//--------------------- .nv.callgraph             --------------------------
	.section	.nv.callgraph,"",@"SHT_CUDA_CALLGRAPH"
	.align	4
	.sectionentsize	8
	.align		4
        /*0000*/ 	.word	0x00000000
	.align		4
        /*0004*/ 	.word	0xffffffff
	.align		4
        /*0008*/ 	.word	index@(_ZN7cutlass13device_kernelINS_4fmha6kernel28FmhaKernelTmaWarpSpecializedINS1_10collective30FmhaMainloopTmaWarpSpecializedINS_6half_tEffN4cute5tupleIJNS7_1CILi128EEENS9_ILi64EEENS9_ILi512EEEEEENS8_IJiNS9_ILi1EEENS8_IJiiEEEEEESG_SG_NS4_14ResidualFusionEJEEENS4_15FmhaFwdEpilogueIS6_fNS8_IJSB_SC_SB_EEEEENS2_23IndividualTileSchedulerEJEEEEEvNT_6ParamsE)
	.align		4
        /*000c*/ 	.word	index@(__assertfail)
	.align		4
        /*0010*/ 	.word	0x00000000
	.align		4
        /*0014*/ 	.word	0xfffffffe
	.align		4
        /*0018*/ 	.word	0x00000000
	.align		4
        /*001c*/ 	.word	0xfffffffd
	.align		4
        /*0020*/ 	.word	0x00000000
	.align		4
        /*0024*/ 	.word	0xfffffffc


//--------------------- .nv.constant4             --------------------------
	.section	.nv.constant4,"a",@progbits
	.align	8
	.align		8
.nv.constant4:
        /*0000*/ 	.dword	__assertfail
	.align		8
        /*0008*/ 	.dword	__unnamed_1
	.align		8
        /*0010*/ 	.dword	__unnamed_2
	.align		8
        /*0018*/ 	.dword	_ZN39_INTERNAL_c47a1d67_4_k_cu_ed741f62_33514cuda3std3__45__cpo5beginE
	.align		8
        /*0020*/ 	.dword	_ZN39_INTERNAL_c47a1d67_4_k_cu_ed741f62_33514cuda3std3__45__cpo3endE
	.align		8
        /*0028*/ 	.dword	_ZN39_INTERNAL_c47a1d67_4_k_cu_ed741f62_33514cuda3std3__45__cpo6cbeginE
	.align		8
        /*0030*/ 	.dword	_ZN39_INTERNAL_c47a1d67_4_k_cu_ed741f62_33514cuda3std3__45__cpo4cendE
	.align		8
        /*0038*/ 	.dword	_ZN39_INTERNAL_c47a1d67_4_k_cu_ed741f62_33514cuda3std3__441_GLOBAL__N__c47a1d67_4_k_cu_ed741f62_33516ignoreE
	.align		8
        /*0040*/ 	.dword	_ZN39_INTERNAL_c47a1d67_4_k_cu_ed741f62_33514cuda3std3__419piecewise_constructE
	.align		8
        /*0048*/ 	.dword	_ZN39_INTERNAL_c47a1d67_4_k_cu_ed741f62_33514cuda3std3__48in_placeE
	.align		8
        /*0050*/ 	.dword	_ZN39_INTERNAL_c47a1d67_4_k_cu_ed741f62_33514cuda3std6ranges3__45__cpo4swapE
	.align		8
        /*0058*/ 	.dword	_ZN39_INTERNAL_c47a1d67_4_k_cu_ed741f62_33514cuda3std6ranges3__45__cpo9iter_moveE
	.align		8
        /*0060*/ 	.dword	_ZN39_INTERNAL_c47a1d67_4_k_cu_ed741f62_33514cute7productE
	.align		8
        /*0068*/ 	.dword	_ZN39_INTERNAL_c47a1d67_4_k_cu_ed741f62_33514cute1_E
	.align		8
        /*0070*/ 	.dword	$str$24
	.align		8
        /*0078*/ 	.dword	$str$25


//--------------------- .text._ZN7cutlass13device_kernelINS_4fmha6kernel28FmhaKernelTmaWarpSpecializedINS1_10collective30FmhaMainloopTmaWarpSpecializedINS_6half_tEffN4cute5tupleIJNS7_1CILi128EEENS9_ILi64EEENS9_ILi512EEEEEENS8_IJiNS9_ILi1EEENS8_IJiiEEEEEESG_SG_NS4_14ResidualFusionEJEEENS4_15FmhaFwdEpilogueIS6_fNS8_IJSB_SC_SB_EEEEENS2_23IndividualTileSchedulerEJEEEEEvNT_6ParamsE --------------------------
	.section	.text._ZN7cutlass13device_kernelINS_4fmha6kernel28FmhaKernelTmaWarpSpecializedINS1_10collective30FmhaMainloopTmaWarpSpecializedINS_6half_tEffN4cute5tupleIJNS7_1CILi128EEENS9_ILi64EEENS9_ILi512EEEEEENS8_IJiNS9_ILi1EEENS8_IJiiEEEEEESG_SG_NS4_14ResidualFusionEJEEENS4_15FmhaFwdEpilogueIS6_fNS8_IJSB_SC_SB_EEEEENS2_23IndividualTileSchedulerEJEEEEEvNT_6ParamsE,"ax",@progbits
	.align	128
.text._ZN7cutlass13device_kernelINS_4fmha6kernel28FmhaKernelTmaWarpSpecializedINS1_10collective30FmhaMainloopTmaWarpSpecializedINS_6half_tEffN4cute5tupleIJNS7_1CILi128EEENS9_ILi64EEENS9_ILi512EEEEEENS8_IJiNS9_ILi1EEENS8_IJiiEEEEEESG_SG_NS4_14ResidualFusionEJEEENS4_15FmhaFwdEpilogueIS6_fNS8_IJSB_SC_SB_EEEEENS2_23IndividualTileSchedulerEJEEEEEvNT_6ParamsE:
        .type           _ZN7cutlass13device_kernelINS_4fmha6kernel28FmhaKernelTmaWarpSpecializedINS1_10collective30FmhaMainloopTmaWarpSpecializedINS_6half_tEffN4cute5tupleIJNS7_1CILi128EEENS9_ILi64EEENS9_ILi512EEEEEENS8_IJiNS9_ILi1EEENS8_IJiiEEEEEESG_SG_NS4_14ResidualFusionEJEEENS4_15FmhaFwdEpilogueIS6_fNS8_IJSB_SC_SB_EEEEENS2_23IndividualTileSchedulerEJEEEEEvNT_6ParamsE,@function
        .size           _ZN7cutlass13device_kernelINS_4fmha6kernel28FmhaKernelTmaWarpSpecializedINS1_10collective30FmhaMainloopTmaWarpSpecializedINS_6half_tEffN4cute5tupleIJNS7_1CILi128EEENS9_ILi64EEENS9_ILi512EEEEEENS8_IJiNS9_ILi1EEENS8_IJiiEEEEEESG_SG_NS4_14ResidualFusionEJEEENS4_15FmhaFwdEpilogueIS6_fNS8_IJSB_SC_SB_EEEEENS2_23IndividualTileSchedulerEJEEEEEvNT_6ParamsE,(.L_x_147 - _ZN7cutlass13device_kernelINS_4fmha6kernel28FmhaKernelTmaWarpSpecializedINS1_10collective30FmhaMainloopTmaWarpSpecializedINS_6half_tEffN4cute5tupleIJNS7_1CILi128EEENS9_ILi64EEENS9_ILi512EEEEEENS8_IJiNS9_ILi1EEENS8_IJiiEEEEEESG_SG_NS4_14ResidualFusionEJEEENS4_15FmhaFwdEpilogueIS6_fNS8_IJSB_SC_SB_EEEEENS2_23IndividualTileSchedulerEJEEEEEvNT_6ParamsE)
        .other          _ZN7cutlass13device_kernelINS_4fmha6kernel28FmhaKernelTmaWarpSpecializedINS1_10collective30FmhaMainloopTmaWarpSpecializedINS_6half_tEffN4cute5tupleIJNS7_1CILi128EEENS9_ILi64EEENS9_ILi512EEEEEENS8_IJiNS9_ILi1EEENS8_IJiiEEEEEESG_SG_NS4_14ResidualFusionEJEEENS4_15FmhaFwdEpilogueIS6_fNS8_IJSB_SC_SB_EEEEENS2_23IndividualTileSchedulerEJEEEEEvNT_6ParamsE,@"STO_CUDA_ENTRY STV_DEFAULT"
_ZN7cutlass13device_kernelINS_4fmha6kernel28FmhaKernelTmaWarpSpecializedINS1_10collective30FmhaMainloopTmaWarpSpecializedINS_6half_tEffN4cute5tupleIJNS7_1CILi128EEENS9_ILi64EEENS9_ILi512EEEEEENS8_IJiNS9_ILi1EEENS8_IJiiEEEEEESG_SG_NS4_14ResidualFusionEJEEENS4_15FmhaFwdEpilogueIS6_fNS8_IJSB_SC_SB_EEEEENS2_23IndividualTileSchedulerEJEEEEEvNT_6ParamsE:
[----:B------:R-:W1:Y:S02]  /*0000*/  LDC R1, c[0x0][0x28] ;  /* 0x00000a00ff017b82 */ /* 0x000e640000000800 */
[----:B-1----:R-:W-:Y:S01]  /*0010*/  IADD3 R1, R1, -0xb30, RZ ;  /* 0xfffff4d001017810 */ /* 0x002fe20007ffe0ff */
[----:B------:R-:W1:Y:S01]  /*0020*/  S2R R0, SR_TID.X ;  /* 0x0000000000007919 */ /* 0x000e620000002100 */
[----:B------:R-:W-:Y:S01]  /*0030*/  ELECT P1, URZ, PT ;  /* 0x00000000003f782f */ /* 0x000fe20003820000 */
[----:B------:R-:W-:Y:S01]  /*0040*/  BSSY B0, `(.L_x_0) ;  /* 0x0000017000007945 */ /* 0x000fe20003800000 */
[----:B-1----:R-:W-:-:S05]  /*0050*/  SHF.R.U32.HI R2, RZ, 0x5, R0 ;  /* 0x00000005ff027819 */ /* 0x002fca0000011600 */
[----:B------:R-:W1:Y:S02]  /*0060*/  SHFL.IDX PT, R3, R2, RZ, 0x1f ;  /* 0x00001fff02037589 */ /* 0x000e6400000e0000 */
[----:B-1----:R-:W-:Y:S02]  /*0070*/  R2UR UR4, R3 ;  /* 0x00000000030472ca */ /* 0x002fe400000e0000 */
[----:B------:R-:W-:-:S06]  /*0080*/  SHF.R.U32.HI R3, RZ, 0x7, R0 ;  /* 0x00000007ff037819 */ /* 0x000fcc0000011600 */
[----:B------:R-:W1:Y:S05]  /*0090*/  SHFL.IDX PT, R3, R3, RZ, 0x1f ;  /* 0x00001fff03037589 */ /* 0x000e6a00000e0000 */
[----:B------:R-:W-:Y:S02]  /*00a0*/  USHF.R.S32.HI UR5, URZ, 0x1f, UR4 ;  /* 0x0000001f3f057899 */ /* 0x000fe40008011404 */
[----:B------:R-:W-:Y:S02]  /*00b0*/  ISETP.NE.OR P0, PT, RZ, UR4, !P1 ;  /* 0x00000004ff007c0c */ /* 0x000fe4000cf05670 */
[----:B------:R-:W-:-:S04]  /*00c0*/  ULEA.HI UR5, UR5, UR4, URZ, 0x2 ;  /* 0x0000000405057291 */ /* 0x000fc8000f8f103f */
[----:B------:R-:W-:-:S04]  /*00d0*/  ULOP3.LUT UR5, UR5, 0xfffffffc, URZ, 0xc0, !UPT ;  /* 0xfffffffc05057892 */ /* 0x000fc8000f8ec03f */
[----:B------:R-:W-:-:S03]  /*00e0*/  UIADD3 UR8, UR4, -UR5, URZ ;  /* 0x8000000504087290 */ /* 0x000fc6000fffe03f */
[----:B------:R-:W-:Y:S09]  /*00f0*/  @P0 BRA `(.L_x_1) ;  /* 0x00000000002c0947 */ /* 0x000ff20003800000 */
[----:B------:R-:W-:Y:S02]  /*0100*/  ULDC.64 UR4, c[0x0][0x198] ;  /* 0x0000660000047ab9 */ /* 0x000fe40000000a00 */
[----:B------:R-:W-:Y:S02]  /*0110*/  UIADD3 UR6, UP0, UR4, 0xf0, URZ ;  /* 0x000000f004067890 */ /* 0x000fe4000ff1e03f */
[----:B------:R-:W-:Y:S02]  /*0120*/  UIADD3 UR10, UP1, UR4, 0x1f0, URZ ;  /* 0x000001f0040a7890 */ /* 0x000fe4000ff3e03f */
[----:B------:R-:W-:Y:S02]  /*0130*/  UIADD3 UR4, UP2, UR4, 0x2f0, URZ ;  /* 0x000002f004047890 */ /* 0x000fe4000ff5e03f */
[----:B------:R-:W-:Y:S02]  /*0140*/  UIADD3.X UR7, URZ, UR5, URZ, UP0, !UPT ;  /* 0x000000053f077290 */ /* 0x000fe400087fe43f */
[----:B------:R-:W-:-:S02]  /*0150*/  UIADD3.X UR11, URZ, UR5, URZ, UP1, !UPT ;  /* 0x000000053f0b7290 */ /* 0x000fc40008ffe43f */
[----:B------:R-:W-:-:S05]  /*0160*/  UIADD3.X UR5, URZ, UR5, URZ, UP2, !UPT ;  /* 0x000000053f057290 */ /* 0x000fca00097fe43f */
[----:B------:R2:W-:Y:S02]  /*0170*/  UTMACCTL.PF [UR6] ;  /* 0x00000000060079b9 */ /* 0x0005e40008040000 */
[----:B------:R2:W-:Y:S02]  /*0180*/  UTMACCTL.PF [UR10] ;  /* 0x000000000a0079b9 */ /* 0x0005e40008040000 */
[----:B------:R2:W-:Y:S02]  /*0190*/  UTMACCTL.PF [UR4] ;  /* 0x00000000040079b9 */ /* 0x0005e40008040000 */
[----:B--2---:R-:W-:Y:S01]  /*01a0*/  NOP ;  /* 0x0000000000007918 */ /* 0x004fe20000000000 */
.L_x_1:
[----:B------:R-:W-:Y:S05]  /*01b0*/  BSYNC B0 ;  /* 0x0000000000007941 */ /* 0x000fea0003800000 */
.L_x_0:
[----:B------:R-:W2:Y:S01]  /*01c0*/  SHFL.IDX PT, R4, R2, RZ, 0x1f ;  /* 0x00001fff02047589 */ /* 0x000ea200000e0000 */
[----:B-1----:R-:W-:Y:S01]  /*01d0*/  R2UR UR4, R3 ;  /* 0x00000000030472ca */ /* 0x002fe200000e0000 */
[----:B------:R-:W-:-:S12]  /*01e0*/  UISETP.NE.AND UP0, UPT, UR8, 0x1, UPT ;  /* 0x000000010800788c */ /* 0x000fd8000bf05270 */
[----:B------:R-:W-:Y:S01]  /*01f0*/  MOV R5, UR4 ;  /* 0x0000000400057c02 */ /* 0x000fe20008000f00 */
[----:B------:R-:W-:Y:S02]  /*0200*/  UIADD3 UR52, UR4, -0x1, URZ ;  /* 0xffffffff04347890 */ /* 0x000fe4000fffe03f */
[----:B------:R-:W-:Y:S02]  /*0210*/  UISETP.EQ.AND UP0, UPT, UR4, URZ, !UP0 ;  /* 0x0000003f0400728c */ /* 0x000fe4000c702270 */
[----:B------:R1:W-:Y:S01]  /*0220*/  STL [R1+0x200], R5 ;  /* 0x0002000501007387 */ /* 0x0003e20000100800 */
[----:B------:R-:W-:Y:S02]  /*0230*/  UISETP.GE.U32.AND UP1, UPT, UR52, 0x4, UPT ;  /* 0x000000043400788c */ /* 0x000fe4000bf26070 */
[----:B------:R-:W-:Y:S01]  /*0240*/  USEL UR54, URZ, 0x1, !UP0 ;  /* 0x000000013f367887 */ /* 0x000fe2000c000000 */
[----:B--2---:R-:W-:-:S03]  /*0250*/  ISETP.NE.AND P0, PT, R4, RZ, PT ;  /* 0x000000ff0400720c */ /* 0x004fc60003f05270 */
[----:B------:R-:W-:-:S10]  /*0260*/  USEL UR54, UR54, 0x2, UP1 ;  /* 0x0000000236367887 */ /* 0x000fd40008800000 */
[----:B-1----:R-:W-:Y:S05]  /*0270*/  @P0 BRA `(.L_x_2) ;  /* 0x0000000000480947 */ /* 0x002fea0003800000 */
[----:B------:R-:W1:Y:S01]  /*0280*/  S2UR UR9, SR_CgaCtaId ;  /* 0x00000000000979c3 */ /* 0x000e620000008800 */
[----:B------:R-:W-:Y:S01]  /*0290*/  UMOV UR4, 0x400 ;  /* 0x0000040000047882 */ /* 0x000fe20000000000 */
[----:B------:R-:W-:Y:S01]  /*02a0*/  UMOV UR5, 0x1 ;  /* 0x0000000100057882 */ /* 0x000fe20000000000 */
[----:B------:R-:W-:Y:S01]  /*02b0*/  UMOV UR6, 0x80 ;  /* 0x0000008000067882 */ /* 0x000fe20000000000 */
[----:B------:R-:W-:Y:S01]  /*02c0*/  ELECT P0, URZ, PT ;  /* 0x00000000003f782f */ /* 0x000fe20003800000 */
[----:B------:R-:W-:-:S04]  /*02d0*/  UIADD3 UR6, -UR6, 0x100000, URZ ;  /* 0x0010000006067890 */ /* 0x000fc8000fffe13f */
[----:B------:R-:W-:Y:S02]  /*02e0*/  USHF.L.U32 UR7, UR6, 0xb, URZ ;  /* 0x0000000b06077899 */ /* 0x000fe4000800063f */
[----:B------:R-:W-:Y:S02]  /*02f0*/  USHF.L.U32 UR6, UR6, 0x1, URZ ;  /* 0x0000000106067899 */ /* 0x000fe4000800063f */
[----:B-1----:R-:W-:Y:S02]  /*0300*/  ULEA UR9, UR9, UR4, 0x18 ;  /* 0x0000000409097291 */ /* 0x002fe4000f8ec03f */
[----:B------:R-:W-:-:S04]  /*0310*/  UIADD3 UR4, -UR5, 0x100000, URZ ;  /* 0x0010000005047890 */ /* 0x000fc8000fffe13f */
[----:B------:R-:W-:Y:S02]  /*0320*/  USHF.L.U32 UR5, UR4, 0xb, URZ ;  /* 0x0000000b04057899 */ /* 0x000fe4000800063f */
[----:B------:R-:W-:Y:S01]  /*0330*/  USHF.L.U32 UR4, UR4, 0x1, URZ ;  /* 0x0000000104047899 */ /* 0x000fe2000800063f */
[----:B------:R-:W1:Y:S11]  /*0340*/  FENCE.VIEW.ASYNC.S ;  /* 0x00000000000073c6 */ /* 0x000e760000000000 */
[----:B-1----:R1:W2:Y:S01]  /*0350*/  SYNCS.EXCH.64 URZ, [UR9+0x70050], UR4 ;  /* 0x07005004093f75b2 */ /* 0x0022a20008000100 */
[----:B------:R1:W3:Y:S01]  /*0360*/  SYNCS.EXCH.64 URZ, [UR9+0x70060], UR6 ;  /* 0x07006006093f75b2 */ /* 0x0002e20008000100 */
[----:B------:R1:W4:Y:S01]  /*0370*/  SYNCS.EXCH.64 URZ, [UR9+0x70058], UR4 ;  /* 0x07005804093f75b2 */ /* 0x0003220008000100 */
[----:B------:R1:W1:Y:S01]  /*0380*/  SYNCS.EXCH.64 URZ, [UR9+0x70068], UR6 ;  /* 0x07006806093f75b2 */ /* 0x0002620008000100 */
[----:B------:R-:W-:Y:S01]  /*0390*/  NOP ;  /* 0x0000000000007918 */ /* 0x000fe20000000000 */
.L_x_2:
[----:B------:R-:W5:Y:S01]  /*03a0*/  SHFL.IDX PT, R3, R2, RZ, 0x1f ;  /* 0x00001fff02037589 */ /* 0x000f6200000e0000 */
[----:B------:R-:W-:Y:S01]  /*03b0*/  NOP ;  /* 0x0000000000007918 */ /* 0x000fe20000000000 */
[----:B-----5:R-:W-:-:S13]  /*03c0*/  ISETP.NE.AND P0, PT, R3, RZ, PT ;  /* 0x000000ff0300720c */ /* 0x020fda0003f05270 */
[----:B------:R-:W-:Y:S05]  /*03d0*/  @P0 BRA `(.L_x_3) ;  /* 0x0000000000600947 */ /* 0x000fea0003800000 */
[----:B-1----:R-:W1:Y:S01]  /*03e0*/  S2UR UR5, SR_CgaCtaId ;  /* 0x00000000000579c3 */ /* 0x002e620000008800 */
[----:B------:R-:W-:Y:S01]  /*03f0*/  UMOV UR4, 0x400 ;  /* 0x0000040000047882 */ /* 0x000fe20000000000 */
[----:B------:R-:W-:Y:S01]  /*0400*/  UMOV UR6, 0x1 ;  /* 0x0000000100067882 */ /* 0x000fe20000000000 */
[----:B------:R-:W-:Y:S01]  /*0410*/  UMOV UR10, 0x100 ;  /* 0x00000100000a7882 */ /* 0x000fe20000000000 */
[----:B------:R-:W-:-:S04]  /*0420*/  UIADD3 UR6, -UR6, 0x100000, URZ ;  /* 0x0010000006067890 */ /* 0x000fc8000fffe13f */
[----:B------:R-:W-:Y:S02]  /*0430*/  USHF.L.U32 UR7, UR6, 0xb, URZ ;  /* 0x0000000b06077899 */ /* 0x000fe4000800063f */
[----:B------:R-:W-:Y:S01]  /*0440*/  USHF.L.U32 UR6, UR6, 0x1, URZ ;  /* 0x0000000106067899 */ /* 0x000fe2000800063f */
[----:B------:R-:W-:Y:S01]  /*0450*/  ELECT P0, URZ, PT ;  /* 0x00000000003f782f */ /* 0x000fe20003800000 */
[----:B-1----:R-:W-:Y:S02]  /*0460*/  ULEA UR9, UR5, UR4, 0x18 ;  /* 0x0000000405097291 */ /* 0x002fe4000f8ec03f */
[----:B------:R-:W-:-:S04]  /*0470*/  UIADD3 UR4, -UR10, 0x100000, URZ ;  /* 0x001000000a047890 */ /* 0x000fc8000fffe13f */
[----:B------:R-:W-:Y:S02]  /*0480*/  USHF.L.U32 UR5, UR4, 0xb, URZ ;  /* 0x0000000b04057899 */ /* 0x000fe4000800063f */
[----:B------:R-:W-:Y:S01]  /*0490*/  USHF.L.U32 UR4, UR4, 0x1, URZ ;  /* 0x0000000104047899 */ /* 0x000fe2000800063f */
[----:B------:R-:W1:Y:S03]  /*04a0*/  FENCE.VIEW.ASYNC.S ;  /* 0x00000000000073c6 */ /* 0x000e660000000000 */
[----:B-1----:R1:W1:Y:S08]  /*04b0*/  SYNCS.EXCH.64 URZ, [UR9+0x70000], UR6 ;  /* 0x07000006093f75b2 */ /* 0x0022700008000100 */
[----:B------:R1:W1:Y:S01]  /*04c0*/  SYNCS.EXCH.64 URZ, [UR9+0x70028], UR4 ;  /* 0x07002804093f75b2 */ /* 0x0002620008000100 */
        /* <DEDUP_REMOVED lines=8> */
[----:B------:R-:W-:Y:S01]  /*0550*/  NOP ;  /* 0x0000000000007918 */ /* 0x000fe20000000000 */
.L_x_3:
        /* <DEDUP_REMOVED lines=21> */
[----:B------:R-:W-:Y:S01]  /*06b0*/  NOP ;  /* 0x0000000000007918 */ /* 0x000fe20000000000 */
.L_x_4:
[----:B------:R-:W5:Y:S01]  /*06c0*/  SHFL.IDX PT, R3, R2, RZ, 0x1f ;  /* 0x00001fff02037589 */ /* 0x000f6200000e0000 */
[----:B------:R-:W-:Y:S01]  /*06d0*/  ELECT P0, URZ, PT ;  /* 0x00000000003f782f */ /* 0x000fe20003800000 */
[----:B------:R-:W-:Y:S01]  /*06e0*/  NOP ;  /* 0x0000000000007918 */ /* 0x000fe20000000000 */
[----:B-1----:R-:W-:Y:S02]  /*06f0*/  UMOV UR4, 0x80 ;  /* 0x0000008000047882 */ /* 0x002fe40000000000 */
[C---:B-----5:R-:W-:Y:S02]  /*0700*/  ISETP.NE.OR P0, PT, R3.reuse, RZ, !P0 ;  /* 0x000000ff0300720c */ /* 0x060fe40004705670 */
[----:B------:R-:W-:-:S11]  /*0710*/  ISETP.NE.AND P2, PT, R3, RZ, PT ;  /* 0x000000ff0300720c */ /* 0x000fd60003f45270 */
[----:B------:R-:W-:Y:S01]  /*0720*/  VOTEU.ALL UP0, P0 ;  /* 0x00000000003f7886 */ /* 0x000fe20000000000 */
[----:B------:R-:W-:Y:S01]  /*0730*/  VOTEU.ALL UP2, P0 ;  /* 0x00000000003f7886 */ /* 0x000fe20000040000 */
[----:B------:R-:W-:Y:S01]  /*0740*/  VOTEU.ALL UP3, P0 ;  /* 0x00000000003f7886 */ /* 0x000fe20000060000 */
[----:B------:R-:W-:Y:S02]  /*0750*/  VOTEU.ALL UP4, P0 ;  /* 0x00000000003f7886 */ /* 0x000fe40000080000 */
[----:B------:R-:W1:Y:S01]  /*0760*/  @!UP0 S2UR UR7, SR_CgaCtaId ;  /* 0x00000000000789c3 */ /* 0x000e620000008800 */
[----:B------:R-:W-:Y:S01]  /*0770*/  @!UP0 UMOV UR6, 0x400 ;  /* 0x0000040000068882 */ /* 0x000fe20000000000 */
[----:B------:R-:W-:-:S04]  /*0780*/  @!UP0 UIADD3 UR4, -UR4, 0x100000, URZ ;  /* 0x0010000004048890 */ /* 0x000fc8000fffe13f */
[----:B------:R-:W-:Y:S02]  /*0790*/  @!UP0 USHF.L.U32 UR5, UR4, 0xb, URZ ;  /* 0x0000000b04058899 */ /* 0x000fe4000800063f */
[----:B------:R-:W-:Y:S02]  /*07a0*/  @!UP0 USHF.L.U32 UR4, UR4, 0x1, URZ ;  /* 0x0000000104048899 */ /* 0x000fe4000800063f */
[----:B-1----:R-:W-:Y:S01]  /*07b0*/  @!UP0 ULEA UR6, UR7, UR6, 0x18 ;  /* 0x0000000607068291 */ /* 0x002fe2000f8ec03f */
[----:B------:R-:W-:Y:S01]  /*07c0*/  VOTEU.ALL UP0, P0 ;  /* 0x00000000003f7886 */ /* 0x000fe20000000000 */
[----:B------:R-:W1:Y:S10]  /*07d0*/  FENCE.VIEW.ASYNC.S ;  /* 0x00000000000073c6 */ /* 0x000e740000000000 */
[----:B-1----:R1:W1:Y:S01]  /*07e0*/  @!UP0 SYNCS.EXCH.64 URZ, [UR6+0x70090], UR4 ;  /* 0x07009004063f85b2 */ /* 0x0022620008000100 */
[----:B------:R1:W1:Y:S01]  /*07f0*/  @!UP2 SYNCS.EXCH.64 URZ, [UR6+0x70098], UR4 ;  /* 0x07009804063fa5b2 */ /* 0x0002620008000100 */
[----:B------:R1:W1:Y:S01]  /*0800*/  @!UP3 SYNCS.EXCH.64 URZ, [UR6+0x700a0], UR4 ;  /* 0x0700a004063fb5b2 */ /* 0x0002620008000100 */
[----:B------:R1:W1:Y:S01]  /*0810*/  @!UP4 SYNCS.EXCH.64 URZ, [UR6+0x700a8], UR4 ;  /* 0x0700a804063fc5b2 */ /* 0x0002620008000100 */
[----:B------:R-:W-:Y:S01]  /*0820*/  NOP ;  /* 0x0000000000007918 */ /* 0x000fe20000000000 */
[----:B------:R-:W-:Y:S05]  /*0830*/  @P2 BRA `(.L_x_5) ;  /* 0x0000000000582947 */ /* 0x000fea0003800000 */
[----:B-1----:R-:W1:Y:S01]  /*0840*/  S2UR UR5, SR_CgaCtaId ;  /* 0x00000000000579c3 */ /* 0x002e620000008800 */
[----:B------:R-:W-:Y:S01]  /*0850*/  UMOV UR4, 0x400 ;  /* 0x0000040000047882 */ /* 0x000fe20000000000 */
[----:B------:R-:W-:Y:S01]  /*0860*/  UMOV UR6, 0x20 ;  /* 0x0000002000067882 */ /* 0x000fe20000000000 */
[----:B------:R-:W-:Y:S01]  /*0870*/  UMOV UR7, 0x80 ;  /* 0x0000008000077882 */ /* 0x000fe20000000000 */
[----:B------:R-:W-:Y:S01]  /*0880*/  ELECT P0, URZ, PT ;  /* 0x00000000003f782f */ /* 0x000fe20003800000 */
[----:B-1----:R-:W-:Y:S02]  /*0890*/  ULEA UR9, UR5, UR4, 0x18 ;  /* 0x0000000405097291 */ /* 0x002fe4000f8ec03f */
[----:B------:R-:W-:-:S04]  /*08a0*/  UIADD3 UR4, -UR6, 0x100000, URZ ;  /* 0x0010000006047890 */ /* 0x000fc8000fffe13f */
[----:B------:R-:W-:Y:S02]  /*08b0*/  USHF.L.U32 UR5, UR4, 0xb, URZ ;  /* 0x0000000b04057899 */ /* 0x000fe4000800063f */
[----:B------:R-:W-:Y:S02]  /*08c0*/  USHF.L.U32 UR4, UR4, 0x1, URZ ;  /* 0x0000000104047899 */ /* 0x000fe4000800063f */
        /* <DEDUP_REMOVED lines=13> */
.L_x_5:
[----:B-1----:R-:W-:Y:S01]  /*09a0*/  R2UR UR4, R5 ;  /* 0x00000000050472ca */ /* 0x002fe200000e0000 */
[----:B------:R-:W-:Y:S01]  /*09b0*/  IMAD.U32 R2, RZ, RZ, UR8 ;  /* 0x00000008ff027e24 */ /* 0x000fe2000f8e00ff */
[----:B------:R-:W-:Y:S01]  /*09c0*/  NOP ;  /* 0x0000000000007918 */ /* 0x000fe20000000000 */
[----:B--234-:R-:W-:Y:S03]  /*09d0*/  BAR.SYNC.DEFER_BLOCKING 0x0 ;  /* 0x0000000000007b1d */ /* 0x01cfe60000010000 */
[----:B------:R-:W-:-:S07]  /*09e0*/  ISETP.EQ.AND P2, PT, R2, 0x1, P1 ;  /* 0x000000010200780c */ /* 0x000fce0000f42270 */
[----:B------:R-:W-:-:S13]  /*09f0*/  ISETP.NE.AND P0, PT, RZ, UR4, PT ;  /* 0x00000004ff007c0c */ /* 0x000fda000bf05270 */
[----:B------:R-:W-:Y:S05]  /*0a00*/  @!P0 BRA `(.L_x_6) ;  /* 0x0000023000d88947 */ /* 0x000fea0003800000 */
[----:B------:R-:W-:-:S06]  /*0a10*/  UISETP.GT.U32.AND UP0, UPT, UR52, 0x3, UPT ;  /* 0x000000033400788c */ /* 0x000fcc000bf04070 */
[----:B------:R-:W-:-:S13]  /*0a20*/  PLOP3.LUT P0, PT, PT, PT, UP0, 0x80, 0x0 ;  /* 0x000000000000781c */ /* 0x000fda0003f0f008 */
[----:B------:R-:W-:Y:S05]  /*0a30*/  @P0 EXIT ;  /* 0x000000000000094d */ /* 0x000fea0003800000 */
.L_x_7:
[----:B------:R-:W-:-:S08]  /*0a40*/  NOP ;  /* 0x0000000000007918 */ /* 0x000fd00000000000 */
[----:B------:R-:W1:Y:S02]  /*0a50*/  USETMAXREG.TRY_ALLOC.CTAPOOL UP0, 0xf0 ;  /* 0x000000f0000079c8 */ /* 0x000e640008000600 */
[----:B-1----:R-:W-:-:S13]  /*0a60*/  PLOP3.LUT P0, PT, PT, PT, UP0, 0x80, 0x0 ;  /* 0x000000000000781c */ /* 0x002fda0003f0f008 */
[----:B------:R-:W-:Y:S05]  /*0a70*/  @!P0 BRA `(.L_x_7) ;  /* 0xfffffffc00f08947 */ /* 0x000fea000383ffff */
[----:B------:R-:W2:Y:S01]  /*0a80*/  LDL R2, [R1+0x200] ;  /* 0x0002000001027983 */ /* 0x000ea20000100800 */
[----:B------:R-:W1:Y:S02]  /*0a90*/  S2UR UR5, SR_CTAID.X ;  /* 0x00000000000579c3 */ /* 0x000e640000002500 */
[----:B-1----:R-:W-:Y:S01]  /*0aa0*/  MOV R236, UR5 ;  /* 0x0000000500ec7c02 */ /* 0x002fe20008000f00 */
[----:B------:R-:W-:Y:S01]  /*0ab0*/  UMOV UR5, URZ ;  /* 0x0000003f00057c82 */ /* 0x000fe20008000000 */
[----:B--2---:R-:W-:-:S13]  /*0ac0*/  R2UR UR4, R2 ;  /* 0x00000000020472ca */ /* 0x004fda00000e0000 */
[----:B------:R-:W-:-:S03]  /*0ad0*/  UISETP.NE.AND UP0, UPT, UR4, 0x1, UPT ;  /* 0x000000010400788c */ /* 0x000fc6000bf05270 */
[----:B------:R-:W-:-:S03]  /*0ae0*/  UMOV UR4, URZ ;  /* 0x0000003f00047c82 */ /* 0x000fc60008000000 */
[----:B------:R-:W-:-:S13]  /*0af0*/  PLOP3.LUT P0, PT, PT, PT, UP0, 0x80, 0x0 ;  /* 0x000000000000781c */ /* 0x000fda0003f0f008 */
[----:B------:R-:W-:Y:S05]  /*0b00*/  @!P0 BRA `(.L_x_8) ;  /* 0x0000000000488947 */ /* 0x000fea0003800000 */
[----:B------:R-:W-:-:S13]  /*0b10*/  R2UR UR5, R2 ;  /* 0x00000000020572ca */ /* 0x000fda00000e0000 */
[----:B------:R-:W-:-:S03]  /*0b20*/  UISETP.NE.AND UP0, UPT, UR5, 0x2, UPT ;  /* 0x000000020500788c */ /* 0x000fc6000bf05270 */
[----:B------:R-:W-:-:S03]  /*0b30*/  UMOV UR5, 0x1 ;  /* 0x0000000100057882 */ /* 0x000fc60000000000 */
[----:B------:R-:W-:-:S13]  /*0b40*/  PLOP3.LUT P1, PT, PT, PT, UP0, 0x80, 0x0 ;  /* 0x000000000000781c */ /* 0x000fda0003f2f008 */
[----:B------:R-:W-:Y:S05]  /*0b50*/  @!P1 BRA `(.L_x_8) ;  /* 0x0000000000349947 */ /* 0x000fea0003800000 */
[----:B------:R-:W-:-:S13]  /*0b60*/  R2UR UR4, R2 ;  /* 0x00000000020472ca */ /* 0x000fda00000e0000 */
[----:B------:R-:W-:-:S06]  /*0b70*/  UISETP.NE.AND UP0, UPT, UR4, 0x3, UPT ;  /* 0x000000030400788c */ /* 0x000fcc000bf05270 */
[----:B------:R-:W-:-:S13]  /*0b80*/  PLOP3.LUT P1, PT, PT, PT, UP0, 0x80, 0x0 ;  /* 0x000000000000781c */ /* 0x000fda0003f2f008 */
[----:B------:R-:W-:Y:S05]  /*0b90*/  @!P1 BRA `(.L_x_9) ;  /* 0x00000000001c9947 */ /* 0x000fea0003800000 */
[----:B------:R-:W-:-:S13]  /*0ba0*/  R2UR UR4, R2 ;  /* 0x00000000020472ca */ /* 0x000fda00000e0000 */
[----:B------:R-:W-:-:S11]  /*0bb0*/  UISETP.NE.AND UP0, UPT, UR4, 0x4, UPT ;  /* 0x000000040400788c */ /* 0x000fd6000bf05270 */
[----:B------:R-:W-:Y:S01]  /*0bc0*/  @!UP0 UMOV UR4, 0x1 ;  /* 0x0000000100048882 */ /* 0x000fe20000000000 */
[----:B------:R-:W-:Y:S01]  /*0bd0*/  @!UP0 UMOV UR5, 0x1 ;  /* 0x0000000100058882 */ /* 0x000fe20000000000 */
[----:B------:R-:W-:Y:S01]  /*0be0*/  @UP0 UMOV UR4, URZ ;  /* 0x0000003f00040c82 */ /* 0x000fe20008000000 */
[----:B------:R-:W-:Y:S01]  /*0bf0*/  @UP0 UMOV UR5, URZ ;  /* 0x0000003f00050c82 */ /* 0x000fe20008000000 */
[----:B------:R-:W-:Y:S05]  /*0c00*/  BRA `(.L_x_8) ;  /* 0x0000000000087947 */ /* 0x000fea0003800000 */
.L_x_9:
[----:B------:R-:W-:Y:S01]  /*0c10*/  UMOV UR4, 0x1 ;  /* 0x0000000100047882 */ /* 0x000fe20000000000 */
[----:B------:R-:W-:-:S05]  /*0c20*/  UMOV UR5, URZ ;  /* 0x0000003f00057c82 */ /* 0x000fca0008000000 */
.L_x_8:
[----:B------:R-:W-:Y:S05]  /*0c30*/  @!P0 BRA `(.L_x_10) ;  /* 0x0000000000608947 */ /* 0x000fea0003800000 */
[----:B------:R-:W-:-:S13]  /*0c40*/  R2UR UR6, R2 ;  /* 0x00000000020672ca */ /* 0x000fda00000e0000 */
[----:B------:R-:W-:-:S06]  /*0c50*/  UISETP.NE.AND UP0, UPT, UR6, 0x2, UPT ;  /* 0x000000020600788c */ /* 0x000fcc000bf05270 */
[----:B------:R-:W-:-:S13]  /*0c60*/  PLOP3.LUT P0, PT, PT, PT, UP0, 0x80, 0x0 ;  /* 0x000000000000781c */ /* 0x000fda0003f0f008 */
        /* <DEDUP_REMOVED lines=8> */
[----:B------:R-:W-:Y:S05]  /*0cf0*/  @P0 BRA `(.L_x_13) ;  /* 0x00000000003c0947 */ /* 0x000fea0003800000 */
[----:B------:R-:W-:-:S13]  /*0d00*/  R2UR UR6, R236 ;  /* 0x00000000ec0672ca */ /* 0x000fda00000e0000 */
[----:B------:R-:W-:-:S06]  /*0d10*/  ULEA UR6, UR6, 0x3, 0x1 ;  /* 0x0000000306067891 */ /* 0x000fcc000f8e083f */
[----:B------:R-:W-:Y:S01]  /*0d20*/  MOV R236, UR6 ;  /* 0x0000000600ec7c02 */ /* 0x000fe20008000f00 */
[----:B------:R-:W-:Y:S06]  /*0d30*/  BRA `(.L_x_13) ;  /* 0x00000000002c7947 */ /* 0x000fec0003800000 */
.L_x_12:
[----:B------:R-:W-:-:S13]  /*0d40*/  R2UR UR6, R236 ;  /* 0x00000000ec0672ca */ /* 0x000fda00000e0000 */
[----:B------:R-:W-:-:S06]  /*0d50*/  ULEA UR6, UR6, 0x2, 0x1 ;  /* 0x0000000206067891 */ /* 0x000fcc000f8e083f */
[----:B------:R-:W-:Y:S01]  /*0d60*/  IMAD.U32 R236, RZ, RZ, UR6 ;  /* 0x00000006ffec7e24 */ /* 0x000fe2000f8e00ff */
[----:B------:R-:W-:Y:S06]  /*0d70*/  BRA `(.L_x_13) ;  /* 0x00000000001c7947 */ /* 0x000fec0003800000 */
.L_x_11:
[----:B------:R-:W-:-:S13]  /*0d80*/  R2UR UR6, R236 ;  /* 0x00000000ec0672ca */ /* 0x000fda00000e0000 */
[----:B------:R-:W-:-:S06]  /*0d90*/  ULEA UR6, UR6, 0x1, 0x1 ;  /* 0x0000000106067891 */ /* 0x000fcc000f8e083f */
[----:B------:R-:W-:Y:S01]  /*0da0*/  MOV R236, UR6 ;  /* 0x0000000600ec7c02 */ /* 0x000fe20008000f00 */
[----:B------:R-:W-:Y:S06]  /*0db0*/  BRA `(.L_x_13) ;  /* 0x00000000000c7947 */ /* 0x000fec0003800000 */
.L_x_10:
[----:B------:R-:W-:-:S13]  /*0dc0*/  R2UR UR6, R236 ;  /* 0x00000000ec0672ca */ /* 0x000fda00000e0000 */
[----:B------:R-:W-:-:S06]  /*0dd0*/  USHF.L.U32 UR6, UR6, 0x1, URZ ;  /* 0x0000000106067899 */ /* 0x000fcc000800063f */
[----:B------:R-:W-:-:S07]  /*0de0*/  MOV R236, UR6 ;  /* 0x0000000600ec7c02 */ /* 0x000fce0008000f00 */
.L_x_13:
[----:B------:R-:W-:-:S04]  /*0df0*/  ULOP3.LUT UR6, UR54, 0x1, URZ, 0xfc, !UPT ;  /* 0x0000000136067892 */ /* 0x000fc8000f8efc3f */
[----:B------:R-:W-:-:S06]  /*0e00*/  UISETP.NE.AND UP0, UPT, UR6, 0x3, UPT ;  /* 0x000000030600788c */ /* 0x000fcc000bf05270 */
[----:B------:R-:W-:-:S13]  /*0e10*/  PLOP3.LUT P0, PT, PT, PT, UP0, 0x80, 0x0 ;  /* 0x000000000000781c */ /* 0x000fda0003f0f008 */
[----:B------:R-:W-:Y:S05]  /*0e20*/  @!P0 BRA `(.L_x_14) ;  /* 0x0000000000048947 */ /* 0x000fea0003800000 */
[----:B------:R-:W-:Y:S01]  /*0e30*/  BPT.TRAP 0x1 ;  /* 0x000000040000795c */ /* 0x000fe20000300000 */
.L_x_14:
[----:B------:R-:W1:Y:S01]  /*0e40*/  S2UR UR6, SR_CgaCtaId ;  /* 0x00000000000679c3 */ /* 0x000e620000008800 */
[----:B------:R-:W-:Y:S01]  /*0e50*/  UMOV UR61, 0x400 ;  /* 0x00000400003d7882 */ /* 0x000fe20000000000 */
[----:B------:R-:W-:Y:S01]  /*0e60*/  IMAD.U32 R2, RZ, RZ, UR4 ;  /* 0x00000004ff027e24 */ /* 0x000fe2000f8e00ff */
[----:B------:R-:W-:-:S04]  /*0e70*/  SHF.R.S32.HI R3, RZ, 0x1f, R0 ;  /* 0x0000001fff037819 */ /* 0x000fc80000011400 */
[----:B------:R-:W-:Y:S02]  /*0e80*/  SHF.L.U32 R2, R2, 0x1f, RZ ;  /* 0x0000001f02027819 */ /* 0x000fe400000006ff */
[----:B------:R-:W-:-:S04]  /*0e90*/  LEA.HI R3, R3, R0, RZ, 0x7 ;  /* 0x0000000003037211 */ /* 0x000fc800078f38ff */
[----:B------:R-:W-:-:S04]  /*0ea0*/  LOP3.LUT R3, R3, 0xffffff80, RZ, 0xc0, !PT ;  /* 0xffffff8003037812 */ /* 0x000fc800078ec0ff */
[----:B------:R-:W-:-:S04]  /*0eb0*/  IADD3 R3, -R3, R0, RZ ;  /* 0x0000000003037210 */ /* 0x000fc80007ffe1ff */
[----:B------:R-:W-:Y:S01]  /*0ec0*/  SHF.R.S32.HI R0, RZ, 0x1f, R3 ;  /* 0x0000001fff007819 */ /* 0x000fe20000011403 */
[----:B-1----:R-:W-:-:S03]  /*0ed0*/  ULEA UR61, UR6, UR61, 0x18 ;  /* 0x0000003d063d7291 */ /* 0x002fc6000f8ec03f */
[----:B------:R-:W-:Y:S01]  /*0ee0*/  LEA.HI R0, R0, R3, RZ, 0x2 ;  /* 0x0000000300007211 */ /* 0x000fe200078f10ff */
[----:B------:R-:W-:-:S03]  /*0ef0*/  ULEA UR6, UR5, UR61, 0x3 ;  /* 0x0000003d05067291 */ /* 0x000fc6000f8e183f */
[----:B------:R-:W-:-:S04]  /*0f00*/  LOP3.LUT R0, R0, 0x7ffffffc, RZ, 0xc0, !PT ;  /* 0x7ffffffc00007812 */ /* 0x000fc800078ec0ff */
[----:B------:R-:W-:Y:S02]  /*0f10*/  IADD3 R3, R3, -R0, RZ ;  /* 0x8000000003037210 */ /* 0x000fe40007ffe0ff */
[----:B------:R-:W1:Y:S02]  /*0f20*/  SYNCS.PHASECHK.TRANS64.TRYWAIT P1, [UR6+0x70050], R2 ;  /* 0x07005002ff0075a7 */ /* 0x000e640008020146 */
[----:B-1----:R-:W-:Y:S05]  /*0f30*/  @!P1 BRA `(.L_x_15) ;  /* 0x0000024c00589947 */ /* 0x002fea0003800000 */
.L_x_129:
[----:B------:R-:W-:Y:S01]  /*0f40*/  IMAD.SHL.U32 R3, R3, 0x2, RZ ;  /* 0x0000000203037824 */ /* 0x000fe200078e00ff */
[----:B------:R-:W-:Y:S06]  /*0f50*/  @!P0 BRA `(.L_x_16) ;  /* 0x0000000000048947 */ /* 0x000fec0003800000 */
[----:B------:R-:W-:Y:S01]  /*0f60*/  BPT.TRAP 0x1 ;  /* 0x000000040000795c */ /* 0x000fe20000300000 */
.L_x_16:
[----:B------:R-:W-:Y:S01]  /*0f70*/  SHF.L.U32 R6, RZ, 0x1f, RZ ;  /* 0x0000001fff067819 */ /* 0x000fe200000006ff */
[----:B------:R-:W-:Y:S01]  /*0f80*/  UIADD3 UR55, UR61, 0x70090, URZ ;  /* 0x000700903d377890 */ /* 0x000fe2000fffe03f */
[----:B------:R-:W-:Y:S02]  /*0f90*/  ISETP.NE.AND P2, PT, RZ, UR52, PT ;  /* 0x00000034ff007c0c */ /* 0x000fe4000bf45270 */
[----:B------:R-:W2:Y:S02]  /*0fa0*/  SYNCS.PHASECHK.TRANS64.TRYWAIT P1, [UR61+0x70000], R6 ;  /* 0x07000006ff0075a7 */ /* 0x000ea4000802017d */
[----:B--2---:R-:W-:Y:S09]  /*0fb0*/  @!P1 BRA `(.L_x_17) ;  /* 0x0000024c00509947 */ /* 0x004ff20003800000 */
.L_x_130:
[----:B------:R-:W2:Y:S02]  /*0fc0*/  LDL R0, [R1+0x200] ;  /* 0x0002000001007983 */ /* 0x000ea40000100800 */
[----:B--2---:R-:W-:Y:S02]  /*0fd0*/  R2UR UR4, R0 ;  /* 0x00000000000472ca */ /* 0x004fe400000e0000 */
[----:B------:R-:W-:-:S04]  /*0fe0*/  SEL R0, RZ, 0x1, P2 ;  /* 0x00000001ff007807 */ /* 0x000fc80001000000 */
[----:B------:R-:W-:-:S07]  /*0ff0*/  SHF.L.U32 R0, R0, 0x1f, RZ ;  /* 0x0000001f00007819 */ /* 0x000fce00000006ff */
[----:B------:R-:W-:-:S06]  /*1000*/  ULEA UR4, UR4, UR55, 0x3 ;  /* 0x0000003704047291 */ /* 0x000fcc000f8e183f */
[----:B-1----:R-:W-:-:S03]  /*1010*/  MOV R2, UR4 ;  /* 0x0000000400027c02 */ /* 0x002fc60008000f00 */
[----:B------:R-:W1:Y:S02]  /*1020*/  SYNCS.PHASECHK.TRANS64.TRYWAIT P1, [UR4+-0x8], R0 ;  /* 0xfffff800ff0075a7 */ /* 0x000e640008020144 */
[----:B------:R2:W-:Y:S02]  /*1030*/  STL [R1+0x264], R2 ;  /* 0x0002640201007387 */ /* 0x0005e40000100800 */
[----:B-12---:R-:W-:Y:S05]  /*1040*/  @!P1 BRA `(.L_x_18) ;  /* 0x0000024c00449947 */ /* 0x006fea0003800000 */
.L_x_131:
[----:B------:R-:W-:Y:S01]  /*1050*/  USHF.R.U32.HI UR4, URZ, 0x4, UR61 ;  /* 0x000000043f047899 */ /* 0x000fe2000801163d */
[----:B------:R-:W-:Y:S01]  /*1060*/  WARPGROUP.ARRIVE ;  /* 0x00000000000079c5 */ /* 0x000fe20000000000 */
[----:B------:R-:W-:Y:S01]  /*1070*/  UIADD3 UR6, UR61, 0x20000, URZ ;  /* 0x000200003d067890 */ /* 0x000fe2000fffe03f */
[----:B-1----:R-:W-:Y:S01]  /*1080*/  IADD3 R0, R3, 0x1, RZ ;  /* 0x0000000103007810 */ /* 0x002fe20007ffe0ff */
[----:B------:R-:W-:Y:S01]  /*1090*/  ULOP3.LUT UR4, UR4, 0x3fff, URZ, 0xc0, !UPT ;  /* 0x00003fff04047892 */ /* 0x000fe2000f8ec03f */
[----:B------:R-:W1:Y:S01]  /*10a0*/  LDC R2, c[0x0][0x28c] ;  /* 0x0000a300ff027b82 */ /* 0x000e620000000800 */
[----:B------:R-:W-:Y:S01]  /*10b0*/  USHF.R.U32.HI UR6, URZ, 0x4, UR6 ;  /* 0x000000043f067899 */ /* 0x000fe20008011606 */
[----:B------:R-:W-:Y:S01]  /*10c0*/  P2R R8, PR, RZ, 0x1 ;  /* 0x00000001ff087803 */ /* 0x000fe20000000000 */
[----:B------:R-:W-:Y:S02]  /*10d0*/  ULOP3.LUT UR4, UR4, 0x10000, URZ, 0xfc, !UPT ;  /* 0x0001000004047892 */ /* 0x000fe4000f8efc3f */
[----:B------:R-:W-:-:S02]  /*10e0*/  ULOP3.LUT UR53, UR6, 0x3fff, URZ, 0xc0, !UPT ;  /* 0x00003fff06357892 */ /* 0x000fc4000f8ec03f */
[----:B------:R-:W-:Y:S02]  /*10f0*/  ULEA UR4, UR5, UR4, 0xc ;  /* 0x0000000405047291 */ /* 0x000fe4000f8e603f */
[----:B------:R-:W-:Y:S01]  /*1100*/  ULOP3.LUT UR7, UR53, 0x10000, URZ, 0xfc, !UPT ;  /* 0x0001000035077892 */ /* 0x000fe2000f8efc3f */
[----:B------:R-:W-:Y:S01]  /*1110*/  UMOV UR9, 0x40000040 ;  /* 0x4000004000097882 */ /* 0x000fe20000000000 */
[----:B------:R-:W-:Y:S01]  /*1120*/  UMOV UR11, 0x40000040 ;  /* 0x40000040000b7882 */ /* 0x000fe20000000000 */
[----:B------:R-:W-:Y:S01]  /*1130*/  UIADD3 UR5, UR4, 0x2, URZ ;  /* 0x0000000204057890 */ /* 0x000fe2000fffe03f */
[----:B------:R-:W-:Y:S01]  /*1140*/  MOV R233, UR9 ;  /* 0x0000000900e97c02 */ /* 0x000fe20008000f00 */
[----:B------:R-:W-:Y:S02]  /*1150*/  UMOV UR8, UR4 ;  /* 0x0000000400087c82 */ /* 0x000fe40008000000 */
[----:B------:R-:W-:Y:S01]  /*1160*/  UMOV UR10, UR7 ;  /* 0x00000007000a7c82 */ /* 0x000fe20008000000 */
[----:B------:R-:W-:Y:S01]  /*1170*/  UMOV UR13, 0x40000040 ;  /* 0x40000040000d7882 */ /* 0x000fe20000000000 */
[----:B------:R-:W-:Y:S01]  /*1180*/  HGMMA.64x64x16.F32 R24, gdesc[UR8], RZ, !UPT, gsb0 ;  /* 0x00e00000081879f0 */ /* 0x000fe2000c0008ff */
[----:B------:R-:W-:Y:S01]  /*1190*/  UIADD3 UR10, UR7, 0x2, URZ ;  /* 0x00000002070a7890 */ /* 0x000fe2000fffe03f */
[----:B------:R-:W-:Y:S01]  /*11a0*/  IMAD.U32 R232, RZ, RZ, UR8 ;  /* 0x00000008ffe87e24 */ /* 0x000fe2000f8e00ff */
[----:B------:R-:W-:Y:S01]  /*11b0*/  UMOV UR12, UR5 ;  /* 0x00000005000c7c82 */ /* 0x000fe20008000000 */
[----:B------:R-:W-:Y:S01]  /*11c0*/  UMOV UR9, UR13 ;  /* 0x0000000d00097c82 */ /* 0x000fe20008000000 */
[----:B------:R-:W-:Y:S01]  /*11d0*/  UMOV UR8, UR12 ;  /* 0x0000000c00087c82 */ /* 0x000fe20008000000 */
[----:B------:R-:W-:Y:S01]  /*11e0*/  UMOV UR11, 0x40000040 ;  /* 0x40000040000b7882 */ /* 0x000fe20000000000 */
[----:B------:R-:W-:Y:S01]  /*11f0*/  UIADD3 UR5, UR4, 0x4, URZ ;  /* 0x0000000404057890 */ /* 0x000fe2000fffe03f */
[----:B------:R-:W-:Y:S01]  /*1200*/  MOV R230, UR12 ;  /* 0x0000000c00e67c02 */ /* 0x000fe20008000f00 */
[----:B------:R-:W-:Y:S01]  /*1210*/  IMAD.U32 R231, RZ, RZ, UR13 ;  /* 0x0000000dffe77e24 */ /* 0x000fe2000f8e00ff */
[----:B------:R-:W-:Y:S01]  /*1220*/  UMOV UR13, 0x40000040 ;  /* 0x40000040000d7882 */ /* 0x000fe20000000000 */
[----:B------:R-:W-:Y:S01]  /*1230*/  UIADD3 UR56, UR4, 0x806, URZ ;  /* 0x0000080604387890 */ /* 0x000fe2000fffe03f */
[----:B------:R-:W-:Y:S01]  /*1240*/  MOV R229, UR13 ;  /* 0x0000000d00e57c02 */ /* 0x000fe20008000f00 */
[----:B------:R-:W-:Y:S01]  /*1250*/  UMOV UR57, 0x40000040 ;  /* 0x4000004000397882 */ /* 0x000fe20000000000 */
[----:B------:R-:W-:Y:S01]  /*1260*/  UMOV UR12, UR5 ;  /* 0x00000005000c7c82 */ /* 0x000fe20008000000 */
[----:B------:R-:W-:Y:S01]  /*1270*/  UIADD3 UR5, UR4, 0x6, URZ ;  /* 0x0000000604057890 */ /* 0x000fe2000fffe03f */
[----:B------:R-:W-:Y:S01]  /*1280*/  MOV R228, UR12 ;  /* 0x0000000c00e47c02 */ /* 0x000fe20008000f00 */
[----:B------:R-:W-:-:S02]  /*1290*/  UIADD3 UR14, UR7, 0xa02, URZ ;  /* 0x00000a02070e7890 */ /* 0x000fc4000fffe03f */
[----:B------:R-:W-:Y:S01]  /*12a0*/  MOV R235, UR7 ;  /* 0x0000000700eb7c02 */ /* 0x000fe20008000f00 */
[----:B------:R-:W-:Y:S01]  /*12b0*/  UMOV UR15, 0x40000040 ;  /* 0x40000040000f7882 */ /* 0x000fe20000000000 */
[----:B------:R-:W-:Y:S02]  /*12c0*/  UIADD3 UR16, UR4, 0xa04, URZ ;  /* 0x00000a0404107890 */ /* 0x000fe4000fffe03f */
[----:B------:R-:W-:Y:S01]  /*12d0*/  UIADD3 UR18, UR7, 0xa04, URZ ;  /* 0x00000a0407127890 */ /* 0x000fe2000fffe03f */
[----:B------:R-:W-:Y:S01]  /*12e0*/  UMOV UR17, 0x40000040 ;  /* 0x4000004000117882 */ /* 0x000fe20000000000 */
[----:B------:R-:W-:Y:S01]  /*12f0*/  UMOV UR19, 0x40000040 ;  /* 0x4000004000137882 */ /* 0x000fe20000000000 */
[----:B------:R-:W-:Y:S02]  /*1300*/  UIADD3 UR20, UR4, 0xa06, URZ ;  /* 0x00000a0604147890 */ /* 0x000fe4000fffe03f */
[----:B------:R-:W-:Y:S01]  /*1310*/  UIADD3 UR22, UR7, 0xa06, URZ ;  /* 0x00000a0607167890 */ /* 0x000fe2000fffe03f */
[----:B------:R-:W-:Y:S01]  /*1320*/  UMOV UR21, 0x40000040 ;  /* 0x4000004000157882 */ /* 0x000fe20000000000 */
[----:B------:R-:W-:Y:S01]  /*1330*/  UMOV UR23, 0x40000040 ;  /* 0x4000004000177882 */ /* 0x000fe20000000000 */
[----:B------:R-:W-:-:S02]  /*1340*/  UIADD3 UR24, UR4, 0xc00, URZ ;  /* 0x00000c0004187890 */ /* 0x000fc4000fffe03f */
[----:B------:R-:W-:Y:S01]  /*1350*/  UIADD3 UR26, UR7, 0xc00, URZ ;  /* 0x00000c00071a7890 */ /* 0x000fe2000fffe03f */
[----:B------:R-:W-:Y:S01]  /*1360*/  UMOV UR25, 0x40000040 ;  /* 0x4000004000197882 */ /* 0x000fe20000000000 */
        /* <DEDUP_REMOVED lines=25> */
[----:B------:R-:W-:Y:S01]  /*1500*/  UIADD3 UR6, UR7, 0xe06, URZ ;  /* 0x00000e0607067890 */ /* 0x000fe2000fffe03f */
[----:B------:R-:W-:Y:S02]  /*1510*/  WARPGROUP.DEPBAR.LE gsb0, 0x0 ;  /* 0x00008000000079c5 */ /* 0x000fe40000010000 */
[----:B------:R-:W-:-:S06]  /*1520*/  WARPGROUP.ARRIVE ;  /* 0x00000000000079c5 */ /* 0x000fcc0000000000 */
[----:B------:R-:W-:Y:S01]  /*1530*/  HGMMA.64x64x16.F32 R24, gdesc[UR8], R24, gsb0 ;  /* 0x00e00000081879f0 */ /* 0x000fe20008000818 */
[----:B------:R-:W-:Y:S01]  /*1540*/  UIADD3 UR10, UR7, 0x4, URZ ;  /* 0x00000004070a7890 */ /* 0x000fe2000fffe03f */
[----:B------:R-:W-:Y:S01]  /*1550*/  UMOV UR8, UR12 ;  /* 0x0000000c00087c82 */ /* 0x000fe20008000000 */
[----:B------:R-:W-:Y:S01]  /*1560*/  UMOV UR9, UR13 ;  /* 0x0000000d00097c82 */ /* 0x000fe20008000000 */
[----:B------:R-:W-:Y:S01]  /*1570*/  UMOV UR11, 0x40000040 ;  /* 0x40000040000b7882 */ /* 0x000fe20000000000 */
[----:B------:R-:W-:Y:S01]  /*1580*/  UMOV UR12, UR5 ;  /* 0x00000005000c7c82 */ /* 0x000fe20008000000 */
[----:B------:R-:W-:Y:S01]  /*1590*/  UMOV UR13, 0x40000040 ;  /* 0x40000040000d7882 */ /* 0x000fe20000000000 */
[----:B------:R-:W-:Y:S01]  /*15a0*/  UIADD3 UR5, UR4, 0x200, URZ ;  /* 0x0000020004057890 */ /* 0x000fe2000fffe03f */
[----:B------:R-:W-:Y:S01]  /*15b0*/  IMAD.U32 R226, RZ, RZ, UR12 ;  /* 0x0000000cffe27e24 */ /* 0x000fe2000f8e00ff */
[----:B------:R-:W-:Y:S01]  /*15c0*/  MOV R227, UR13 ;  /* 0x0000000d00e37c02 */ /* 0x000fe20008000f00 */
[----:B------:R-:W-:-:S02]  /*15d0*/  WARPGROUP.DEPBAR.LE gsb0, 0x0 ;  /* 0x00008000000079c5 */ /* 0x000fc40000010000 */
        /* <DEDUP_REMOVED lines=9> */
[----:B------:R-:W-:Y:S01]  /*1670*/  MOV R224, UR12 ;  /* 0x0000000c00e07c02 */ /* 0x000fe20008000f00 */
[----:B------:R-:W-:Y:S01]  /*1680*/  IMAD.U32 R225, RZ, RZ, UR13 ;  /* 0x0000000dffe17e24 */ /* 0x000fe2000f8e00ff */
        /* <DEDUP_REMOVED lines=10> */
[----:B------:R-:W-:Y:S02]  /*1730*/  MOV R222, UR12 ;  /* 0x0000000c00de7c02 */ /* 0x000fe40008000f00 */
        /* <DEDUP_REMOVED lines=154> */
[----:B------:R-:W-:Y:S01]  /*20e0*/  IMAD.U32 R196, RZ, RZ, UR12 ;  /* 0x0000000cffc47e24 */ /* 0x000fe2000f8e00ff */
[----:B------:R-:W-:Y:S01]  /*20f0*/  MOV R197, UR13 ;  /* 0x0000000d00c57c02 */ /* 0x000fe20008000f00 */
[----:B------:R-:W-:Y:S02]  /*2100*/  UMOV UR5, 0x40000040 ;  /* 0x4000004000057882 */ /* 0x000fe40000000000 */
        /* <DEDUP_REMOVED lines=8> */
[----:B------:R-:W-:Y:S01]  /*2190*/  UIADD3 UR12, UR4, 0xa02, URZ ;  /* 0x00000a02040c7890 */ /* 0x000fe2000fffe03f */
[----:B------:R-:W-:Y:S01]  /*21a0*/  UMOV UR13, 0x40000040 ;  /* 0x40000040000d7882 */ /* 0x000fe20000000000 */
[----:B------:R-:W-:Y:S02]  /*21b0*/  WARPGROUP.DEPBAR.LE gsb0, 0x0 ;  /* 0x00008000000079c5 */ /* 0x000fe40000010000 */
[----:B------:R-:W-:-:S06]  /*21c0*/  WARPGROUP.ARRIVE ;  /* 0x00000000000079c5 */ /* 0x000fcc0000000000 */
[----:B------:R-:W-:Y:S01]  /*21d0*/  HGMMA.64x64x16.F32 R24, gdesc[UR8], R24, gsb0 ;  /* 0x00e00000081879f0 */ /* 0x000fe20008000818 */
[----:B------:R-:W-:Y:S01]  /*21e0*/  UIADD3 UR10, UR7, 0x806, URZ ;  /* 0x00000806070a7890 */ /* 0x000fe2000fffe03f */
[----:B------:R-:W-:Y:S01]  /*21f0*/  UMOV UR8, UR56 ;  /* 0x0000003800087c82 */ /* 0x000fe20008000000 */
[----:B------:R-:W-:Y:S01]  /*2200*/  UMOV UR9, UR57 ;  /* 0x0000003900097c82 */ /* 0x000fe20008000000 */
[----:B------:R-:W-:Y:S01]  /*2210*/  UMOV UR11, 0x40000040 ;  /* 0x40000040000b7882 */ /* 0x000fe20000000000 */
[----:B------:R-:W-:Y:S02]  /*2220*/  WARPGROUP.DEPBAR.LE gsb0, 0x0 ;  /* 0x00008000000079c5 */ /* 0x000fe40000010000 */
[----:B------:R-:W-:-:S06]  /*2230*/  WARPGROUP.ARRIVE ;  /* 0x00000000000079c5 */ /* 0x000fcc0000000000 */
[----:B------:R-:W-:Y:S01]  /*2240*/  HGMMA.64x64x16.F32 R24, gdesc[UR8], R24, gsb0 ;  /* 0x00e00000081879f0 */ /* 0x000fe20008000818 */
[----:B------:R-:W-:Y:S02]  /*2250*/  UIADD3 UR8, UR4, 0xa00, URZ ;  /* 0x00000a0004087890 */ /* 0x000fe4000fffe03f */
[----:B------:R-:W-:Y:S01]  /*2260*/  UIADD3 UR10, UR7, 0xa00, URZ ;  /* 0x00000a00070a7890 */ /* 0x000fe2000fffe03f */
[----:B------:R-:W-:Y:S01]  /*2270*/  UMOV UR9, 0x40000040 ;  /* 0x4000004000097882 */ /* 0x000fe20000000000 */
[----:B------:R-:W-:Y:S01]  /*2280*/  UMOV UR11, 0x40000040 ;  /* 0x40000040000b7882 */ /* 0x000fe20000000000 */
[----:B------:R-:W-:Y:S01]  /*2290*/  UIADD3 UR4, UR4, 0xe06, URZ ;  /* 0x00000e0604047890 */ /* 0x000fe2000fffe03f */
[----:B------:R-:W-:-:S05]  /*22a0*/  UMOV UR7, 0x40000040 ;  /* 0x4000004000077882 */ /* 0x000fca0000000000 */
[----:B------:R-:W-:Y:S01]  /*22b0*/  MOV R194, UR4 ;  /* 0x0000000400c27c02 */ /* 0x000fe20008000f00 */
[----:B------:R-:W-:Y:S02]  /*22c0*/  WARPGROUP.DEPBAR.LE gsb0, 0x0 ;  /* 0x00008000000079c5 */ /* 0x000fe40000010000 */
[----:B------:R-:W-:-:S06]  /*22d0*/  WARPGROUP.ARRIVE ;  /* 0x00000000000079c5 */ /* 0x000fcc0000000000 */
[----:B------:R-:W-:Y:S03]  /*22e0*/  HGMMA.64x64x16.F32 R24, gdesc[UR8], R24, gsb0 ;  /* 0x00e00000081879f0 */ /* 0x000fe60008000818 */
        /* <DEDUP_REMOVED lines=32> */
[----:B------:R-:W-:Y:S01]  /*24f0*/  HGMMA.64x64x16.F32 R24, gdesc[UR4], R24, gsb0 ;  /* 0x00e00000041879f0 */ /* 0x000fe20008000818 */
[----:B------:R-:W-:Y:S02]  /*2500*/  ULDC UR4, c[0x0][0x28c] ;  /* 0x0000a30000047ab9 */ /* 0x000fe40000000800 */
[----:B------:R-:W-:Y:S01]  /*2510*/  ISETP.GE.AND P3, PT, R0, UR4, PT ;  /* 0x0000000400007c0c */ /* 0x000fe2000bf66270 */
[----:B------:R-:W-:Y:S01]  /*2520*/  ULDC UR4, c[0x0][0x28c] ;  /* 0x0000a30000047ab9 */ /* 0x000fe20000000800 */
[----:B------:R-:W-:-:S04]  /*2530*/  IADD3 R0, R3, 0x8, RZ ;  /* 0x0000000803007810 */ /* 0x000fc80007ffe0ff */
[----:B------:R-:W-:Y:S01]  /*2540*/  ISETP.GE.AND P1, PT, R0, UR4, PT ;  /* 0x0000000400007c0c */ /* 0x000fe2000bf26270 */
[----:B------:R-:W-:Y:S01]  /*2550*/  VIADD R0, R3, 0x9 ;  /* 0x0000000903007836 */ /* 0x000fe20000000000 */
[----:B------:R-:W-:-:S04]  /*2560*/  ULDC UR4, c[0x0][0x28c] ;  /* 0x0000a30000047ab9 */ /* 0x000fc80000000800 */
[----:B------:R-:W-:Y:S01]  /*2570*/  ISETP.GE.AND P2, PT, R0, UR4, PT ;  /* 0x0000000400007c0c */ /* 0x000fe2000bf46270 */
[----:B------:R-:W-:Y:S01]  /*2580*/  ULDC UR4, c[0x0][0x28c] ;  /* 0x0000a30000047ab9 */ /* 0x000fe20000000800 */
[----:B------:R-:W-:-:S04]  /*2590*/  IADD3 R0, R3, 0x10, RZ ;  /* 0x0000001003007810 */ /* 0x000fc80007ffe0ff */
        /* <DEDUP_REMOVED lines=8> */
[----:B------:R-:W-:Y:S01]  /*2620*/  IADD3 R0, R3, 0x19, RZ ;  /* 0x0000001903007810 */ /* 0x000fe20007ffe0ff */
[----:B------:R-:W-:Y:S02]  /*2630*/  WARPGROUP.DEPBAR.LE gsb0, 0x0 ;  /* 0x00008000000079c5 */ /* 0x000fe40000010000 */
[----:B------:R-:W-:Y:S02]  /*2640*/  FSEL R25, R25, -INF , !P3 ;  /* 0xff80000019197808 */ /* 0x000fe40005800000 */
[----:B------:R-:W-:Y:S02]  /*2650*/  FSEL R27, R27, -INF , !P3 ;  /* 0xff8000001b1b7808 */ /* 0x000fe40005800000 */
[----:B------:R-:W-:Y:S01]  /*2660*/  ISETP.GE.AND P3, PT, R0, UR4, PT ;  /* 0x0000000400007c0c */ /* 0x000fe2000bf66270 */
[----:B------:R-:W-:Y:S01]  /*2670*/  ULDC UR4, c[0x0][0x28c] ;  /* 0x0000a30000047ab9 */ /* 0x000fe20000000800 */
[----:B------:R-:W-:-:S02]  /*2680*/  IADD3 R0, R3, 0x20, RZ ;  /* 0x0000002003007810 */ /* 0x000fc40007ffe0ff */
[----:B------:R-:W-:Y:S02]  /*2690*/  FSEL R28, R28, -INF , !P1 ;  /* 0xff8000001c1c7808 */ /* 0x000fe40004800000 */
[----:B------:R-:W-:Y:S02]  /*26a0*/  FSEL R30, R30, -INF , !P1 ;  /* 0xff8000001e1e7808 */ /* 0x000fe40004800000 */
[----:B------:R-:W-:Y:S01]  /*26b0*/  ISETP.GE.AND P1, PT, R0, UR4, PT ;  /* 0x0000000400007c0c */ /* 0x000fe2000bf26270 */
[----:B------:R-:W-:Y:S01]  /*26c0*/  VIADD R0, R3, 0x21 ;  /* 0x0000002103007836 */ /* 0x000fe20000000000 */
[----:B------:R-:W-:Y:S01]  /*26d0*/  ULDC UR4, c[0x0][0x28c] ;  /* 0x0000a30000047ab9 */ /* 0x000fe20000000800 */
        /* <DEDUP_REMOVED lines=8> */
[----:B------:R-:W-:Y:S01]  /*2760*/  ULDC UR4, c[0x0][0x28c] ;  /* 0x0000a30000047ab9 */ /* 0x000fe20000000800 */
[----:B------:R-:W-:Y:S02]  /*2770*/  IADD3 R0, R3, 0x29, RZ ;  /* 0x0000002903007810 */ /* 0x000fe40007ffe0ff */
[----:B------:R-:W-:Y:S02]  /*2780*/  FSEL R33, R33, -INF , !P5 ;  /* 0xff80000021217808 */ /* 0x000fe40006800000 */
[----:B------:R-:W-:-:S02]  /*2790*/  FSEL R35, R35, -INF , !P5 ;  /* 0xff80000023237808 */ /* 0x000fc40006800000 */
[----:B------:R-:W-:Y:S01]  /*27a0*/  ISETP.GE.AND P5, PT, R0, UR4, PT ;  /* 0x0000000400007c0c */ /* 0x000fe2000bfa6270 */
[C---:B------:R-:W-:Y:S01]  /*27b0*/  VIADD R0, R3.reuse, 0x30 ;  /* 0x0000003003007836 */ /* 0x040fe20000000000 */
[----:B------:R-:W-:Y:S01]  /*27c0*/  ULDC UR4, c[0x0][0x28c] ;  /* 0x0000a30000047ab9 */ /* 0x000fe20000000800 */
[----:B------:R-:W-:Y:S02]  /*27d0*/  FSEL R36, R36, -INF , !P4 ;  /* 0xff80000024247808 */ /* 0x000fe40006000000 */
[----:B------:R-:W-:Y:S02]  /*27e0*/  FSEL R38, R38, -INF , !P4 ;  /* 0xff80000026267808 */ /* 0x000fe40006000000 */
[----:B------:R-:W-:Y:S01]  /*27f0*/  ISETP.GE.AND P4, PT, R0, UR4, PT ;  /* 0x0000000400007c0c */ /* 0x000fe2000bf86270 */
[----:B------:R-:W-:Y:S01]  /*2800*/  ULDC UR4, c[0x0][0x28c] ;  /* 0x0000a30000047ab9 */ /* 0x000fe20000000800 */
[----:B------:R-:W-:Y:S02]  /*2810*/  IADD3 R0, R3, 0x31, RZ ;  /* 0x0000003103007810 */ /* 0x000fe40007ffe0ff */
[----:B------:R-:W-:-:S02]  /*2820*/  FSEL R37, R37, -INF , !P3 ;  /* 0xff80000025257808 */ /* 0x000fc40005800000 */
[----:B------:R-:W-:Y:S02]  /*2830*/  FSEL R39, R39, -INF , !P3 ;  /* 0xff80000027277808 */ /* 0x000fe40005800000 */
[----:B------:R-:W-:Y:S01]  /*2840*/  ISETP.GE.AND P3, PT, R0, UR4, PT ;  /* 0x0000000400007c0c */ /* 0x000fe2000bf66270 */
[----:B------:R-:W-:Y:S01]  /*2850*/  ULDC UR4, c[0x0][0x28c] ;  /* 0x0000a30000047ab9 */ /* 0x000fe20000000800 */
[----:B------:R-:W-:Y:S02]  /*2860*/  FSEL R40, R40, -INF , !P1 ;  /* 0xff80000028287808 */ /* 0x000fe40004800000 */
[----:B------:R-:W-:Y:S02]  /*2870*/  FSEL R42, R42, -INF , !P1 ;  /* 0xff8000002a2a7808 */ /* 0x000fe40004800000 */
[C---:B------:R-:W-:Y:S01]  /*2880*/  ISETP.GE.AND P1, PT, R3.reuse, UR4, PT ;  /* 0x0000000403007c0c */ /* 0x040fe2000bf26270 */
[----:B------:R-:W-:Y:S01]  /*2890*/  ULDC UR4, c[0x0][0x28c] ;  /* 0x0000a30000047ab9 */ /* 0x000fe20000000800 */
[----:B------:R-:W-:-:S02]  /*28a0*/  IADD3 R0, R3, 0x38, RZ ;  /* 0x0000003803007810 */ /* 0x000fc40007ffe0ff */
[----:B------:R-:W-:Y:S02]  /*28b0*/  FSEL R24, R24, -INF , !P1 ;  /* 0xff80000018187808 */ /* 0x000fe40004800000 */
[----:B------:R-:W-:Y:S02]  /*28c0*/  FSEL R41, R41, -INF , !P2 ;  /* 0xff80000029297808 */ /* 0x000fe40005000000 */
[----:B------:R-:W-:Y:S02]  /*28d0*/  FMNMX R5, R24, R25, !PT ;  /* 0x0000001918057209 */ /* 0x000fe40007800000 */
[----:B------:R-:W-:Y:S02]  /*28e0*/  FSEL R43, R43, -INF , !P2 ;  /* 0xff8000002b2b7808 */ /* 0x000fe40005000000 */
[----:B------:R-:W-:Y:S01]  /*28f0*/  ISETP.GE.AND P2, PT, R0, UR4, PT ;  /* 0x0000000400007c0c */ /* 0x000fe2000bf46270 */
[----:B------:R-:W-:Y:S01]  /*2900*/  USHF.L.U32 UR4, UR52, 0x3, URZ ;  /* 0x0000000334047899 */ /* 0x000fe2000800063f */
[----:B------:R-:W-:-:S02]  /*2910*/  FMNMX R0, R28, R5, !PT ;  /* 0x000000051c007209 */ /* 0x000fc40007800000 */
[----:B------:R-:W-:Y:S01]  /*2920*/  FSEL R44, R44, -INF , !P6 ;  /* 0xff8000002c2c7808 */ /* 0x000fe20007000000 */
[----:B------:R-:W-:Y:S01]  /*2930*/  ULOP3.LUT UR4, UR4, 0x8, URZ, 0xc, !UPT ;  /* 0x0000000804047892 */ /* 0x000fe2000f8e0c3f */
[----:B------:R-:W-:Y:S02]  /*2940*/  FMNMX R5, R29, R0, !PT ;  /* 0x000000001d057209 */ /* 0x000fe40007800000 */
[----:B------:R-:W-:Y:S02]  /*2950*/  FSEL R45, R45, -INF , !P5 ;  /* 0xff8000002d2d7808 */ /* 0x000fe40006800000 */
[----:B------:R-:W-:Y:S02]  /*2960*/  FMNMX R0, R32, R5, !PT ;  /* 0x0000000520007209 */ /* 0x000fe40007800000 */
[----:B------:R-:W-:Y:S02]  /*2970*/  FSEL R48, R48, -INF , !P4 ;  /* 0xff80000030307808 */ /* 0x000fe40006000000 */
[----:B------:R-:W-:-:S02]  /*2980*/  FMNMX R5, R33, R0, !PT ;  /* 0x0000000021057209 */ /* 0x000fc40007800000 */
[----:B------:R-:W-:Y:S02]  /*2990*/  FSEL R49, R49, -INF , !P3 ;  /* 0xff80000031317808 */ /* 0x000fe40005800000 */
        /* <DEDUP_REMOVED lines=8> */
[----:B------:R-:W-:Y:S01]  /*2a20*/  FMNMX R0, R44, R5, !PT ;  /* 0x000000052c007209 */ /* 0x000fe20007800000 */
[----:B------:R-:W-:Y:S01]  /*2a30*/  VIADD R5, R3, 0x39 ;  /* 0x0000003903057836 */ /* 0x000fe20000000000 */
[----:B------:R-:W-:Y:S02]  /*2a40*/  FSEL R50, R50, -INF , !P4 ;  /* 0xff80000032327808 */ /* 0x000fe40006000000 */
[----:B------:R-:W-:-:S02]  /*2a50*/  FMNMX R7, R45, R0, !PT ;  /* 0x000000002d077209 */ /* 0x000fc40007800000 */
[----:B-1----:R-:W-:Y:S02]  /*2a60*/  ISETP.GE.AND P1, PT, R5, R2, PT ;  /* 0x000000020500720c */ /* 0x002fe40003f26270 */
[----:B------:R-:W-:Y:S02]  /*2a70*/  FMNMX R0, R48, R7, !PT ;  /* 0x0000000730007209 */ /* 0x000fe40007800000 */
[----:B------:R-:W-:Y:S02]  /*2a80*/  FSEL R53, R53, -INF , !P1 ;  /* 0xff80000035357808 */ /* 0x000fe40004800000 */
[----:B------:R-:W-:Y:S02]  /*2a90*/  FMNMX R5, R49, R0, !PT ;  /* 0x0000000031057209 */ /* 0x000fe40007800000 */
[----:B------:R-:W-:Y:S02]  /*2aa0*/  FSEL R51, R51, -INF , !P3 ;  /* 0xff80000033337808 */ /* 0x000fe40005800000 */
[----:B------:R-:W-:-:S02]  /*2ab0*/  FMNMX R0, R52, R5, !PT ;  /* 0x0000000534007209 */ /* 0x000fc40007800000 */
[----:B------:R-:W-:Y:S02]  /*2ac0*/  FSEL R54, R54, -INF , !P2 ;  /* 0xff80000036367808 */ /* 0x000fe40005000000 */
[----:B------:R-:W-:Y:S02]  /*2ad0*/  FMNMX R0, R53, R0, !PT ;  /* 0x0000000035007209 */ /* 0x000fe40007800000 */
[----:B------:R-:W-:-:S03]  /*2ae0*/  FSEL R55, R55, -INF , !P1 ;  /* 0xff80000037377808 */ /* 0x000fc60004800000 */
[----:B------:R-:W1:Y:S02]  /*2af0*/  SHFL.BFLY PT, R5, R0, 0x1, 0x1f ;  /* 0x0c201f0000057f89 */ /* 0x000e6400000e0000 */
[----:B-1----:R-:W-:-:S05]  /*2b00*/  FMNMX R4, R0, R5, !PT ;  /* 0x0000000500047209 */ /* 0x002fca0007800000 */
[----:B------:R-:W1:Y:S02]  /*2b10*/  SHFL.BFLY PT, R5, R4, 0x2, 0x1f ;  /* 0x0c401f0004057f89 */ /* 0x000e6400000e0000 */
[----:B-1----:R-:W-:-:S04]  /*2b20*/  FMNMX R5, R4, R5, !PT ;  /* 0x0000000504057209 */ /* 0x002fc80007800000 */
[----:B------:R-:W-:-:S04]  /*2b30*/  FSETP.NEU.AND P0, PT, R5, -INF , PT ;  /* 0xff8000000500780b */ /* 0x000fc80003f0d000 */
[----:B------:R-:W-:Y:S02]  /*2b40*/  FSEL R7, R5, RZ, P0 ;  /* 0x000000ff05077208 */ /* 0x000fe40000000000 */
[----:B------:R-:W-:Y:S02]  /*2b50*/  ISETP.NE.AND P0, PT, R8, RZ, PT ;  /* 0x000000ff0800720c */ /* 0x000fe40003f05270 */
[----:B------:R-:W-:Y:S01]  /*2b60*/  MOV R8, UR4 ;  /* 0x0000000400087c02 */ /* 0x000fe20008000f00 */
[----:B------:R-:W-:-:S03]  /*2b70*/  ULDC UR4, c[0x0][0x604] ;  /* 0x0001810000047ab9 */ /* 0x000fc60000000800 */
[----:B------:R1:W-:Y:S02]  /*2b80*/  SYNCS.ARRIVE.TRANS64.A1T0 RZ, [R8+UR55], RZ ;  /* 0x000000ff08ff79a7 */ /* 0x0003e40008100037 */
[----:B-1----:R-:W-:Y:S01]  /*2b90*/  FMUL R8, R7, UR4 ;  /* 0x0000000407087c20 */ /* 0x002fe20008400000 */
[----:B------:R-:W-:Y:S01]  /*2ba0*/  FMNMX R7, R26, R27, !PT ;  /* 0x0000001b1a077209 */ /* 0x000fe20007800000 */
[----:B------:R-:W-:-:S03]  /*2bb0*/  ULDC UR4, c[0x0][0x604] ;  /* 0x0001810000047ab9 */ /* 0x000fc60000000800 */
[----:B------:R-:W-:-:S04]  /*2bc0*/  FMNMX R0, R30, R7, !PT ;  /* 0x000000071e007209 */ /* 0x000fc80007800000 */
        /* <DEDUP_REMOVED lines=12> */
[----:B------:R-:W-:-:S05]  /*2c90*/  FMNMX R0, R55, R0, !PT ;  /* 0x0000000037007209 */ /* 0x000fca0007800000 */
[----:B------:R-:W1:Y:S02]  /*2ca0*/  SHFL.BFLY PT, R7, R0, 0x1, 0x1f ;  /* 0x0c201f0000077f89 */ /* 0x000e6400000e0000 */
[----:B-1----:R-:W-:-:S05]  /*2cb0*/  FMNMX R7, R0, R7, !PT ;  /* 0x0000000700077209 */ /* 0x002fca0007800000 */
[----:B------:R-:W1:Y:S02]  /*2cc0*/  SHFL.BFLY PT, R4, R7, 0x2, 0x1f ;  /* 0x0c401f0007047f89 */ /* 0x000e6400000e0000 */
[----:B-1----:R-:W-:-:S04]  /*2cd0*/  FMNMX R4, R7, R4, !PT ;  /* 0x0000000407047209 */ /* 0x002fc80007800000 */
[----:B------:R-:W-:-:S04]  /*2ce0*/  FSETP.NEU.AND P1, PT, R4, -INF , PT ;  /* 0xff8000000400780b */ /* 0x000fc80003f2d000 */
[----:B------:R-:W-:-:S05]  /*2cf0*/  FSEL R9, R4, RZ, P1 ;  /* 0x000000ff04097208 */ /* 0x000fca0000800000 */
[----:B------:R-:W-:Y:S01]  /*2d00*/  FMUL R9, R9, UR4 ;  /* 0x0000000409097c20 */ /* 0x000fe20008400000 */
[----:B------:R-:W-:Y:S02]  /*2d10*/  ULDC UR4, c[0x0][0x604] ;  /* 0x0001810000047ab9 */ /* 0x000fe40000000800 */
[--C-:B------:R-:W-:Y:S01]  /*2d20*/  FFMA R24, R24, UR4, -R8.reuse ;  /* 0x0000000418187c23 */ /* 0x100fe20008000808 */
[----:B------:R-:W-:Y:S02]  /*2d30*/  ULDC UR4, c[0x0][0x604] ;  /* 0x0001810000047ab9 */ /* 0x000fe40000000800 */
[--C-:B------:R-:W-:Y:S01]  /*2d40*/  FFMA R25, R25, UR4, -R8.reuse ;  /* 0x0000000419197c23 */ /* 0x100fe20008000808 */
[----:B------:R-:W-:Y:S02]  /*2d50*/  ULDC UR4, c[0x0][0x604] ;  /* 0x0001810000047ab9 */ /* 0x000fe40000000800 */
[----:B------:R-:W-:Y:S01]  /*2d60*/  FFMA R28, R28, UR4, -R8 ;  /* 0x000000041c1c7c23 */ /* 0x000fe20008000808 */
[----:B------:R-:W-:-:S02]  /*2d70*/  ULDC UR4, c[0x0][0x604] ;  /* 0x0001810000047ab9 */ /* 0x000fc40000000800 */
[--C-:B------:R-:W-:Y:S01]  /*2d80*/  FFMA R29, R29, UR4, -R8.reuse ;  /* 0x000000041d1d7c23 */ /* 0x100fe20008000808 */
        /* <DEDUP_REMOVED lines=23> */
[----:B------:R-:W-:Y:S01]  /*2f00*/  FFMA R8, R53, UR4, -R8 ;  /* 0x0000000435087c23 */ /* 0x000fe20008000808 */
[----:B------:R-:W-:Y:S02]  /*2f10*/  ULDC UR4, c[0x0][0x604] ;  /* 0x0001810000047ab9 */ /* 0x000fe40000000800 */
[--C-:B------:R-:W-:Y:S01]  /*2f20*/  FFMA R26, R26, UR4, -R9.reuse ;  /* 0x000000041a1a7c23 */ /* 0x100fe20008000809 */
[----:B------:R-:W-:Y:S02]  /*2f30*/  ULDC UR4, c[0x0][0x604] ;  /* 0x0001810000047ab9 */ /* 0x000fe40000000800 */
[--C-:B------:R-:W-:Y:S01]  /*2f40*/  FFMA R27, R27, UR4, -R9.reuse ;  /* 0x000000041b1b7c23 */ /* 0x100fe20008000809 */
[----:B------:R-:W-:Y:S01]  /*2f50*/  ULDC UR4, c[0x0][0x604] ;  /* 0x0001810000047ab9 */ /* 0x000fe20000000800 */
[----:B------:R-:W-:Y:S01]  /*2f60*/  FSETP.GEU.AND P3, PT, R26, -126, PT ;  /* 0xc2fc00001a00780b */ /* 0x000fe20003f6e000 */
        /* <DEDUP_REMOVED lines=12> */
[----:B------:R-:W-:Y:S01]  /*3030*/  @!P3 FMUL R26, R26, 0.5 ;  /* 0x3f0000001a1ab820 */ /* 0x000fe20000400000 */
[--C-:B------:R-:W-:Y:S01]  /*3040*/  FFMA R38, R38, UR4, -R9.reuse ;  /* 0x0000000426267c23 */ /* 0x100fe20008000809 */
[----:B------:R-:W-:Y:S01]  /*3050*/  ULDC UR4, c[0x0][0x604] ;  /* 0x0001810000047ab9 */ /* 0x000fe20000000800 */
[----:B------:R-:W-:Y:S01]  /*3060*/  @!P6 FMUL R27, R27, 0.5 ;  /* 0x3f0000001b1be820 */ /* 0x000fe20000400000 */
[----:B------:R-:W1:Y:S01]  /*3070*/  MUFU.EX2 R165, R26 ;  /* 0x0000001a00a57308 */ /* 0x000e620000000800 */
[--C-:B------:R-:W-:Y:S01]  /*3080*/  FFMA R39, R39, UR4, -R9.reuse ;  /* 0x0000000427277c23 */ /* 0x100fe20008000809 */
[----:B------:R-:W-:Y:S01]  /*3090*/  FSETP.GEU.AND P4, PT, R35, -126, PT ;  /* 0xc2fc00002300780b */ /* 0x000fe20003f8e000 */
[----:B------:R-:W-:Y:S01]  /*30a0*/  @!P5 FMUL R30, R30, 0.5 ;  /* 0x3f0000001e1ed820 */ /* 0x000fe20000400000 */
[----:B------:R-:W-:Y:S01]  /*30b0*/  ULDC UR4, c[0x0][0x604] ;  /* 0x0001810000047ab9 */ /* 0x000fe20000000800 */
[----:B------:R-:W-:Y:S01]  /*30c0*/  @!P2 FMUL R31, R31, 0.5 ;  /* 0x3f0000001f1fa820 */ /* 0x000fe20000400000 */
[--C-:B------:R-:W-:Y:S01]  /*30d0*/  FFMA R42, R42, UR4, -R9.reuse ;  /* 0x000000042a2a7c23 */ /* 0x100fe20008000809 */
[----:B------:R-:W-:Y:S01]  /*30e0*/  ULDC UR4, c[0x0][0x604] ;  /* 0x0001810000047ab9 */ /* 0x000fe20000000800 */
[----:B------:R-:W2:Y:S01]  /*30f0*/  MUFU.EX2 R10, R27 ;  /* 0x0000001b000a7308 */ /* 0x000ea20000000800 */
[----:B------:R-:W-:Y:S01]  /*3100*/  @!P1 FMUL R34, R34, 0.5 ;  /* 0x3f00000022229820 */ /* 0x000fe20000400000 */
[----:B------:R-:W-:Y:S01]  /*3110*/  FFMA R43, R43, UR4, -R9 ;  /* 0x000000042b2b7c23 */ /* 0x000fe20008000809 */
[----:B------:R-:W-:-:S02]  /*3120*/  ULDC UR4, c[0x0][0x604] ;  /* 0x0001810000047ab9 */ /* 0x000fc40000000800 */
[--C-:B------:R-:W-:Y:S01]  /*3130*/  FFMA R46, R46, UR4, -R9.reuse ;  /* 0x000000042e2e7c23 */ /* 0x100fe20008000809 */
[----:B------:R-:W-:Y:S01]  /*3140*/  ULDC UR4, c[0x0][0x604] ;  /* 0x0001810000047ab9 */ /* 0x000fe20000000800 */
[----:B------:R-:W-:Y:S01]  /*3150*/  @!P4 FMUL R35, R35, 0.5 ;  /* 0x3f0000002323c820 */ /* 0x000fe20000400000 */
[----:B------:R-:W3:Y:S01]  /*3160*/  MUFU.EX2 R167, R30 ;  /* 0x0000001e00a77308 */ /* 0x000ee20000000800 */
[----:B-1----:R-:W-:Y:S01]  /*3170*/  @!P3 FMUL R165, R165, R165 ;  /* 0x000000a5a5a5b220 */ /* 0x002fe20000400000 */
[----:B------:R-:W-:Y:S01]  /*3180*/  FSETP.GEU.AND P3, PT, R38, -126, PT ;  /* 0xc2fc00002600780b */ /* 0x000fe20003f6e000 */
[--C-:B------:R-:W-:Y:S01]  /*3190*/  FFMA R47, R47, UR4, -R9.reuse ;  /* 0x000000042f2f7c23 */ /* 0x100fe20008000809 */
[----:B------:R-:W-:Y:S02]  /*31a0*/  ULDC UR4, c[0x0][0x604] ;  /* 0x0001810000047ab9 */ /* 0x000fe40000000800 */
[--C-:B------:R-:W-:Y:S01]  /*31b0*/  FFMA R50, R50, UR4, -R9.reuse ;  /* 0x0000000432327c23 */ /* 0x100fe20008000809 */
[----:B------:R-:W-:Y:S01]  /*31c0*/  ULDC UR4, c[0x0][0x604] ;  /* 0x0001810000047ab9 */ /* 0x000fe20000000800 */
[----:B------:R-:W1:Y:S01]  /*31d0*/  MUFU.EX2 R14, R35 ;  /* 0x00000023000e7308 */ /* 0x000e620000000800 */
[----:B--2---:R-:W-:Y:S01]  /*31e0*/  @!P6 FMUL R10, R10, R10 ;  /* 0x0000000a0a0ae220 */ /* 0x004fe20000400000 */
[----:B------:R-:W-:Y:S01]  /*31f0*/  FSETP.GEU.AND P6, PT, R39, -126, PT ;  /* 0xc2fc00002700780b */ /* 0x000fe20003fce000 */
[----:B------:R-:W-:Y:S01]  /*3200*/  FFMA R51, R51, UR4, -R9 ;  /* 0x0000000433337c23 */ /* 0x000fe20008000809 */
[----:B------:R-:W-:-:S02]  /*3210*/  ULDC UR4, c[0x0][0x604] ;  /* 0x0001810000047ab9 */ /* 0x000fc40000000800 */
[--C-:B------:R-:W-:Y:S01]  /*3220*/  FFMA R0, R54, UR4, -R9.reuse ;  /* 0x0000000436007c23 */ /* 0x100fe20008000809 */
[----:B------:R-:W-:Y:S01]  /*3230*/  @!P3 FMUL R38, R38, 0.5 ;  /* 0x3f0000002626b820 */ /* 0x000fe20000400000 */
[----:B------:R-:W2:Y:S01]  /*3240*/  MUFU.EX2 R12, R31 ;  /* 0x0000001f000c7308 */ /* 0x000ea20000000800 */
[----:B---3--:R-:W-:Y:S01]  /*3250*/  @!P5 FMUL R167, R167, R167 ;  /* 0x000000a7a7a7d220 */ /* 0x008fe20000400000 */
[----:B------:R-:W-:Y:S01]  /*3260*/  FSETP.GEU.AND P5, PT, R42, -126, PT ;  /* 0xc2fc00002a00780b */ /* 0x000fe20003fae000 */
[----:B------:R-:W-:Y:S02]  /*3270*/  ULDC UR4, c[0x0][0x604] ;  /* 0x0001810000047ab9 */ /* 0x000fe40000000800 */
[----:B------:R-:W-:Y:S02]  /*3280*/  FFMA R9, R55, UR4, -R9 ;  /* 0x0000000437097c23 */ /* 0x000fe40008000809 */
[----:B------:R-:W-:Y:S01]  /*3290*/  @!P6 FMUL R39, R39, 0.5 ;  /* 0x3f0000002727e820 */ /* 0x000fe20000400000 */
[----:B------:R-:W3:Y:S01]  /*32a0*/  MUFU.EX2 R161, R34 ;  /* 0x0000002200a17308 */ /* 0x000ee20000000800 */
[----:B-1----:R-:W-:Y:S01]  /*32b0*/  @!P4 FMUL R14, R14, R14 ;  /* 0x0000000e0e0ec220 */ /* 0x002fe20000400000 */
[----:B------:R-:W-:-:S05]  /*32c0*/  FSETP.GEU.AND P4, PT, R47, -126, PT ;  /* 0xc2fc00002f00780b */ /* 0x000fca0003f8e000 */
[----:B------:R-:W-:Y:S01]  /*32d0*/  @!P5 FMUL R42, R42, 0.5 ;  /* 0x3f0000002a2ad820 */ /* 0x000fe20000400000 */
[----:B------:R-:W1:Y:S01]  /*32e0*/  MUFU.EX2 R163, R38 ;  /* 0x0000002600a37308 */ /* 0x000e620000000800 */
[----:B--2---:R-:W-:Y:S01]  /*32f0*/  @!P2 FMUL R12, R12, R12 ;  /* 0x0000000c0c0ca220 */ /* 0x004fe20000400000 */
[----:B------:R-:W-:-:S05]  /*3300*/  FSETP.GEU.AND P2, PT, R43, -126, PT ;  /* 0xc2fc00002b00780b */ /* 0x000fca0003f4e000 */
[----:B------:R-:W-:Y:S01]  /*3310*/  @!P4 FMUL R47, R47, 0.5 ;  /* 0x3f0000002f2fc820 */ /* 0x000fe20000400000 */
[----:B------:R-:W2:Y:S01]  /*3320*/  MUFU.EX2 R16, R39 ;  /* 0x0000002700107308 */ /* 0x000ea20000000800 */
[----:B---3--:R-:W-:Y:S01]  /*3330*/  @!P1 FMUL R161, R161, R161 ;  /* 0x000000a1a1a19220 */ /* 0x008fe20000400000 */
[----:B------:R-:W-:-:S05]  /*3340*/  FSETP.GEU.AND P1, PT, R46, -126, PT ;  /* 0xc2fc00002e00780b */ /* 0x000fca0003f2e000 */
        /* <DEDUP_REMOVED lines=11> */
[----:B------:R-:W-:-:S03]  /*3400*/  FSETP.GEU.AND P4, PT, R25, -126, PT ;  /* 0xc2fc00001900780b */ /* 0x000fc60003f8e000 */
[----:B------:R-:W-:Y:S02]  /*3410*/  FADD R19, R12, R159 ;  /* 0x0000009f0c137221 */ /* 0x000fe40000000000 */
[----:B------:R-:W-:Y:S01]  /*3420*/  @!P6 FMUL R51, R51, 0.5 ;  /* 0x3f0000003333e820 */ /* 0x000fe20000400000 */
[----:B------:R-:W3:Y:S01]  /*3430*/  MUFU.EX2 R46, R46 ;  /* 0x0000002e002e7308 */ /* 0x000ee20000000800 */
[----:B-1----:R-:W-:Y:S01]  /*3440*/  @!P5 FMUL R42, R42, R42 ;  /* 0x0000002a2a2ad220 */ /* 0x002fe20000400000 */
[----:B------:R-:W-:-:S03]  /*3450*/  FSETP.GEU.AND P5, PT, R0, -126, PT ;  /* 0xc2fc00000000780b */ /* 0x000fc60003fae000 */
[----:B------:R-:W-:Y:S01]  /*3460*/  FADD R15, R165, R42 ;  /* 0x0000002aa50f7221 */ /* 0x000fe20000000000 */
[----:B------:R-:W-:Y:S01]  /*3470*/  F2FP.F16.F32.PACK_AB R165, R10, R165 ;  /* 0x000000a50aa5723e */ /* 0x000fe200000000ff */
[----:B------:R-:W-:Y:S01]  /*3480*/  @!P4 FMUL R25, R25, 0.5 ;  /* 0x3f0000001919c820 */ /* 0x000fe20000400000 */
[----:B------:R-:W1:Y:S01]  /*3490*/  MUFU.EX2 R153, R51 ;  /* 0x0000003300997308 */ /* 0x000e620000000800 */
[----:B--2---:R-:W-:Y:S01]  /*34a0*/  @!P2 FMUL R157, R157, R157 ;  /* 0x0000009d9d9da220 */ /* 0x004fe20000400000 */
[----:B------:R-:W-:-:S03]  /*34b0*/  FSETP.GEU.AND P2, PT, R9, -126, PT ;  /* 0xc2fc00000900780b */ /* 0x000fc60003f4e000 */
[----:B------:R-:W-:Y:S01]  /*34c0*/  FADD R17, R10, R157 ;  /* 0x0000009d0a117221 */ /* 0x000fe20000000000 */
[----:B------:R-:W-:Y:S01]  /*34d0*/  F2FP.F16.F32.PACK_AB R157, R157, R42 ;  /* 0x0000002a9d9d723e */ /* 0x000fe200000000ff */
[----:B------:R-:W-:Y:S01]  /*34e0*/  @!P5 FMUL R0, R0, 0.5 ;  /* 0x3f0000000000d820 */ /* 0x000fe20000400000 */
[----:B------:R-:W2:Y:S01]  /*34f0*/  MUFU.EX2 R50, R50 ;  /* 0x0000003200327308 */ /* 0x000ea20000000800 */
[----:B---3--:R-:W-:Y:S01]  /*3500*/  @!P1 FMUL R46, R46, R46 ;  /* 0x0000002e2e2e9220 */ /* 0x008fe20000400000 */
[----:B------:R-:W-:-:S03]  /*3510*/  FSETP.GEU.AND P1, PT, R24, -126, PT ;  /* 0xc2fc00001800780b */ /* 0x000fc60003f2e000 */
[----:B------:R-:W-:Y:S01]  /*3520*/  FADD R18, R167, R46 ;  /* 0x0000002ea7127221 */ /* 0x000fe20000000000 */
[----:B------:R-:W-:Y:S01]  /*3530*/  F2FP.F16.F32.PACK_AB R167, R12, R167 ;  /* 0x000000a70ca7723e */ /* 0x000fe200000000ff */
[----:B------:R-:W-:Y:S01]  /*3540*/  @!P2 FMUL R9, R9, 0.5 ;  /* 0x3f0000000909a820 */ /* 0x000fe20000400000 */
[----:B------:R-:W3:Y:S01]  /*3550*/  MUFU.EX2 R25, R25 ;  /* 0x0000001900197308 */ /* 0x000ee20000000800 */
[----:B-1----:R-:W-:Y:S01]  /*3560*/  @!P6 FMUL R153, R153, R153 ;  /* 0x000000999999e220 */ /* 0x002fe20000400000 */
[----:B------:R-:W-:Y:S02]  /*3570*/  FSETP.GEU.AND P6, PT, R29, -126, PT ;  /* 0xc2fc00001d00780b */ /* 0x000fe40003fce000 */
[----:B------:R-:W-:Y:S01]  /*3580*/  F2FP.F16.F32.PACK_AB R159, R159, R46 ;  /* 0x0000002e9f9f723e */ /* 0x000fe200000000ff */
[----:B------:R-:W-:Y:S02]  /*3590*/  FADD R22, R14, R153 ;  /* 0x000000990e167221 */ /* 0x000fe40000000000 */
[----:B------:R-:W-:Y:S01]  /*35a0*/  @!P1 FMUL R24, R24, 0.5 ;  /* 0x3f00000018189820 */ /* 0x000fe20000400000 */
[----:B------:R-:W1:Y:S01]  /*35b0*/  MUFU.EX2 R155, R9 ;  /* 0x00000009009b7308 */ /* 0x000e620000000800 */
[----:B--2---:R-:W-:Y:S01]  /*35c0*/  @!P3 FMUL R50, R50, R50 ;  /* 0x000000323232b220 */ /* 0x004fe20000400000 */
[----:B------:R-:W-:Y:S01]  /*35d0*/  FSETP.GEU.AND P3, PT, R28, -126, PT ;  /* 0xc2fc00001c00780b */ /* 0x000fe20003f6e000 */
[----:B------:R-:W-:-:S02]  /*35e0*/  FADD R26, R17, R22 ;  /* 0x00000016111a7221 */ /* 0x000fc40000000000 */
[----:B------:R-:W-:Y:S01]  /*35f0*/  FADD R20, R161, R50 ;  /* 0x00000032a1147221 */ /* 0x000fe20000000000 */
[----:B------:R-:W-:Y:S01]  /*3600*/  F2FP.F16.F32.PACK_AB R161, R14, R161 ;  /* 0x000000a10ea1723e */ /* 0x000fe200000000ff */
[----:B------:R-:W-:Y:S01]  /*3610*/  @!P6 FMUL R29, R29, 0.5 ;  /* 0x3f0000001d1de820 */ /* 0x000fe20000400000 */
[----:B------:R-:W2:Y:S01]  /*3620*/  MUFU.EX2 R0, R0 ;  /* 0x0000000000007308 */ /* 0x000ea20000000800 */
[----:B---3--:R-:W-:Y:S01]  /*3630*/  @!P4 FMUL R25, R25, R25 ;  /* 0x000000191919c220 */ /* 0x008fe20000400000 */
[----:B------:R-:W-:Y:S01]  /*3640*/  FSETP.GEU.AND P4, PT, R37, -126, PT ;  /* 0xc2fc00002500780b */ /* 0x000fe20003f8e000 */
[----:B------:R-:W-:Y:S01]  /*3650*/  FADD R23, R15, R20 ;  /* 0x000000140f177221 */ /* 0x000fe20000000000 */
[----:B------:R-:W-:-:S03]  /*3660*/  F2FP.F16.F32.PACK_AB R153, R153, R50 ;  /* 0x000000329999723e */ /* 0x000fc600000000ff */
[----:B------:R-:W-:Y:S01]  /*3670*/  @!P3 FMUL R28, R28, 0.5 ;  /* 0x3f0000001c1cb820 */ /* 0x000fe20000400000 */
[----:B------:R3:W4:Y:S01]  /*3680*/  MUFU.EX2 R164, R24 ;  /* 0x0000001800a47308 */ /* 0x0007220000000800 */
[----:B-1----:R-:W-:Y:S01]  /*3690*/  @!P2 FMUL R155, R155, R155 ;  /* 0x0000009b9b9ba220 */ /* 0x002fe20000400000 */
[----:B------:R-:W-:-:S05]  /*36a0*/  FSETP.GEU.AND P2, PT, R33, -126, PT ;  /* 0xc2fc00002100780b */ /* 0x000fca0003f4e000 */
[----:B------:R-:W-:Y:S01]  /*36b0*/  @!P4 FMUL R37, R37, 0.5 ;  /* 0x3f0000002525c820 */ /* 0x000fe20000400000 */
[----:B------:R1:W5:Y:S01]  /*36c0*/  MUFU.EX2 R166, R28 ;  /* 0x0000001c00a67308 */ /* 0x0003620000000800 */
[----:B--2---:R-:W-:Y:S01]  /*36d0*/  @!P5 FMUL R0, R0, R0 ;  /* 0x000000000000d220 */ /* 0x004fe20000400000 */
[----:B------:R-:W-:Y:S01]  /*36e0*/  FSETP.GEU.AND P5, PT, R32, -126, PT ;  /* 0xc2fc00002000780b */ /* 0x000fe20003fae000 */
[C---:B---3--:R-:W-:Y:S02]  /*36f0*/  FADD R24, R16.reuse, R155 ;  /* 0x0000009b10187221 */ /* 0x048fe40000000000 */
[----:B------:R-:W-:Y:S01]  /*3700*/  FADD R21, R163, R0 ;  /* 0x00000000a3157221 */ /* 0x000fe20000000000 */
[----:B------:R-:W-:Y:S01]  /*3710*/  F2FP.F16.F32.PACK_AB R163, R16, R163 ;  /* 0x000000a310a3723e */ /* 0x000fe200000000ff */
[----:B------:R-:W-:Y:S01]  /*3720*/  @!P2 FMUL R33, R33, 0.5 ;  /* 0x3f0000002121a820 */ /* 0x000fe20000400000 */
[----:B------:R-:W2:Y:S01]  /*3730*/  MUFU.EX2 R29, R29 ;  /* 0x0000001d001d7308 */ /* 0x000ea20000000800 */
[----:B----4-:R-:W-:Y:S01]  /*3740*/  @!P1 FMUL R164, R164, R164 ;  /* 0x000000a4a4a49220 */ /* 0x010fe20000400000 */
[----:B------:R-:W-:Y:S01]  /*3750*/  FSETP.GEU.AND P1, PT, R36, -126, PT ;  /* 0xc2fc00002400780b */ /* 0x000fe20003f2e000 */
[----:B-1----:R-:W-:Y:S01]  /*3760*/  FADD R28, R18, R21 ;  /* 0x00000015121c7221 */ /* 0x002fe20000000000 */
[----:B------:R-:W-:-:S03]  /*3770*/  FADD R27, R19, R24 ;  /* 0x00000018131b7221 */ /* 0x000fc60000000000 */
[----:B------:R-:W-:Y:S01]  /*3780*/  @!P5 FMUL R32, R32, 0.5 ;  /* 0x3f0000002020d820 */ /* 0x000fe20000400000 */
[----:B------:R-:W1:Y:S01]  /*3790*/  MUFU.EX2 R33, R33 ;  /* 0x0000002100217308 */ /* 0x000e620000000800 */
[----:B-----5:R-:W-:Y:S01]  /*37a0*/  @!P3 FMUL R166, R166, R166 ;  /* 0x000000a6a6a6b220 */ /* 0x020fe20000400000 */
[----:B------:R-:W-:Y:S01]  /*37b0*/  FSETP.GEU.AND P3, PT, R40, -126, PT ;  /* 0xc2fc00002800780b */ /* 0x000fe20003f6e000 */
[----:B------:R-:W-:Y:S01]  /*37c0*/  FADD R23, R23, R28 ;  /* 0x0000001c17177221 */ /* 0x000fe20000000000 */
[----:B------:R-:W-:-:S03]  /*37d0*/  FADD R26, R26, R27 ;  /* 0x0000001b1a1a7221 */ /* 0x000fc60000000000 */
[----:B------:R-:W-:Y:S01]  /*37e0*/  @!P1 FMUL R36, R36, 0.5 ;  /* 0x3f00000024249820 */ /* 0x000fe20000400000 */
[----:B------:R-:W3:Y:S01]  /*37f0*/  MUFU.EX2 R160, R32 ;  /* 0x0000002000a07308 */ /* 0x000ee20000000800 */
[----:B--2---:R-:W-:Y:S01]  /*3800*/  @!P6 FMUL R29, R29, R29 ;  /* 0x0000001d1d1de220 */ /* 0x004fe20000400000 */
[----:B------:R-:W-:Y:S01]  /*3810*/  FSETP.GEU.AND P6, PT, R41, -126, PT ;  /* 0xc2fc00002900780b */ /* 0x000fe20003fce000 */
[----:B------:R-:W-:-:S04]  /*3820*/  FADD R192, R23, R26 ;  /* 0x0000001a17c07221 */ /* 0x000fc80000000000 */
[----:B------:R-:W-:Y:S01]  /*3830*/  @!P3 FMUL R40, R40, 0.5 ;  /* 0x3f0000002828b820 */ /* 0x000fe20000400000 */
[----:B------:R-:W2:Y:S01]  /*3840*/  MUFU.EX2 R162, R36 ;  /* 0x0000002400a27308 */ /* 0x000ea20000000800 */
[----:B-1----:R-:W-:Y:S01]  /*3850*/  @!P2 FMUL R33, R33, R33 ;  /* 0x000000212121a220 */ /* 0x002fe20000400000 */
[----:B------:R-:W-:-:S05]  /*3860*/  FSETP.GEU.AND P2, PT, R45, -126, PT ;  /* 0xc2fc00002d00780b */ /* 0x000fca0003f4e000 */
[----:B------:R-:W-:Y:S01]  /*3870*/  @!P6 FMUL R41, R41, 0.5 ;  /* 0x3f0000002929e820 */ /* 0x000fe20000400000 */
[----:B------:R-:W1:Y:S01]  /*3880*/  MUFU.EX2 R37, R37 ;  /* 0x0000002500257308 */ /* 0x000e620000000800 */
[----:B---3--:R-:W-:Y:S01]  /*3890*/  @!P5 FMUL R160, R160, R160 ;  /* 0x000000a0a0a0d220 */ /* 0x008fe20000400000 */
[----:B------:R-:W-:-:S05]  /*38a0*/  FSETP.GEU.AND P5, PT, R44, -126, PT ;  /* 0xc2fc00002c00780b */ /* 0x000fca0003fae000 */
[----:B------:R-:W-:Y:S01]  /*38b0*/  @!P2 FMUL R45, R45, 0.5 ;  /* 0x3f0000002d2da820 */ /* 0x000fe20000400000 */
[----:B------:R-:W3:Y:S01]  /*38c0*/  MUFU.EX2 R7, R40 ;  /* 0x0000002800077308 */ /* 0x000ee20000000800 */
[----:B--2---:R-:W-:Y:S01]  /*38d0*/  @!P1 FMUL R162, R162, R162 ;  /* 0x000000a2a2a29220 */ /* 0x004fe20000400000 */
[----:B------:R-:W-:-:S05]  /*38e0*/  FSETP.GEU.AND P1, PT, R48, -126, PT ;  /* 0xc2fc00003000780b */ /* 0x000fca0003f2e000 */
        /* <DEDUP_REMOVED lines=11> */
[----:B------:R-:W-:-:S03]  /*39a0*/  FSETP.GEU.AND P6, PT, R8, -126, PT ;  /* 0xc2fc00000800780b */ /* 0x000fc60003fce000 */
[----:B------:R-:W-:Y:S01]  /*39b0*/  FADD R15, R25, R156 ;  /* 0x0000009c190f7221 */ /* 0x000fe20000000000 */
[----:B------:R-:W-:Y:S01]  /*39c0*/  F2FP.F16.F32.PACK_AB R156, R156, R7 ;  /* 0x000000079c9c723e */ /* 0x000fe200000000ff */
[----:B------:R-:W-:Y:S01]  /*39d0*/  @!P3 FMUL R52, R52, 0.5 ;  /* 0x3f0000003434b820 */ /* 0x000fe20000400000 */
[----:B------:R-:W2:Y:S01]  /*39e0*/  MUFU.EX2 R11, R48 ;  /* 0x00000030000b7308 */ /* 0x000ea20000000800 */
[----:B-1----:R-:W-:-:S04]  /*39f0*/  @!P5 FMUL R9, R9, R9 ;  /* 0x000000090909d220 */ /* 0x002fc80000400000 */
[----:B------:R-:W-:Y:S01]  /*3a00*/  FADD R17, R166, R9 ;  /* 0x00000009a6117221 */ /* 0x000fe20000000000 */
[----:B------:R-:W-:Y:S01]  /*3a10*/  F2FP.F16.F32.PACK_AB R166, R29, R166 ;  /* 0x000000a61da6723e */ /* 0x000fe200000000ff */
[----:B------:R-:W-:Y:S01]  /*3a20*/  @!P6 FMUL R8, R8, 0.5 ;  /* 0x3f0000000808e820 */ /* 0x000fe20000400000 */
[----:B------:R-:W1:Y:S01]  /*3a30*/  MUFU.EX2 R152, R49 ;  /* 0x0000003100987308 */ /* 0x000e620000000800 */
[----:B---3--:R-:W-:-:S04]  /*3a40*/  @!P2 FMUL R158, R158, R158 ;  /* 0x0000009e9e9ea220 */ /* 0x008fc80000400000 */
[----:B------:R-:W-:Y:S01]  /*3a50*/  FADD R18, R29, R158 ;  /* 0x0000009e1d127221 */ /* 0x000fe20000000000 */
[----:B------:R-:W-:Y:S02]  /*3a60*/  F2FP.F16.F32.PACK_AB R158, R158, R9 ;  /* 0x000000099e9e723e */ /* 0x000fe400000000ff */
[----:B------:R-:W3:Y:S01]  /*3a70*/  MUFU.EX2 R13, R52 ;  /* 0x00000034000d7308 */ /* 0x000ee20000000800 */
[----:B--2---:R-:W-:-:S04]  /*3a80*/  @!P1 FMUL R11, R11, R11 ;  /* 0x0000000b0b0b9220 */ /* 0x004fc80000400000 */
[----:B------:R-:W-:Y:S01]  /*3a90*/  FADD R19, R160, R11 ;  /* 0x0000000ba0137221 */ /* 0x000fe20000000000 */
[----:B------:R-:W-:Y:S02]  /*3aa0*/  F2FP.F16.F32.PACK_AB R160, R33, R160 ;  /* 0x000000a021a0723e */ /* 0x000fe400000000ff */
[----:B------:R2:W4:Y:S01]  /*3ab0*/  MUFU.EX2 R154, R8 ;  /* 0x00000008009a7308 */ /* 0x0005220000000800 */
[----:B-1----:R-:W-:-:S04]  /*3ac0*/  @!P4 FMUL R152, R152, R152 ;  /* 0x000000989898c220 */ /* 0x002fc80000400000 */
[----:B------:R-:W-:Y:S01]  /*3ad0*/  FADD R20, R33, R152 ;  /* 0x0000009821147221 */ /* 0x000fe20000000000 */
[----:B------:R-:W-:Y:S01]  /*3ae0*/  F2FP.F16.F32.PACK_AB R152, R152, R11 ;  /* 0x0000000b9898723e */ /* 0x000fe200000000ff */
[----:B---3--:R-:W-:Y:S01]  /*3af0*/  @!P3 FMUL R13, R13, R13 ;  /* 0x0000000d0d0db220 */ /* 0x008fe20000400000 */
[----:B--2---:R-:W-:Y:S01]  /*3b00*/  FADD R8, R164, R7 ;  /* 0x00000007a4087221 */ /* 0x004fe20000000000 */
[----:B------:R-:W-:Y:S01]  /*3b10*/  FADD R15, R15, R20 ;  /* 0x000000140f0f7221 */ /* 0x000fe20000000000 */
[----:B------:R-:W-:Y:S01]  /*3b20*/  F2FP.F16.F32.PACK_AB R164, R25, R164 ;  /* 0x000000a419a4723e */ /* 0x000fe200000000ff */
[----:B------:R-:W-:Y:S01]  /*3b30*/  FADD R22, R162, R13 ;  /* 0x0000000da2167221 */ /* 0x000fe20000000000 */
[----:B------:R-:W-:Y:S01]  /*3b40*/  FADD R8, R8, R19 ;  /* 0x0000001308087221 */ /* 0x000fe20000000000 */
[----:B------:R-:W-:Y:S01]  /*3b50*/  F2FP.F16.F32.PACK_AB R162, R37, R162 ;  /* 0x000000a225a2723e */ /* 0x000fe200000000ff */
[----:B----4-:R-:W-:Y:S01]  /*3b60*/  @!P6 FMUL R154, R154, R154 ;  /* 0x0000009a9a9ae220 */ /* 0x010fe20000400000 */
[----:B------:R-:W-:-:S03]  /*3b70*/  FADD R17, R17, R22 ;  /* 0x0000001611117221 */ /* 0x000fc60000000000 */
[----:B------:R-:W-:Y:S01]  /*3b80*/  FADD R21, R37, R154 ;  /* 0x0000009a25157221 */ /* 0x000fe20000000000 */
[----:B------:R-:W-:Y:S01]  /*3b90*/  FADD R8, R8, R17 ;  /* 0x0000001108087221 */ /* 0x000fe20000000000 */
[----:B------:R-:W-:Y:S02]  /*3ba0*/  F2FP.F16.F32.PACK_AB R154, R154, R13 ;  /* 0x0000000d9a9a723e */ /* 0x000fe400000000ff */
[----:B------:R-:W-:-:S04]  /*3bb0*/  FADD R18, R18, R21 ;  /* 0x0000001512127221 */ /* 0x000fc80000000000 */
[----:B------:R-:W-:-:S04]  /*3bc0*/  FADD R15, R15, R18 ;  /* 0x000000120f0f7221 */ /* 0x000fc80000000000 */
[----:B------:R-:W-:Y:S01]  /*3bd0*/  FADD R193, R8, R15 ;  /* 0x0000000f08c17221 */ /* 0x000fe20000000000 */
[----:B------:R-:W-:Y:S06]  /*3be0*/  @!P0 BRA `(.L_x_19) ;  /* 0x0000000000048947 */ /* 0x000fec0003800000 */
[----:B------:R-:W-:Y:S01]  /*3bf0*/  BPT.TRAP 0x1 ;  /* 0x000000040000795c */ /* 0x000fe20000300000 */
.L_x_19:
[----:B------:R-:W1:Y:S01]  /*3c00*/  SYNCS.PHASECHK.TRANS64.TRYWAIT P1, [UR61+0x70008], R6 ;  /* 0x07000806ff0075a7 */ /* 0x000e62000802017d */
[----:B------:R-:W-:-:S06]  /*3c10*/  ULOP3.LUT UR4, UR53, 0x2000000, URZ, 0xfc, !UPT ;  /* 0x0200000035047892 */ /* 0x000fcc000f8efc3f */
[----:B------:R-:W-:Y:S01]  /*3c20*/  MOV R234, UR4 ;  /* 0x0000000400ea7c02 */ /* 0x000fe20008000f00 */
[----:B-1----:R-:W-:Y:S06]  /*3c30*/  @!P1 BRA `(.L_x_20) ;  /* 0x0000022000689947 */ /* 0x002fec0003800000 */
.L_x_132:
[----:B------:R-:W-:Y:S01]  /*3c40*/  R2UR UR5, R234 ;  /* 0x00000000ea0572ca */ /* 0x000fe200000e0000 */
[----:B------:R-:W-:Y:S01]  /*3c50*/  WARPGROUP.ARRIVE ;  /* 0x00000000000079c5 */ /* 0x000fe20000000000 */
[----:B------:R-:W-:Y:S01]  /*3c60*/  UMOV UR7, 0x40000040 ;  /* 0x4000004000077882 */ /* 0x000fe20000000000 */
[----:B------:R-:W-:Y:S04]  /*3c70*/  STL [R1+0x534], R155 ;  /* 0x0005349b01007387 */ /* 0x000fe80000100800 */
[----:B------:R-:W-:Y:S04]  /*3c80*/  STL [R1+0x530], R0 ;  /* 0x0005300001007387 */ /* 0x000fe80000100800 */
[----:B------:R-:W-:Y:S02]  /*3c90*/  STL [R1+0x52c], R152 ;  /* 0x00052c9801007387 */ /* 0x000fe40000100800 */
[----:B------:R-:W-:-:S02]  /*3ca0*/  UIADD3 UR4, UR5, 0x1000, URZ ;  /* 0x0000100005047890 */ /* 0x000fc4000fffe03f */
[----:B------:R-:W-:Y:S04]  /*3cb0*/  STL [R1+0x528], R153 ;  /* 0x0005289901007387 */ /* 0x000fe80000100800 */
[----:B------:R-:W-:Y:S01]  /*3cc0*/  STL [R1+0x524], R154 ;  /* 0x0005249a01007387 */ /* 0x000fe20000100800 */
[----:B------:R-:W-:Y:S01]  /*3cd0*/  UMOV UR6, UR4 ;  /* 0x0000000400067c82 */ /* 0x000fe20008000000 */
[----:B------:R-:W-:-:S09]  /*3ce0*/  UIADD3 UR4, UR5, 0x1800, URZ ;  /* 0x0000180005047890 */ /* 0x000fd2000fffe03f */
[----:B------:R-:W-:Y:S01]  /*3cf0*/  HGMMA.64x256x16.F32 R24, R164, gdesc[UR4].tnspB, RZ, !UPT, gsb0 ;  /* 0x43e00004a4187df0 */ /* 0x000fe2000c0008ff */
[----:B------:R2:W-:Y:S01]  /*3d00*/  STL [R1+0x520], R235 ;  /* 0x000520eb01007387 */ /* 0x0005e20000100800 */
[----:B------:R-:W-:-:S03]  /*3d10*/  UMOV UR7, 0x40000040 ;  /* 0x4000004000077882 */ /* 0x000fc60000000000 */
[----:B------:R-:W-:Y:S01]  /*3d20*/  STL [R1+0x51c], R233 ;  /* 0x00051ce901007387 */ /* 0x000fe20000100800 */
[----:B------:R-:W-:-:S03]  /*3d30*/  UMOV UR6, UR4 ;  /* 0x0000000400067c82 */ /* 0x000fc60008000000 */
[----:B------:R-:W-:Y:S04]  /*3d40*/  STL [R1+0x518], R232 ;  /* 0x000518e801007387 */ /* 0x000fe80000100800 */
        /* <DEDUP_REMOVED lines=44> */
[----:B------:R3:W-:Y:S01]  /*4010*/  STL [R1+0x538], R234 ;  /* 0x000538ea01007387 */ /* 0x0007e20000100800 */
[----:B------:R-:W-:-:S03]  /*4020*/  WARPGROUP.DEPBAR.LE gsb0, 0x0 ;  /* 0x00008000000079c5 */ /* 0x000fc60000010000 */
[----:B------:R-:W-:Y:S01]  /*4030*/  STL.64 [R1], R24 ;  /* 0x0000001801007387 */ /* 0x000fe20000100a00 */
[----:B--2---:R-:W-:Y:S01]  /*4040*/  IMAD.MOV.U32 R235, RZ, RZ, R57 ;  /* 0x000000ffffeb7224 */ /* 0x004fe200078e0039 */
[----:B---3--:R-:W-:Y:S01]  /*4050*/  MOV R234, R58 ;  /* 0x0000003a00ea7202 */ /* 0x008fe20000000f00 */
[----:B------:R-:W-:Y:S01]  /*4060*/  IMAD.MOV.U32 R232, RZ, RZ, R60 ;  /* 0x000000ffffe87224 */ /* 0x000fe200078e003c */
[----:B------:R-:W-:Y:S01]  /*4070*/  STL.64 [R1+0x8], R26 ;  /* 0x0000081a01007387 */ /* 0x000fe20000100a00 */
[----:B------:R-:W-:Y:S01]  /*4080*/  MOV R233, R59 ;  /* 0x0000003b00e97202 */ /* 0x000fe20000000f00 */
[----:B------:R-:W-:Y:S01]  /*4090*/  IMAD.MOV.U32 R229, RZ, RZ, R63 ;  /* 0x000000ffffe57224 */ /* 0x000fe200078e003f */
[----:B------:R-:W-:Y:S01]  /*40a0*/  MOV R231, R61 ;  /* 0x0000003d00e77202 */ /* 0x000fe20000000f00 */
        /* <DEDUP_REMOVED lines=86> */
[----:B------:R2:W-:Y:S01]  /*4610*/  STL [R1+0x80], R56 ;  /* 0x0000803801007387 */ /* 0x0005e20000100800 */
[----:B------:R-:W-:-:S02]  /*4620*/  MOV R153, R127 ;  /* 0x0000007f00997202 */ /* 0x000fc40000000f00 */
[----:B------:R-:W-:Y:S01]  /*4630*/  MOV R152, R128 ;  /* 0x0000008000987202 */ /* 0x000fe20000000f00 */
[----:B------:R-:W-:Y:S01]  /*4640*/  STL.64 [R1+0x928], R158 ;  /* 0x0009289e01007387 */ /* 0x000fe20000100a00 */
[----:B------:R-:W-:Y:S02]  /*4650*/  MOV R22, R130 ;  /* 0x0000008200167202 */ /* 0x000fe40000000f00 */
[----:B------:R-:W-:Y:S01]  /*4660*/  MOV R21, R131 ;  /* 0x0000008300157202 */ /* 0x000fe20000000f00 */
[----:B------:R-:W-:Y:S01]  /*4670*/  STL.64 [R1+0x920], R156 ;  /* 0x0009209c01007387 */ /* 0x000fe20000100a00 */
[----:B------:R-:W-:Y:S02]  /*4680*/  MOV R19, R133 ;  /* 0x0000008500137202 */ /* 0x000fe40000000f00 */
[----:B------:R-:W-:Y:S02]  /*4690*/  MOV R18, R134 ;  /* 0x0000008600127202 */ /* 0x000fe40000000f00 */
[----:B------:R-:W-:-:S02]  /*46a0*/  MOV R16, R136 ;  /* 0x0000008800107202 */ /* 0x000fc40000000f00 */
[----:B------:R-:W-:Y:S02]  /*46b0*/  MOV R15, R137 ;  /* 0x00000089000f7202 */ /* 0x000fe40000000f00 */
[----:B------:R-:W-:Y:S02]  /*46c0*/  MOV R13, R139 ;  /* 0x0000008b000d7202 */ /* 0x000fe40000000f00 */
[----:B------:R-:W-:Y:S02]  /*46d0*/  MOV R12, R140 ;  /* 0x0000008c000c7202 */ /* 0x000fe40000000f00 */
[----:B------:R-:W-:Y:S02]  /*46e0*/  MOV R10, R142 ;  /* 0x0000008e000a7202 */ /* 0x000fe40000000f00 */
[----:B------:R-:W-:Y:S02]  /*46f0*/  MOV R9, R143 ;  /* 0x0000008f00097202 */ /* 0x000fe40000000f00 */
[----:B-1----:R-:W-:-:S02]  /*4700*/  MOV R7, R145 ;  /* 0x0000009100077202 */ /* 0x002fc40000000f00 */
[----:B------:R-:W-:Y:S02]  /*4710*/  MOV R6, R146 ;  /* 0x0000009200067202 */ /* 0x000fe40000000f00 */
[----:B------:R-:W-:Y:S02]  /*4720*/  MOV R4, R148 ;  /* 0x0000009400047202 */ /* 0x000fe40000000f00 */
[----:B------:R-:W-:Y:S02]  /*4730*/  MOV R3, R149 ;  /* 0x0000009500037202 */ /* 0x000fe40000000f00 */
[----:B------:R-:W-:Y:S02]  /*4740*/  MOV R0, R151 ;  /* 0x0000009700007202 */ /* 0x000fe40000000f00 */
[----:B--2---:R-:W-:-:S06]  /*4750*/  WARPGROUP.ARRIVE ;  /* 0x00000000000079c5 */ /* 0x004fcc0000000000 */
[----:B------:R-:W-:Y:S03]  /*4760*/  HGMMA.64x256x16.F32 R24, R164, gdesc[UR4].tnspB, RZ, !UPT, gsb0 ;  /* 0x43e00004a4187df0 */ /* 0x000fe6000c0008ff */
[----:B------:R-:W-:Y:S02]  /*4770*/  WARPGROUP.DEPBAR.LE gsb0, 0x0 ;  /* 0x00008000000079c5 */ /* 0x000fe40000010000 */
[----:B------:R-:W-:Y:S04]  /*4780*/  STL.64 [R1+0x918], R150 ;  /* 0x0009189601007387 */ /* 0x000fe80000100a00 */
        /* <DEDUP_REMOVED lines=58> */
[----:B------:R1:W-:Y:S04]  /*4b30*/  STL.64 [R1+0x740], R32 ;  /* 0x0007402001007387 */ /* 0x0003e80000100a00 */
[----:B-1----:R-:W2:Y:S04]  /*4b40*/  LDL.LU R32, [R1] ;  /* 0x0000000001207983 */ /* 0x002ea80000300800 */
[----:B------:R-:W2:Y:S04]  /*4b50*/  LDL.LU R33, [R1+0x4] ;  /* 0x0000040001217983 */ /* 0x000ea80000300800 */
        /* <DEDUP_REMOVED lines=30> */
[----:B------:R-:W2:Y:S01]  /*4d40*/  LDL.LU R64, [R1+0x80] ;  /* 0x0000800001407983 */ /* 0x000ea20000300800 */
        /* <DEDUP_REMOVED lines=65> */
[----:B------:R-:W-:Y:S01]  /*5160*/  UIADD3 UR4, UR5, 0x1080, URZ ;  /* 0x0000108005047890 */ /* 0x000fe2000fffe03f */
[----:B------:R-:W-:Y:S01]  /*5170*/  MOV R110, R190 ;  /* 0x000000be006e7202 */ /* 0x000fe20000000f00 */
[----:B------:R-:W-:Y:S01]  /*5180*/  UMOV UR7, 0x40000040 ;  /* 0x4000004000077882 */ /* 0x000fe20000000000 */
[----:B------:R-:W-:-:S02]  /*5190*/  MOV R112, R188 ;  /* 0x000000bc00707202 */ /* 0x000fc40000000f00 */
[----:B------:R-:W-:Y:S02]  /*51a0*/  MOV R113, R187 ;  /* 0x000000bb00717202 */ /* 0x000fe40000000f00 */
[----:B------:R-:W-:Y:S01]  /*51b0*/  MOV R115, R185 ;  /* 0x000000b900737202 */ /* 0x000fe20000000f00 */
[----:B------:R-:W-:Y:S01]  /*51c0*/  UMOV UR6, UR4 ;  /* 0x0000000400067c82 */ /* 0x000fe20008000000 */
[----:B------:R-:W-:Y:S02]  /*51d0*/  MOV R116, R184 ;  /* 0x000000b800747202 */ /* 0x000fe40000000f00 */
        /* <DEDUP_REMOVED lines=24> */
[----:B------:R-:W-:-:S06]  /*5360*/  MOV R158, R2 ;  /* 0x00000002009e7202 */ /* 0x000fcc0000000f00 */
[----:B--2---:R-:W-:-:S06]  /*5370*/  WARPGROUP.ARRIVE ;  /* 0x00000000000079c5 */ /* 0x004fcc0000000000 */
[----:B------:R-:W-:Y:S03]  /*5380*/  HGMMA.64x256x16.F32 R32, R160, gdesc[UR4].tnspB, R32, gsb0 ;  /* 0x43e00004a0207df0 */ /* 0x000fe60008000820 */
[----:B------:R-:W-:Y:S02]  /*5390*/  WARPGROUP.DEPBAR.LE gsb0, 0x0 ;  /* 0x00008000000079c5 */ /* 0x000fe40000010000 */
[----:B------:R-:W-:Y:S04]  /*53a0*/  STL.64 [R1], R32 ;  /* 0x0000002001007387 */ /* 0x000fe80000100a00 */
        /* <DEDUP_REMOVED lines=63> */
[----:B-1----:R-:W2:Y:S04]  /*57a0*/  LDL.LU.64 R158, [R1+0x928] ;  /* 0x00092800019e7983 */ /* 0x002ea80000300a00 */
[----:B------:R-:W2:Y:S04]  /*57b0*/  LDL.LU.64 R156, [R1+0x920] ;  /* 0x00092000019c7983 */ /* 0x000ea80000300a00 */
[----:B------:R-:W3:Y:S04]  /*57c0*/  LDL.LU.64 R150, [R1+0x918] ;  /* 0x0009180001967983 */ /* 0x000ee80000300a00 */
        /* <DEDUP_REMOVED lines=58> */
[----:B------:R-:W3:Y:S01]  /*5b70*/  LDL.LU.64 R32, [R1+0x740] ;  /* 0x0007400001207983 */ /* 0x000ee20000300a00 */
[----:B------:R-:W-:Y:S01]  /*5b80*/  UIADD3 UR4, UR5, 0x1880, URZ ;  /* 0x0000188005047890 */ /* 0x000fe2000fffe03f */
[----:B------:R-:W-:-:S06]  /*5b90*/  UMOV UR7, 0x40000040 ;  /* 0x4000004000077882 */ /* 0x000fcc0000000000 */
[----:B------:R-:W-:Y:S01]  /*5ba0*/  UMOV UR6, UR4 ;  /* 0x0000000400067c82 */ /* 0x000fe20008000000 */
[----:B---3--:R-:W-:-:S06]  /*5bb0*/  WARPGROUP.ARRIVE ;  /* 0x00000000000079c5 */ /* 0x008fcc0000000000 */
[----:B------:R-:W-:Y:S03]  /*5bc0*/  HGMMA.64x256x16.F32 R24, R160, gdesc[UR4].tnspB, R24, gsb0 ;  /* 0x43e00004a0187df0 */ /* 0x000fe60008000818 */
        /* <DEDUP_REMOVED lines=65> */
[----:B-1----:R-:W2:Y:S04]  /*5fe0*/  LDL.LU.64 R24, [R1] ;  /* 0x0000000001187983 */ /* 0x002ea80000300a00 */
[----:B------:R-:W2:Y:S04]  /*5ff0*/  LDL.LU.64 R26, [R1+0x8] ;  /* 0x00000800011a7983 */ /* 0x000ea80000300a00 */
        /* <DEDUP_REMOVED lines=61> */
[----:B------:R-:W2:Y:S01]  /*63d0*/  LDL.LU.64 R150, [R1+0x1f8] ;  /* 0x0001f80001967983 */ /* 0x000ea20000300a00 */
[----:B------:R-:W-:Y:S01]  /*63e0*/  UIADD3 UR4, UR5, 0x1100, URZ ;  /* 0x0000110005047890 */ /* 0x000fe2000fffe03f */
[----:B------:R-:W-:-:S06]  /*63f0*/  UMOV UR7, 0x40000040 ;  /* 0x4000004000077882 */ /* 0x000fcc0000000000 */
[----:B------:R-:W-:Y:S01]  /*6400*/  UMOV UR6, UR4 ;  /* 0x0000000400067c82 */ /* 0x000fe20008000000 */
[----:B--2---:R-:W-:-:S06]  /*6410*/  WARPGROUP.ARRIVE ;  /* 0x00000000000079c5 */ /* 0x004fcc0000000000 */
[----:B------:R-:W-:Y:S03]  /*6420*/  HGMMA.64x256x16.F32 R24, R156, gdesc[UR4].tnspB, R24, gsb0 ;  /* 0x43e000049c187df0 */ /* 0x000fe60008000818 */
[----:B------:R-:W-:Y:S02]  /*6430*/  WARPGROUP.DEPBAR.LE gsb0, 0x0 ;  /* 0x00008000000079c5 */ /* 0x000fe40000010000 */
[----:B------:R-:W-:Y:S01]  /*6440*/  STL.64 [R1], R24 ;  /* 0x0000001801007387 */ /* 0x000fe20000100a00 */
[----:B------:R-:W-:Y:S01]  /*6450*/  IMAD.MOV.U32 R7, RZ, RZ, R150 ;  /* 0x000000ffff077224 */ /* 0x000fe200078e0096 */
[----:B------:R-:W-:Y:S01]  /*6460*/  MOV R6, R151 ;  /* 0x0000009700067202 */ /* 0x000fe20000000f00 */
        /* <DEDUP_REMOVED lines=45> */
[----:B------:R1:W-:Y:S01]  /*6740*/  STL [R1+0x60], R48 ;  /* 0x0000603001007387 */ /* 0x0003e20000100800 */
[----:B------:R-:W-:Y:S01]  /*6750*/  MOV R177, R116 ;  /* 0x0000007400b17202 */ /* 0x000fe20000000f00 */
[----:B------:R-:W-:Y:S01]  /*6760*/  IMAD.MOV.U32 R182, RZ, RZ, R111 ;  /* 0x000000ffffb67224 */ /* 0x000fe200078e006f */
[----:B------:R-:W-:Y:S01]  /*6770*/  MOV R178, R115 ;  /* 0x0000007300b27202 */ /* 0x000fe20000000f00 */
[----:B------:R-:W2:Y:S01]  /*6780*/  LDL.LU.64 R150, [R1+0x738] ;  /* 0x0007380001967983 */ /* 0x000ea20000300a00 */
        /* <DEDUP_REMOVED lines=80> */
[----:B------:R-:W-:-:S02]  /*6c90*/  MOV R152, R52 ;  /* 0x0000003400987202 */ /* 0x000fc40000000f00 */
[----:B------:R-:W-:Y:S01]  /*6ca0*/  MOV R153, R53 ;  /* 0x0000003500997202 */ /* 0x000fe20000000f00 */
[----:B------:R-:W2:Y:S01]  /*6cb0*/  LDL.LU.64 R108, [R1+0x690] ;  /* 0x00069000016c7983 */ /* 0x000ea20000300a00 */
[----:B------:R-:W-:Y:S02]  /*6cc0*/  MOV R155, R50 ;  /* 0x00000032009b7202 */ /* 0x000fe40000000f00 */
[----:B------:R-:W-:Y:S01]  /*6cd0*/  MOV R234, R49 ;  /* 0x0000003100ea7202 */ /* 0x000fe20000000f00 */
        /* <DEDUP_REMOVED lines=29> */
[----:B-1----:R-:W2:Y:S04]  /*6eb0*/  LDL.LU.64 R48, [R1+0x5a0] ;  /* 0x0005a00001307983 */ /* 0x002ea80000300a00 */
        /* <DEDUP_REMOVED lines=103> */
[----:B------:R-:W-:-:S03]  /*7530*/  MOV R49, R234 ;  /* 0x000000ea00317202 */ /* 0x000fc60000000f00 */
[----:B------:R-:W2:Y:S01]  /*7540*/  LDL.LU R45, [R1+0x54] ;  /* 0x00005400012d7983 */ /* 0x000ea20000300800 */
[----:B------:R-:W-:-:S03]  /*7550*/  IMAD.MOV.U32 R50, RZ, RZ, R155 ;  /* 0x000000ffff327224 */ /* 0x000fc600078e009b */
[----:B------:R-:W2:Y:S01]  /*7560*/  LDL.LU R46, [R1+0x58] ;  /* 0x00005800012e7983 */ /* 0x000ea20000300800 */
[----:B------:R-:W-:-:S03]  /*7570*/  MOV R51, R0 ;  /* 0x0000000000337202 */ /* 0x000fc60000000f00 */
[----:B------:R-:W2:Y:S04]  /*7580*/  LDL.LU R47, [R1+0x5c] ;  /* 0x00005c00012f7983 */ /* 0x000ea80000300800 */
[----:B------:R-:W2:Y:S01]  /*7590*/  LDL.LU R48, [R1+0x60] ;  /* 0x0000600001307983 */ /* 0x000ea20000300800 */
[----:B------:R-:W-:-:S03]  /*75a0*/  MOV R52, R152 ;  /* 0x0000009800347202 */ /* 0x000fc60000000f00 */
[----:B------:R1:W5:Y:S01]  /*75b0*/  LDL.LU R234, [R1+0x538] ;  /* 0x0005380001ea7983 */ /* 0x0003620000300800 */
[----:B------:R-:W-:-:S03]  /*75c0*/  IMAD.MOV.U32 R53, RZ, RZ, R153 ;  /* 0x000000ffff357224 */ /* 0x000fc600078e0099 */
[----:B------:R-:W3:Y:S01]  /*75d0*/  LDL.LU R155, [R1+0x534] ;  /* 0x00053400019b7983 */ /* 0x000ee20000300800 */
[----:B------:R-:W-:-:S03]  /*75e0*/  MOV R54, R154 ;  /* 0x0000009a00367202 */ /* 0x000fc60000000f00 */
[----:B------:R-:W3:Y:S04]  /*75f0*/  LDL.LU R0, [R1+0x530] ;  /* 0x0005300001007983 */ /* 0x000ee80000300800 */
        /* <DEDUP_REMOVED lines=71> */
[----:B------:R-:W-:Y:S01]  /*7a70*/  MOV R106, R187 ;  /* 0x000000bb006a7202 */ /* 0x000fe20000000f00 */
[----:B------:R1:W5:Y:S01]  /*7a80*/  LDL.LU R235, [R1+0x520] ;  /* 0x0005200001eb7983 */ /* 0x0003620000300800 */
        /* <DEDUP_REMOVED lines=29> */
[----:B------:R-:W-:Y:S01]  /*7c60*/  MOV R151, R6 ;  /* 0x0000000600977202 */ /* 0x000fe20000000f00 */
[----:B------:R-:W-:Y:S01]  /*7c70*/  UMOV UR6, UR4 ;  /* 0x0000000400067c82 */ /* 0x000fe20008000000 */
[----:B------:R1:W5:Y:S04]  /*7c80*/  LDL.LU R233, [R1+0x51c] ;  /* 0x00051c0001e97983 */ /* 0x0003680000300800 */
        /* <DEDUP_REMOVED lines=38> */
[----:B------:R1:W5:Y:S01]  /*7ef0*/  LDL.LU R194, [R1+0x480] ;  /* 0x0004800001c27983 */ /* 0x0003620000300800 */
[----:B---3--:R-:W-:-:S03]  /*7f00*/  F2FP.F16.F32.PACK_AB R155, R155, R0 ;  /* 0x000000009b9b723e */ /* 0x008fc600000000ff */
[----:B------:R1:W5:Y:S04]  /*7f10*/  LDL.LU R193, [R1+0x47c] ;  /* 0x00047c0001c17983 */ /* 0x0003680000300800 */
[----:B------:R1:W5:Y:S04]  /*7f20*/  LDL.LU R192, [R1+0x478] ;  /* 0x0004780001c07983 */ /* 0x0003680000300800 */
[----:B------:R1:W5:Y:S01]  /*7f30*/  LDL.LU R5, [R1+0x474] ;  /* 0x0004740001057983 */ /* 0x0003620000300800 */
[----:B--2---:R-:W-:-:S03]  /*7f40*/  WARPGROUP.ARRIVE ;  /* 0x00000000000079c5 */ /* 0x004fc60000000000 */
[----:B------:R1:W5:Y:S03]  /*7f50*/  LDL.LU R4, [R1+0x470] ;  /* 0x0004700001047983 */ /* 0x0003660000300800 */
[----:B------:R-:W-:Y:S01]  /*7f60*/  HGMMA.64x256x16.F32 R24, R152, gdesc[UR4].tnspB, R24, gsb0 ;  /* 0x43e0000498187df0 */ /* 0x000fe20008000818 */
[----:B------:R1:W5:Y:S04]  /*7f70*/  LDL.LU R3, [R1+0x46c] ;  /* 0x00046c0001037983 */ /* 0x0003680000300800 */
[----:B------:R1:W5:Y:S01]  /*7f80*/  LDL.LU R2, [R1+0x468] ;  /* 0x0004680001027983 */ /* 0x0003620000300800 */
[----:B------:R-:W-:-:S03]  /*7f90*/  WARPGROUP.DEPBAR.LE gsb0, 0x0 ;  /* 0x00008000000079c5 */ /* 0x000fc60000010000 */
        /* <DEDUP_REMOVED lines=64> */
[----:B--2---:R-:W2:Y:S04]  /*83a0*/  LDL.LU.64 R150, [R1+0x460] ;  /* 0x0004600001967983 */ /* 0x004ea80000300a00 */
        /* <DEDUP_REMOVED lines=69> */
[----:B-1----:R-:W-:Y:S05]  /*8800*/  @!P0 BRA `(.L_x_21) ;  /* 0x0000000000048947 */ /* 0x002fea0003800000 */
[----:B------:R-:W-:Y:S01]  /*8810*/  BPT.TRAP 0x1 ;  /* 0x000000040000795c */ /* 0x000fe20000300000 */
.L_x_21:
[----:B------:R-:W-:Y:S01]  /*8820*/  UISETP.GT.U32.AND UP0, UPT, UR54, 0x1, UPT ;  /* 0x000000013600788c */ /* 0x000fe2000bf04070 */
[----:B------:R-:W-:Y:S01]  /*8830*/  IMAD.MOV.U32 R0, RZ, RZ, RZ ;  /* 0x000000ffff007224 */ /* 0x000fe200078e00ff */
[----:B------:R-:W-:-:S04]  /*8840*/  UIADD3 UR4, UR61, 0x70028, URZ ;  /* 0x000700283d047890 */ /* 0x000fc8000fffe03f */
[----:B------:R-:W-:Y:S01]  /*8850*/  PLOP3.LUT P1, PT, PT, PT, UP0, 0x80, 0x0 ;  /* 0x000000000000781c */ /* 0x000fe20003f2f008 */
[----:B------:R-:W-:-:S09]  /*8860*/  UPRMT UR4, URZ, 0x654, UR4 ;  /* 0x000006543f047896 */ /* 0x000fd20008000004 */
[----:B------:R-:W-:Y:S03]  /*8870*/  SYNCS.ARRIVE.TRANS64.RED.A1T0 RZ, [UR4], RZ ;  /* 0x000000ffffff79a7 */ /* 0x000fe60008100404 */
[----:B------:R-:W-:Y:S05]  /*8880*/  @P1 BRA `(.L_x_22) ;  /* 0x0000000000041947 */ /* 0x000fea0003800000 */
[----:B------:R-:W-:Y:S01]  /*8890*/  BPT.TRAP 0x1 ;  /* 0x000000040000795c */ /* 0x000fe20000300000 */
.L_x_22:
[C---:B-----5:R-:W-:Y:S01]  /*88a0*/  ISETP.GE.AND P2, PT, R2.reuse, 0x81, PT ;  /* 0x000000810200780c */ /* 0x060fe20003f46270 */
[----:B------:R-:W-:Y:S01]  /*88b0*/  UMOV UR60, 0x1 ;  /* 0x00000001003c7882 */ /* 0x000fe20000000000 */
[----:B------:R-:W-:Y:S01]  /*88c0*/  IADD3 R190, R2, 0x3f, RZ ;  /* 0x0000003f02be7810 */ /* 0x000fe20007ffe0ff */
[----:B------:R-:W-:Y:S01]  /*88d0*/  UMOV UR4, 0x2 ;  /* 0x0000000200047882 */ /* 0x000fe20000000000 */
[----:B------:R-:W-:Y:S02]  /*88e0*/  IADD3 R3, R3, 0x40, RZ ;  /* 0x0000004003037810 */ /* 0x000fe40007ffe0ff */
[----:B------:R-:W-:-:S04]  /*88f0*/  SHF.R.S32.HI R2, RZ, 0x1f, R190 ;  /* 0x0000001fff027819 */ /* 0x000fc800000114be */
[----:B------:R-:W-:-:S04]  /*8900*/  LEA.HI R190, R2, R190, RZ, 0x6 ;  /* 0x000000be02be7211 */ /* 0x000fc800078f30ff */
[----:B------:R-:W-:Y:S01]  /*8910*/  LEA.HI.SX32 R190, R190, 0xffffffff, 0x1a ;  /* 0xffffffffbebe7811 */ /* 0x000fe200078fd2ff */
[----:B------:R-:W-:Y:S06]  /*8920*/  @!P2 BRA `(.L_x_23) ;  /* 0x000000a400f0a947 */ /* 0x000fec0003800000 */
[----:B------:R-:W-:Y:S01]  /*8930*/  IMAD.MOV.U32 R2, RZ, RZ, R5 ;  /* 0x000000ffff027224 */ /* 0x000fe200078e0005 */
[----:B------:R-:W-:Y:S01]  /*8940*/  MOV R6, R4 ;  /* 0x0000000400067202 */ /* 0x000fe20000000f00 */
[----:B------:R-:W-:Y:S01]  /*8950*/  IMAD.MOV.U32 R0, RZ, RZ, RZ ;  /* 0x000000ffff007224 */ /* 0x000fe200078e00ff */
[----:B------:R-:W-:Y:S01]  /*8960*/  MOV R19, R190 ;  /* 0x000000be00137202 */ /* 0x000fe20000000f00 */
[----:B------:R-:W-:Y:S01]  /*8970*/  UMOV UR4, 0x2 ;  /* 0x0000000200047882 */ /* 0x000fe20000000000 */
[----:B------:R-:W-:Y:S01]  /*8980*/  UMOV UR60, 0x1 ;  /* 0x00000001003c7882 */ /* 0x000fe20000000000 */
[----:B------:R-:W-:-:S05]  /*8990*/  ULDC UR6, c[0x0][0x604] ;  /* 0x0001810000067ab9 */ /* 0x000fca0000000800 */
.L_x_34:
[----:B------:R-:W-:-:S13]  /*89a0*/  PLOP3.LUT P3, PT, PT, PT, UP1, 0x80, 0x0 ;  /* 0x000000000000781c */ /* 0x000fda0003f6f018 */
[----:B------:R-:W-:Y:S05]  /*89b0*/  @!P3 BRA `(.L_x_24) ;  /* 0x000000000004b947 */ /* 0x000fea0003800000 */
[----:B------:R-:W-:Y:S01]  /*89c0*/  BPT.TRAP 0x1 ;  /* 0x000000040000795c */ /* 0x000fe20000300000 */
.L_x_24:
[----:B------:R-:W-:Y:S01]  /*89d0*/  ULEA UR5, UR4, UR61, 0x3 ;  /* 0x0000003d04057291 */ /* 0x000fe2000f8e183f */
[----:B------:R-:W-:-:S08]  /*89e0*/  SHF.L.U32 R4, R0, 0x1f, RZ ;  /* 0x0000001f00047819 */ /* 0x000fd000000006ff */
[----:B------:R-:W1:Y:S02]  /*89f0*/  SYNCS.PHASECHK.TRANS64.TRYWAIT P2, [UR5+0x70000], R4 ;  /* 0x07000004ff0075a7 */ /* 0x000e640008040145 */
[----:B-1----:R-:W-:Y:S05]  /*8a00*/  @!P2 BRA `(.L_x_25) ;  /* 0x000001d4000ca947 */ /* 0x002fea0003800000 */
.L_x_133:
[----:B------:R-:W-:Y:S01]  /*8a10*/  R2UR UR5, R235 ;  /* 0x00000000eb0572ca */ /* 0x000fe200000e0000 */
[----:B------:R-:W-:Y:S01]  /*8a20*/  WARPGROUP.ARRIVE ;  /* 0x00000000000079c5 */ /* 0x000fe20000000000 */
[----:B------:R-:W-:Y:S01]  /*8a30*/  MOV R10, UR41 ;  /* 0x00000029000a7c02 */ /* 0x000fe20008000f00 */
[----:B------:R-:W-:Y:S01]  /*8a40*/  UMOV UR43, 0x40000040 ;  /* 0x40000040002b7882 */ /* 0x000fe20000000000 */
[----:B------:R-:W-:Y:S01]  /*8a50*/  MOV R9, UR40 ;  /* 0x0000002800097c02 */ /* 0x000fe20008000f00 */
[----:B------:R-:W-:Y:S01]  /*8a60*/  UMOV UR47, 0x40000040 ;  /* 0x40000040002f7882 */ /* 0x000fe20000000000 */
[----:B------:R-:W-:Y:S01]  /*8a70*/  R2UR UR40, R232 ;  /* 0x00000000e82872ca */ /* 0x000fe200000e0000 */
[----:B------:R-:W-:Y:S01]  /*8a80*/  UMOV UR39, 0x40000040 ;  /* 0x4000004000277882 */ /* 0x000fe20000000000 */
[----:B------:R-:W-:Y:S01]  /*8a90*/  R2UR UR41, R233 ;  /* 0x00000000e92972ca */ /* 0x000fe200000e0000 */
[----:B------:R-:W-:Y:S01]  /*8aa0*/  UMOV UR55, 0x40000040 ;  /* 0x4000004000377882 */ /* 0x000fe20000000000 */
[----:B------:R-:W-:Y:S01]  /*8ab0*/  MOV R8, UR45 ;  /* 0x0000002d00087c02 */ /* 0x000fe20008000f00 */
[----:B------:R-:W-:Y:S01]  /*8ac0*/  UMOV UR35, 0x40000040 ;  /* 0x4000004000237882 */ /* 0x000fe20000000000 */
[----:B------:R-:W-:Y:S01]  /*8ad0*/  MOV R7, UR44 ;  /* 0x0000002c00077c02 */ /* 0x000fe20008000f00 */
[----:B------:R-:W-:Y:S01]  /*8ae0*/  ULEA UR5, UR4, UR5, 0xc ;  /* 0x0000000504057291 */ /* 0x000fe2000f8e603f */
[----:B------:R-:W-:Y:S01]  /*8af0*/  R2UR UR44, R230 ;  /* 0x00000000e62c72ca */ /* 0x000fe200000e0000 */
[----:B------:R-:W-:Y:S01]  /*8b00*/  UMOV UR51, 0x40000040 ;  /* 0x4000004000337882 */ /* 0x000fe20000000000 */
[----:B------:R-:W-:Y:S01]  /*8b10*/  R2UR UR45, R231 ;  /* 0x00000000e72d72ca */ /* 0x000fe200000e0000 */
[----:B------:R-:W-:Y:S01]  /*8b20*/  UIADD3 UR7, UR5, 0x2, URZ ;  /* 0x0000000205077890 */ /* 0x000fe2000fffe03f */
[----:B------:R-:W-:Y:S01]  /*8b30*/  MOV R12, UR37 ;  /* 0x00000025000c7c02 */ /* 0x000fe20008000f00 */
[----:B------:R-:W-:Y:S01]  /*8b40*/  UMOV UR59, 0x40000040 ;  /* 0x40000040003b7882 */ /* 0x000fe20000000000 */
[----:B------:R-:W-:Y:S01]  /*8b50*/  UMOV UR42, UR5 ;  /* 0x00000005002a7c82 */ /* 0x000fe20008000000 */
[----:B------:R-:W-:Y:S01]  /*8b60*/  MOV R11, UR36 ;  /* 0x00000024000b7c02 */ /* 0x000fe20008000f00 */
[----:B------:R-:W-:Y:S01]  /*8b70*/  HGMMA.64x64x16.F32 R152, gdesc[UR40], RZ, !UPT, gsb0 ;  /* 0x00e00000289879f0 */ /* 0x000fe2000c0008ff */
[----:B------:R-:W-:Y:S01]  /*8b80*/  R2UR UR36, R228 ;  /* 0x00000000e42472ca */ /* 0x000fe200000e0000 */
[----:B------:R-:W-:Y:S01]  /*8b90*/  UMOV UR46, UR7 ;  /* 0x00000007002e7c82 */ /* 0x000fe20008000000 */
[----:B------:R-:W-:Y:S01]  /*8ba0*/  R2UR UR37, R229 ;  /* 0x00000000e52572ca */ /* 0x000fe200000e0000 */
[----:B------:R-:W-:Y:S01]  /*8bb0*/  UIADD3 UR7, UR5, 0x4, URZ ;  /* 0x0000000405077890 */ /* 0x000fe2000fffe03f */
[----:B------:R-:W-:Y:S01]  /*8bc0*/  R2UR UR52, R226 ;  /* 0x00000000e23472ca */ /* 0x000fe200000e0000 */
[----:B------:R-:W-:Y:S01]  /*8bd0*/  UMOV UR43, 0x40000040 ;  /* 0x40000040002b7882 */ /* 0x000fe20000000000 */
[----:B------:R-:W-:Y:S01]  /*8be0*/  R2UR UR53, R227 ;  /* 0x00000000e33572ca */ /* 0x000fe200000e0000 */
[----:B------:R-:W-:Y:S01]  /*8bf0*/  UMOV UR11, 0x40000040 ;  /* 0x40000040000b7882 */ /* 0x000fe20000000000 */
[----:B------:R-:W-:Y:S01]  /*8c00*/  MOV R14, UR33 ;  /* 0x00000021000e7c02 */ /* 0x000fe20008000f00 */
[----:B------:R-:W-:Y:S01]  /*8c10*/  UMOV UR15, 0x40000040 ;  /* 0x40000040000f7882 */ /* 0x000fe20000000000 */
[----:B------:R-:W-:Y:S01]  /*8c20*/  UMOV UR38, UR7 ;  /* 0x0000000700267c82 */ /* 0x000fe20008000000 */
[----:B------:R-:W-:Y:S01]  /*8c30*/  UIADD3 UR7, UR5, 0x6, URZ ;  /* 0x0000000605077890 */ /* 0x000fe2000fffe03f */
[----:B------:R-:W-:Y:S01]  /*8c40*/  MOV R13, UR32 ;  /* 0x00000020000d7c02 */ /* 0x000fe20008000f00 */
[----:B------:R-:W-:Y:S01]  /*8c50*/  UMOV UR19, 0x40000040 ;  /* 0x4000004000137882 */ /* 0x000fe20000000000 */
[----:B------:R-:W-:Y:S01]  /*8c60*/  R2UR UR32, R224 ;  /* 0x00000000e02072ca */ /* 0x000fe200000e0000 */
[----:B------:R-:W-:Y:S01]  /*8c70*/  UMOV UR23, 0x40000040 ;  /* 0x4000004000177882 */ /* 0x000fe20000000000 */
[----:B------:R-:W-:Y:S01]  /*8c80*/  R2UR UR33, R225 ;  /* 0x00000000e12172ca */ /* 0x000fe200000e0000 */
[----:B------:R-:W-:Y:S01]  /*8c90*/  UMOV UR27, 0x40000040 ;  /* 0x40000040001b7882 */ /* 0x000fe20000000000 */
[----:B------:R-:W-:Y:S01]  /*8ca0*/  UMOV UR54, UR7 ;  /* 0x0000000700367c82 */ /* 0x000fe20008000000 */
[----:B------:R-:W-:Y:S01]  /*8cb0*/  UIADD3 UR7, UR5, 0x200, URZ ;  /* 0x0000020005077890 */ /* 0x000fe2000fffe03f */
[----:B------:R-:W-:Y:S01]  /*8cc0*/  R2UR UR40, R222 ;  /* 0x00000000de2872ca */ /* 0x000fe200000e0000 */
[----:B------:R-:W-:Y:S01]  /*8cd0*/  UMOV UR31, 0x40000040 ;  /* 0x40000040001f7882 */ /* 0x000fe20000000000 */
[----:B------:R-:W-:Y:S01]  /*8ce0*/  R2UR UR41, R223 ;  /* 0x00000000df2972ca */ /* 0x000fe200000e0000 */
[----:B------:R-:W-:Y:S01]  /*8cf0*/  UIADD3 UR4, UR4, 0x1, URZ ;  /* 0x0000000104047890 */ /* 0x000fe2000fffe03f */
[----:B-1----:R-:W-:-:S02]  /*8d00*/  MOV R5, UR49 ;  /* 0x0000003100057c02 */ /* 0x002fc40008000f00 */
[----:B------:R-:W-:Y:S01]  /*8d10*/  UMOV UR34, UR7 ;  /* 0x0000000700227c82 */ /* 0x000fe20008000000 */
[----:B------:R-:W-:Y:S01]  /*8d20*/  UIADD3 UR7, UR5, 0x202, URZ ;  /* 0x0000020205077890 */ /* 0x000fe2000fffe03f */
[----:B------:R-:W-:Y:S01]  /*8d30*/  MOV R4, UR48 ;  /* 0x0000003000047c02 */ /* 0x000fe20008000f00 */
[----:B------:R-:W-:Y:S01]  /*8d40*/  UISETP.NE.AND UP0, UPT, UR4, 0x5, UPT ;  /* 0x000000050400788c */ /* 0x000fe2000bf05270 */
[----:B------:R-:W-:Y:S02]  /*8d50*/  R2UR UR48, R218 ;  /* 0x00000000da3072ca */ /* 0x000fe400000e0000 */
[----:B------:R-:W-:Y:S01]  /*8d60*/  R2UR UR49, R219 ;  /* 0x00000000db3172ca */ /* 0x000fe200000e0000 */
[----:B------:R-:W-:Y:S01]  /*8d70*/  USEL UR4, UR4, URZ, UP0 ;  /* 0x0000003f04047287 */ /* 0x000fe20008000000 */
[----:B------:R-:W-:Y:S01]  /*8d80*/  UMOV UR42, UR7 ;  /* 0x00000007002a7c82 */ /* 0x000fe20008000000 */
[----:B------:R-:W-:Y:S01]  /*8d90*/  UIADD3 UR7, UR5, 0x204, URZ ;  /* 0x0000020405077890 */ /* 0x000fe2000fffe03f */
[----:B------:R-:W-:-:S02]  /*8da0*/  WARPGROUP.DEPBAR.LE gsb0, 0x0 ;  /* 0x00008000000079c5 */ /* 0x000fc40000010000 */
[----:B------:R-:W-:-:S06]  /*8db0*/  WARPGROUP.ARRIVE ;  /* 0x00000000000079c5 */ /* 0x000fcc0000000000 */
[----:B------:R-:W-:Y:S01]  /*8dc0*/  HGMMA.64x64x16.F32 R152, gdesc[UR44], R152, gsb0 ;  /* 0x00e000002c9879f0 */ /* 0x000fe20008000898 */
[----:B------:R-:W-:Y:S01]  /*8dd0*/  R2UR UR44, R220 ;  /* 0x00000000dc2c72ca */ /* 0x000fe200000e0000 */
[----:B------:R-:W-:Y:S01]  /*8de0*/  UMOV UR46, UR7 ;  /* 0x00000007002e7c82 */ /* 0x000fe20008000000 */
[----:B------:R-:W-:Y:S01]  /*8df0*/  R2UR UR45, R221 ;  /* 0x00000000dd2d72ca */ /* 0x000fe200000e0000 */
[----:B------:R-:W-:Y:S01]  /*8e00*/  UMOV UR47, 0x40000040 ;  /* 0x40000040002f7882 */ /* 0x000fe20000000000 */
[----:B------:R-:W-:-:S07]  /*8e10*/  UIADD3 UR7, UR5, 0x206, URZ ;  /* 0x0000020605077890 */ /* 0x000fce000fffe03f */
[----:B------:R-:W-:Y:S01]  /*8e20*/  UMOV UR50, UR7 ;  /* 0x0000000700327c82 */ /* 0x000fe20008000000 */
[----:B------:R-:W-:Y:S01]  /*8e30*/  UIADD3 UR7, UR5, 0x400, URZ ;  /* 0x0000040005077890 */ /* 0x000fe2000fffe03f */
[----:B------:R-:W-:Y:S02]  /*8e40*/  WARPGROUP.DEPBAR.LE gsb0, 0x0 ;  /* 0x00008000000079c5 */ /* 0x000fe40000010000 */
[----:B------:R-:W-:-:S06]  /*8e50*/  WARPGROUP.ARRIVE ;  /* 0x00000000000079c5 */ /* 0x000fcc0000000000 */
[----:B------:R-:W-:Y:S01]  /*8e60*/  HGMMA.64x64x16.F32 R152, gdesc[UR36], R152, gsb0 ;  /* 0x00e00000249879f0 */ /* 0x000fe20008000898 */
[----:B------:R-:W-:Y:S01]  /*8e70*/  R2UR UR36, R216 ;  /* 0x00000000d82472ca */ /* 0x000fe200000e0000 */
[----:B------:R-:W-:Y:S01]  /*8e80*/  UMOV UR38, UR7 ;  /* 0x0000000700267c82 */ /* 0x000fe20008000000 */
[----:B------:R-:W-:Y:S01]  /*8e90*/  R2UR UR37, R217 ;  /* 0x00000000d92572ca */ /* 0x000fe200000e0000 */
[----:B------:R-:W-:Y:S01]  /*8ea0*/  UMOV UR39, 0x40000040 ;  /* 0x4000004000277882 */ /* 0x000fe20000000000 */
[----:B------:R-:W-:Y:S01]  /*8eb0*/  UIADD3 UR7, UR5, 0x402, URZ ;  /* 0x0000040205077890 */ /* 0x000fe2000fffe03f */
[----:B------:R-:W-:Y:S02]  /*8ec0*/  WARPGROUP.DEPBAR.LE gsb0, 0x0 ;  /* 0x00008000000079c5 */ /* 0x000fe40000010000 */
[----:B------:R-:W-:-:S06]  /*8ed0*/  WARPGROUP.ARRIVE ;  /* 0x00000000000079c5 */ /* 0x000fcc0000000000 */
[----:B------:R-:W-:Y:S01]  /*8ee0*/  HGMMA.64x64x16.F32 R152, gdesc[UR52], R152, gsb0 ;  /* 0x00e00000349879f0 */ /* 0x000fe20008000898 */
[----:B------:R-:W-:Y:S01]  /*8ef0*/  R2UR UR52, R208 ;  /* 0x00000000d03472ca */ /* 0x000fe200000e0000 */
[----:B------:R-:W-:Y:S01]  /*8f00*/  UMOV UR55, 0x40000040 ;  /* 0x4000004000377882 */ /* 0x000fe20000000000 */
[----:B------:R-:W-:Y:S01]  /*8f10*/  R2UR UR53, R209 ;  /* 0x00000000d13572ca */ /* 0x000fe200000e0000 */
        /* <DEDUP_REMOVED lines=119> */
[----:B------:R-:W-:Y:S02]  /*9690*/  UIADD3 UR7, UR5, 0xe04, URZ ;  /* 0x00000e0405077890 */ /* 0x000fe4000fffe03f */
        /* <DEDUP_REMOVED lines=8> */
[----:B------:R-:W-:Y:S02]  /*9720*/  WARPGROUP.DEPBAR.LE gsb0, 0x0 ;  /* 0x00008000000079c5 */ /* 0x000fe40000010000 */
[----:B------:R-:W-:-:S06]  /*9730*/  WARPGROUP.ARRIVE ;  /* 0x00000000000079c5 */ /* 0x000fcc0000000000 */
[----:B------:R-:W-:Y:S01]  /*9740*/  HGMMA.64x64x16.F32 R152, gdesc[UR52], R152, gsb0 ;  /* 0x00e00000349879f0 */ /* 0x000fe20008000898 */
[----:B------:R-:W-:Y:S01]  /*9750*/  R2UR UR52, R194 ;  /* 0x00000000c23472ca */ /* 0x000fe200000e0000 */
[----:B------:R-:W-:Y:S01]  /*9760*/  UMOV UR54, UR5 ;  /* 0x0000000500367c82 */ /* 0x000fe20008000000 */
[----:B------:R-:W-:Y:S01]  /*9770*/  R2UR UR53, R195 ;  /* 0x00000000c33572ca */ /* 0x000fe200000e0000 */
[----:B------:R-:W-:Y:S01]  /*9780*/  UMOV UR55, 0x40000040 ;  /* 0x4000004000377882 */ /* 0x000fe20000000000 */
[----:B------:R-:W-:-:S06]  /*9790*/  USEL UR5, URZ, 0x1, UP0 ;  /* 0x000000013f057887 */ /* 0x000fcc0008000000 */
[----:B------:R-:W-:Y:S01]  /*97a0*/  LOP3.LUT R17, R0, UR5, RZ, 0x3c, !PT ;  /* 0x0000000500117c12 */ /* 0x000fe2000f8e3cff */
        /* <DEDUP_REMOVED lines=40> */
[----:B------:R-:W-:Y:S05]  /*9a30*/  @!P3 BRA `(.L_x_26) ;  /* 0x000000000004b947 */ /* 0x000fea0003800000 */
[----:B------:R-:W-:Y:S01]  /*9a40*/  BPT.TRAP 0x1 ;  /* 0x000000040000795c */ /* 0x000fe20000300000 */
.L_x_26:
[----:B------:R-:W-:Y:S01]  /*9a50*/  FMNMX R5, R152, R2, !PT ;  /* 0x0000000298057209 */ /* 0x000fe20007800000 */
[----:B------:R1:W-:Y:S03]  /*9a60*/  STL [R1+0x3d4], R59 ;  /* 0x0003d43b01007387 */ /* 0x0003e60000100800 */
[----:B------:R-:W-:-:S04]  /*9a70*/  FMNMX R5, R153, R5, !PT ;  /* 0x0000000599057209 */ /* 0x000fc80007800000 */
[----:B------:R-:W-:Y:S01]  /*9a80*/  FMNMX R5, R156, R5, !PT ;  /* 0x000000059c057209 */ /* 0x000fe20007800000 */
[----:B-1----:R-:W2:Y:S03]  /*9a90*/  LDL.LU R59, [R1] ;  /* 0x00000000013b7983 */ /* 0x002ea60000300800 */
[----:B------:R-:W-:Y:S01]  /*9aa0*/  FMNMX R5, R157, R5, !PT ;  /* 0x000000059d057209 */ /* 0x000fe20007800000 */
[----:B------:R1:W-:Y:S03]  /*9ab0*/  STL [R1+0x3d0], R62 ;  /* 0x0003d03e01007387 */ /* 0x0003e60000100800 */
[----:B------:R-:W-:-:S04]  /*9ac0*/  FMNMX R5, R160, R5, !PT ;  /* 0x00000005a0057209 */ /* 0x000fc80007800000 */
[----:B------:R-:W-:-:S04]  /*9ad0*/  FMNMX R5, R161, R5, !PT ;  /* 0x00000005a1057209 */ /* 0x000fc80007800000 */
[----:B------:R-:W-:Y:S01]  /*9ae0*/  FMNMX R5, R164, R5, !PT ;  /* 0x00000005a4057209 */ /* 0x000fe20007800000 */
[----:B-1----:R-:W3:Y:S03]  /*9af0*/  LDL.LU R62, [R1+0x4] ;  /* 0x00000400013e7983 */ /* 0x002ee60000300800 */
[----:B------:R-:W-:Y:S01]  /*9b00*/  FMNMX R5, R165, R5, !PT ;  /* 0x00000005a5057209 */ /* 0x000fe20007800000 */
[----:B------:R1:W-:Y:S03]  /*9b10*/  STL [R1+0x3cc], R63 ;  /* 0x0003cc3f01007387 */ /* 0x0003e60000100800 */
[----:B------:R-:W-:-:S04]  /*9b20*/  FMNMX R5, R168, R5, !PT ;  /* 0x00000005a8057209 */ /* 0x000fc80007800000 */
[----:B------:R-:W-:Y:S01]  /*9b30*/  FMNMX R5, R169, R5, !PT ;  /* 0x00000005a9057209 */ /* 0x000fe20007800000 */
[----:B-1----:R-:W4:Y:S03]  /*9b40*/  LDL.LU R63, [R1+0x10] ;  /* 0x00001000013f7983 */ /* 0x002f260000300800 */
[----:B------:R-:W-:Y:S01]  /*9b50*/  FMNMX R5, R172, R5, !PT ;  /* 0x00000005ac057209 */ /* 0x000fe20007800000 */
[----:B------:R1:W-:Y:S03]  /*9b60*/  STL [R1+0x3c8], R66 ;  /* 0x0003c84201007387 */ /* 0x0003e60000100800 */
[----:B------:R-:W-:-:S04]  /*9b70*/  FMNMX R5, R173, R5, !PT ;  /* 0x00000005ad057209 */ /* 0x000fc80007800000 */
[----:B------:R-:W-:-:S04]  /*9b80*/  FMNMX R5, R176, R5, !PT ;  /* 0x00000005b0057209 */ /* 0x000fc80007800000 */
[----:B------:R-:W-:Y:S01]  /*9b90*/  FMNMX R5, R177, R5, !PT ;  /* 0x00000005b1057209 */ /* 0x000fe20007800000 */
[----:B-1----:R-:W4:Y:S03]  /*9ba0*/  LDL.LU R66, [R1+0x14] ;  /* 0x0000140001427983 */ /* 0x002f260000300800 */
[----:B------:R-:W-:Y:S01]  /*9bb0*/  FMNMX R5, R180, R5, !PT ;  /* 0x00000005b4057209 */ /* 0x000fe20007800000 */
[----:B------:R1:W-:Y:S03]  /*9bc0*/  STL [R1+0x3c4], R67 ;  /* 0x0003c44301007387 */ /* 0x0003e60000100800 */
[----:B------:R-:W-:-:S05]  /*9bd0*/  FMNMX R5, R181, R5, !PT ;  /* 0x00000005b5057209 */ /* 0x000fca0007800000 */
[----:B------:R-:W1:Y:S04]  /*9be0*/  SHFL.BFLY PT, R0, R5, 0x1, 0x1f ;  /* 0x0c201f0005007f89 */ /* 0x000e6800000e0000 */
[----:B-1----:R-:W4:Y:S04]  /*9bf0*/  LDL.LU R67, [R1+0x20] ;  /* 0x0000200001437983 */ /* 0x002f280000300800 */
[----:B------:R1:W-:Y:S04]  /*9c00*/  STL [R1+0x3c0], R70 ;  /* 0x0003c04601007387 */ /* 0x0003e80000100800 */
[----:B-1----:R-:W4:Y:S04]  /*9c10*/  LDL.LU R70, [R1+0x24] ;  /* 0x0000240001467983 */ /* 0x002f280000300800 */
[----:B------:R1:W-:Y:S01]  /*9c20*/  STL [R1+0x3bc], R71 ;  /* 0x0003bc4701007387 */ /* 0x0003e20000100800 */
[----:B------:R-:W-:-:S05]  /*9c30*/  FMNMX R5, R5, R0, !PT ;  /* 0x0000000005057209 */ /* 0x000fca0007800000 */
[----:B------:R-:W1:Y:S04]  /*9c40*/  SHFL.BFLY PT, R0, R5, 0x2, 0x1f ;  /* 0x0c401f0005007f89 */ /* 0x000e6800000e0000 */
[----:B-1----:R-:W4:Y:S04]  /*9c50*/  LDL.LU R71, [R1+0x30] ;  /* 0x0000300001477983 */ /* 0x002f280000300800 */
[----:B------:R1:W-:Y:S04]  /*9c60*/  STL [R1+0x3b8], R74 ;  /* 0x0003b84a01007387 */ /* 0x0003e80000100800 */
[----:B-1----:R-:W4:Y:S04]  /*9c70*/  LDL.LU R74, [R1+0x34] ;  /* 0x00003400014a7983 */ /* 0x002f280000300800 */
[----:B------:R1:W-:Y:S01]  /*9c80*/  STL [R1+0x3b4], R75 ;  /* 0x0003b44b01007387 */ /* 0x0003e20000100800 */
[----:B------:R-:W-:-:S03]  /*9c90*/  FMNMX R5, R5, R0, !PT ;  /* 0x0000000005057209 */ /* 0x000fc60007800000 */
[----:B-1----:R-:W4:Y:S04]  /*9ca0*/  LDL.LU R75, [R1+0x40] ;  /* 0x00004000014b7983 */ /* 0x002f280000300800 */
[----:B------:R1:W-:Y:S04]  /*9cb0*/  STL [R1+0x3b0], R78 ;  /* 0x0003b04e01007387 */ /* 0x0003e80000100800 */
[----:B-1----:R-:W4:Y:S04]  /*9cc0*/  LDL.LU R78, [R1+0x44] ;  /* 0x00004400014e7983 */ /* 0x002f280000300800 */
[----:B------:R1:W-:Y:S01]  /*9cd0*/  STL [R1+0x3ac], R79 ;  /* 0x0003ac4f01007387 */ /* 0x0003e20000100800 */
[----:B------:R-:W-:-:S03]  /*9ce0*/  FSETP.NEU.AND P2, PT, R5, -INF , PT ;  /* 0xff8000000500780b */ /* 0x000fc60003f4d000 */
[----:B-1----:R-:W4:Y:S04]  /*9cf0*/  LDL.LU R79, [R1+0x50] ;  /* 0x00005000014f7983 */ /* 0x002f280000300800 */
[----:B------:R1:W-:Y:S04]  /*9d00*/  STL [R1+0x3a8], R82 ;  /* 0x0003a85201007387 */ /* 0x0003e80000100800 */
[----:B-1----:R-:W4:Y:S04]  /*9d10*/  LDL.LU R82, [R1+0x54] ;  /* 0x0000540001527983 */ /* 0x002f280000300800 */
[----:B------:R1:W-:Y:S01]  /*9d20*/  STL [R1+0x3a4], R83 ;  /* 0x0003a45301007387 */ /* 0x0003e20000100800 */
[----:B------:R-:W-:-:S03]  /*9d30*/  FSEL R4, R5, RZ, P2 ;  /* 0x000000ff05047208 */ /* 0x000fc60001000000 */
[----:B-1----:R-:W4:Y:S04]  /*9d40*/  LDL.LU R83, [R1+0x60] ;  /* 0x0000600001537983 */ /* 0x002f280000300800 */
[----:B------:R1:W-:Y:S04]  /*9d50*/  STL [R1+0x3a0], R86 ;  /* 0x0003a05601007387 */ /* 0x0003e80000100800 */
[----:B-1----:R-:W4:Y:S04]  /*9d60*/  LDL.LU R86, [R1+0x64] ;  /* 0x0000640001567983 */ /* 0x002f280000300800 */
[----:B------:R1:W-:Y:S01]  /*9d70*/  STL [R1+0x39c], R87 ;  /* 0x00039c5701007387 */ /* 0x0003e20000100800 */
[----:B------:R-:W-:-:S03]  /*9d80*/  FMUL R0, R4, UR6 ;  /* 0x0000000604007c20 */ /* 0x000fc60008400000 */
[----:B-1----:R-:W4:Y:S04]  /*9d90*/  LDL.LU R87, [R1+0x70] ;  /* 0x0000700001577983 */ /* 0x002f280000300800 */
[----:B------:R1:W-:Y:S04]  /*9da0*/  STL [R1+0x398], R90 ;  /* 0x0003985a01007387 */ /* 0x0003e80000100800 */
[----:B-1----:R-:W4:Y:S04]  /*9db0*/  LDL.LU R90, [R1+0x74] ;  /* 0x00007400015a7983 */ /* 0x002f280000300800 */
[----:B------:R1:W-:Y:S01]  /*9dc0*/  STL [R1+0x394], R91 ;  /* 0x0003945b01007387 */ /* 0x0003e20000100800 */
[----:B------:R-:W-:-:S03]  /*9dd0*/  FFMA R152, R152, UR6, -R0 ;  /* 0x0000000698987c23 */ /* 0x000fc60008000800 */
[----:B-1----:R-:W4:Y:S04]  /*9de0*/  LDL.LU R91, [R1+0x80] ;  /* 0x00008000015b7983 */ /* 0x002f280000300800 */
[----:B------:R1:W-:Y:S04]  /*9df0*/  STL [R1+0x390], R94 ;  /* 0x0003905e01007387 */ /* 0x0003e80000100800 */
[----:B-1----:R-:W4:Y:S04]  /*9e00*/  LDL.LU R94, [R1+0x84] ;  /* 0x00008400015e7983 */ /* 0x002f280000300800 */
[----:B------:R1:W-:Y:S04]  /*9e10*/  STL [R1+0x38c], R95 ;  /* 0x00038c5f01007387 */ /* 0x0003e80000100800 */
[----:B-1----:R-:W4:Y:S04]  /*9e20*/  LDL.LU R95, [R1+0x90] ;  /* 0x00009000015f7983 */ /* 0x002f280000300800 */
[----:B------:R1:W-:Y:S01]  /*9e30*/  STL [R1+0x388], R98 ;  /* 0x0003886201007387 */ /* 0x0003e20000100800 */
[----:B------:R-:W-:-:S03]  /*9e40*/  FSETP.GEU.AND P6, PT, R152, -126, PT ;  /* 0xc2fc00009800780b */ /* 0x000fc60003fce000 */
[----:B-1----:R-:W4:Y:S04]  /*9e50*/  LDL.LU R98, [R1+0x94] ;  /* 0x0000940001627983 */ /* 0x002f280000300800 */
[----:B------:R1:W-:Y:S04]  /*9e60*/  STL [R1+0x384], R99 ;  /* 0x0003846301007387 */ /* 0x0003e80000100800 */
        /* <DEDUP_REMOVED lines=9> */
[----:B------:R1:W-:Y:S01]  /*9f00*/  STL [R1+0x370], R110 ;  /* 0x0003706e01007387 */ /* 0x0003e20000100800 */
[----:B------:R-:W-:-:S03]  /*9f10*/  @!P6 FMUL R152, R152, 0.5 ;  /* 0x3f0000009898e820 */ /* 0x000fc60000400000 */
[----:B-1----:R-:W4:Y:S04]  /*9f20*/  LDL.LU R110, [R1+0xc4] ;  /* 0x0000c400016e7983 */ /* 0x002f280000300800 */
[----:B------:R1:W-:Y:S04]  /*9f30*/  STL [R1+0x36c], R111 ;  /* 0x00036c6f01007387 */ /* 0x0003e80000100800 */
[----:B-1----:R-:W4:Y:S04]  /*9f40*/  LDL.LU R111, [R1+0xd0] ;  /* 0x0000d000016f7983 */ /* 0x002f280000300800 */
[----:B------:R1:W-:Y:S01]  /*9f50*/  STL [R1+0x368], R114 ;  /* 0x0003687201007387 */ /* 0x0003e20000100800 */
[----:B------:R-:W2:Y:S03]  /*9f60*/  MUFU.EX2 R11, R152 ;  /* 0x00000098000b7308 */ /* 0x000ea60000000800 */
        /* <DEDUP_REMOVED lines=8> */
[----:B------:R1:W-:Y:S01]  /*9ff0*/  STL [R1+0x358], R122 ;  /* 0x0003587a01007387 */ /* 0x0003e20000100800 */
[----:B------:R-:W-:-:S03]  /*a000*/  FSETP.GEU.AND P2, PT, R153, -126, PT ;  /* 0xc2fc00009900780b */ /* 0x000fc60003f4e000 */
[----:B-1----:R-:W4:Y:S04]  /*a010*/  LDL.LU R122, [R1+0xf4] ;  /* 0x0000f400017a7983 */ /* 0x002f280000300800 */
[----:B------:R1:W-:Y:S01]  /*a020*/  STL [R1+0x354], R123 ;  /* 0x0003547b01007387 */ /* 0x0003e20000100800 */
[----:B------:R-:W-:-:S03]  /*a030*/  FFMA R160, R160, UR6, -R0 ;  /* 0x00000006a0a07c23 */ /* 0x000fc60008000800 */
[----:B-1----:R-:W4:Y:S04]  /*a040*/  LDL.LU R123, [R1+0x100] ;  /* 0x00010000017b7983 */ /* 0x002f280000300800 */
[----:B------:R1:W-:Y:S04]  /*a050*/  STL [R1+0x350], R126 ;  /* 0x0003507e01007387 */ /* 0x0003e80000100800 */
[----:B-1----:R-:W4:Y:S04]  /*a060*/  LDL.LU R126, [R1+0x104] ;  /* 0x00010400017e7983 */ /* 0x002f280000300800 */
[----:B------:R1:W-:Y:S01]  /*a070*/  STL [R1+0x34c], R127 ;  /* 0x00034c7f01007387 */ /* 0x0003e20000100800 */
[--C-:B------:R-:W-:Y:S01]  /*a080*/  FFMA R156, R156, UR6, -R0.reuse ;  /* 0x000000069c9c7c23 */ /* 0x100fe20008000800 */
[----:B------:R-:W-:-:S02]  /*a090*/  FFMA R157, R157, UR6, -R0 ;  /* 0x000000069d9d7c23 */ /* 0x000fc40008000800 */
[----:B-1----:R-:W4:Y:S04]  /*a0a0*/  LDL.LU R127, [R1+0x110] ;  /* 0x00011000017f7983 */ /* 0x002f280000300800 */
[----:B------:R1:W-:Y:S01]  /*a0b0*/  STL [R1+0x348], R130 ;  /* 0x0003488201007387 */ /* 0x0003e20000100800 */
[----:B------:R-:W-:Y:S01]  /*a0c0*/  FFMA R161, R161, UR6, -R0 ;  /* 0x00000006a1a17c23 */ /* 0x000fe20008000800 */
[----:B------:R-:W-:Y:S02]  /*a0d0*/  FSETP.GEU.AND P5, PT, R160, -126, PT ;  /* 0xc2fc0000a000780b */ /* 0x000fe40003fae000 */
[----:B-1----:R-:W4:Y:S04]  /*a0e0*/  LDL.LU R130, [R1+0x114] ;  /* 0x0001140001827983 */ /* 0x002f280000300800 */
[----:B------:R1:W-:Y:S01]  /*a0f0*/  STL [R1+0x344], R131 ;  /* 0x0003448301007387 */ /* 0x0003e20000100800 */
[----:B--2---:R-:W-:-:S03]  /*a100*/  @!P6 FMUL R11, R11, R11 ;  /* 0x0000000b0b0be220 */ /* 0x004fc60000400000 */
[----:B-1----:R-:W2:Y:S04]  /*a110*/  LDL.LU R131, [R1+0x120] ;  /* 0x0001200001837983 */ /* 0x002ea80000300800 */
[----:B------:R1:W-:Y:S01]  /*a120*/  STL [R1+0x340], R134 ;  /* 0x0003408601007387 */ /* 0x0003e20000100800 */
[----:B------:R-:W-:Y:S02]  /*a130*/  FSETP.GEU.AND P3, PT, R156, -126, PT ;  /* 0xc2fc00009c00780b */ /* 0x000fe40003f6e000 */
[----:B------:R-:W-:Y:S01]  /*a140*/  FSETP.GEU.AND P4, PT, R157, -126, PT ;  /* 0xc2fc00009d00780b */ /* 0x000fe20003f8e000 */
[----:B-1----:R-:W2:Y:S04]  /*a150*/  LDL.LU R134, [R1+0x124] ;  /* 0x0001240001867983 */ /* 0x002ea80000300800 */
[----:B------:R1:W-:Y:S01]  /*a160*/  STL [R1+0x33c], R135 ;  /* 0x00033c8701007387 */ /* 0x0003e20000100800 */
[----:B------:R-:W-:Y:S01]  /*a170*/  FSETP.GEU.AND P6, PT, R161, -126, PT ;  /* 0xc2fc0000a100780b */ /* 0x000fe20003fce000 */
[----:B------:R-:W-:-:S02]  /*a180*/  @!P2 FMUL R153, R153, 0.5 ;  /* 0x3f0000009999a820 */ /* 0x000fc40000400000 */
[----:B-1----:R-:W2:Y:S04]  /*a190*/  LDL.LU R135, [R1+0x130] ;  /* 0x0001300001877983 */ /* 0x002ea80000300800 */
[----:B------:R1:W-:Y:S04]  /*a1a0*/  STL [R1+0x338], R138 ;  /* 0x0003388a01007387 */ /* 0x0003e80000100800 */
[----:B-1----:R-:W2:Y:S04]  /*a1b0*/  LDL.LU R138, [R1+0x134] ;  /* 0x00013400018a7983 */ /* 0x002ea80000300800 */
[----:B------:R1:W-:Y:S01]  /*a1c0*/  STL [R1+0x334], R139 ;  /* 0x0003348b01007387 */ /* 0x0003e20000100800 */
[----:B------:R-:W3:Y:S03]  /*a1d0*/  MUFU.EX2 R10, R153 ;  /* 0x00000099000a7308 */ /* 0x000ee60000000800 */
[----:B-1----:R-:W2:Y:S04]  /*a1e0*/  LDL.LU R139, [R1+0x140] ;  /* 0x00014000018b7983 */ /* 0x002ea80000300800 */
[----:B------:R1:W-:Y:S01]  /*a1f0*/  STL [R1+0x330], R142 ;  /* 0x0003308e01007387 */ /* 0x0003e20000100800 */
[----:B------:R-:W-:-:S03]  /*a200*/  @!P5 FMUL R160, R160, 0.5 ;  /* 0x3f000000a0a0d820 */ /* 0x000fc60000400000 */
[----:B-1----:R-:W2:Y:S04]  /*a210*/  LDL.LU R142, [R1+0x144] ;  /* 0x00014400018e7983 */ /* 0x002ea80000300800 */
[----:B------:R1:W-:Y:S04]  /*a220*/  STL [R1+0x32c], R143 ;  /* 0x00032c8f01007387 */ /* 0x0003e80000100800 */
[----:B-1----:R-:W2:Y:S04]  /*a230*/  LDL.LU R143, [R1+0x150] ;  /* 0x00015000018f7983 */ /* 0x002ea80000300800 */
[----:B------:R1:W-:Y:S01]  /*a240*/  STL [R1+0x328], R146 ;  /* 0x0003289201007387 */ /* 0x0003e20000100800 */
[----:B------:R-:W-:Y:S01]  /*a250*/  @!P3 FMUL R156, R156, 0.5 ;  /* 0x3f0000009c9cb820 */ /* 0x000fe20000400000 */
[----:B------:R-:W-:-:S02]  /*a260*/  @!P4 FMUL R157, R157, 0.5 ;  /* 0x3f0000009d9dc820 */ /* 0x000fc40000400000 */
[----:B-1----:R-:W2:Y:S04]  /*a270*/  LDL.LU R146, [R1+0x154] ;  /* 0x0001540001927983 */ /* 0x002ea80000300800 */
[----:B------:R1:W-:Y:S01]  /*a280*/  STL [R1+0x324], R147 ;  /* 0x0003249301007387 */ /* 0x0003e20000100800 */
[----:B------:R-:W-:Y:S01]  /*a290*/  @!P6 FMUL R161, R161, 0.5 ;  /* 0x3f000000a1a1e820 */ /* 0x000fe20000400000 */
[----:B------:R-:W3:Y:S02]  /*a2a0*/  MUFU.EX2 R13, R160 ;  /* 0x000000a0000d7308 */ /* 0x000ee40000000800 */
[----:B-1----:R-:W2:Y:S04]  /*a2b0*/  LDL.LU R147, [R1+0x160] ;  /* 0x0001600001937983 */ /* 0x002ea80000300800 */
[----:B------:R1:W-:Y:S02]  /*a2c0*/  STL [R1+0x320], R150 ;  /* 0x0003209601007387 */ /* 0x0003e40000100800 */
[----:B------:R-:W3:Y:S02]  /*a2d0*/  MUFU.EX2 R9, R157 ;  /* 0x0000009d00097308 */ /* 0x000ee40000000800 */
[----:B-1----:R-:W2:Y:S04]  /*a2e0*/  LDL.LU R150, [R1+0x164] ;  /* 0x0001640001967983 */ /* 0x002ea80000300800 */
[----:B------:R1:W-:Y:S02]  /*a2f0*/  STL [R1+0x31c], R151 ;  /* 0x00031c9701007387 */ /* 0x0003e40000100800 */
[----:B------:R-:W3:Y:S02]  /*a300*/  MUFU.EX2 R160, R161 ;  /* 0x000000a100a07308 */ /* 0x000ee40000000800 */
[----:B-1----:R-:W2:Y:S04]  /*a310*/  LDL.LU R151, [R1+0x170] ;  /* 0x0001700001977983 */ /* 0x002ea80000300800 */
[----:B------:R1:W-:Y:S02]  /*a320*/  STL [R1+0x318], R192 ;  /* 0x000318c001007387 */ /* 0x0003e40000100800 */
[----:B------:R-:W3:Y:S01]  /*a330*/  MUFU.EX2 R156, R156 ;  /* 0x0000009c009c7308 */ /* 0x000ee20000000800 */
[----:B------:R-:W-:Y:S01]  /*a340*/  FFMA R165, R165, UR6, -R0 ;  /* 0x00000006a5a57c23 */ /* 0x000fe20008000800 */
[----:B-1----:R-:W2:Y:S04]  /*a350*/  LDL.LU R192, [R1+0x174] ;  /* 0x0001740001c07983 */ /* 0x002ea80000300800 */
[----:B------:R1:W-:Y:S01]  /*a360*/  STL [R1+0x314], R235 ;  /* 0x000314eb01007387 */ /* 0x0003e20000100800 */
[----:B---3--:R-:W-:-:S03]  /*a370*/  @!P2 FMUL R10, R10, R10 ;  /* 0x0000000a0a0aa220 */ /* 0x008fc60000400000 */
[----:B-1----:R-:W3:Y:S04]  /*a380*/  LDL.LU R235, [R1+0x180] ;  /* 0x0001800001eb7983 */ /* 0x002ee80000300800 */
[----:B------:R1:W-:Y:S01]  /*a390*/  STL [R1+0x310], R234 ;  /* 0x000310ea01007387 */ /* 0x0003e20000100800 */
[----:B------:R-:W-:-:S03]  /*a3a0*/  FSETP.GEU.AND P2, PT, R165, -126, PT ;  /* 0xc2fc0000a500780b */ /* 0x000fc60003f4e000 */
[----:B-1----:R-:W3:Y:S04]  /*a3b0*/  LDL.LU R234, [R1+0x184] ;  /* 0x0001840001ea7983 */ /* 0x002ee80000300800 */
[----:B------:R1:W-:Y:S01]  /*a3c0*/  STL [R1+0x30c], R233 ;  /* 0x00030ce901007387 */ /* 0x0003e20000100800 */
[----:B------:R-:W-:-:S03]  /*a3d0*/  FFMA R173, R173, UR6, -R0 ;  /* 0x00000006adad7c23 */ /* 0x000fc60008000800 */
[----:B-1----:R-:W3:Y:S04]  /*a3e0*/  LDL.LU R233, [R1+0x190] ;  /* 0x0001900001e97983 */ /* 0x002ee80000300800 */
[----:B------:R1:W-:Y:S01]  /*a3f0*/  STL [R1+0x308], R232 ;  /* 0x000308e801007387 */ /* 0x0003e20000100800 */
[----:B------:R-:W-:-:S03]  /*a400*/  FFMA R169, R169, UR6, -R0 ;  /* 0x00000006a9a97c23 */ /* 0x000fc60008000800 */
[----:B-1----:R-:W3:Y:S04]  /*a410*/  LDL.LU R232, [R1+0x194] ;  /* 0x0001940001e87983 */ /* 0x002ee80000300800 */
[----:B------:R1:W-:Y:S01]  /*a420*/  STL [R1+0x304], R231 ;  /* 0x000304e701007387 */ /* 0x0003e20000100800 */
[--C-:B------:R-:W-:Y:S01]  /*a430*/  FFMA R177, R177, UR6, -R0.reuse ;  /* 0x00000006b1b17c23 */ /* 0x100fe20008000800 */
[----:B------:R-:W-:Y:S02]  /*a440*/  @!P5 FMUL R13, R13, R13 ;  /* 0x0000000d0d0dd220 */ /* 0x000fe40000400000 */
[----:B-1----:R-:W3:Y:S04]  /*a450*/  LDL.LU R231, [R1+0x1a0] ;  /* 0x0001a00001e77983 */ /* 0x002ee80000300800 */
[----:B------:R-:W3:Y:S04]  /*a460*/  LDL.LU R18, [R1+0x1f0] ;  /* 0x0001f00001127983 */ /* 0x000ee80000300800 */
[----:B------:R-:W3:Y:S04]  /*a470*/  LDL.LU R16, [R1+0x1f4] ;  /* 0x0001f40001107983 */ /* 0x000ee80000300800 */
[----:B------:R1:W-:Y:S01]  /*a480*/  STL [R1+0x300], R230 ;  /* 0x000300e601007387 */ /* 0x0003e20000100800 */
[----:B------:R-:W-:Y:S01]  /*a490*/  FFMA R168, R168, UR6, -R0 ;  /* 0x00000006a8a87c23 */ /* 0x000fe20008000800 */
[----:B------:R-:W-:Y:S01]  /*a4a0*/  FSETP.GEU.AND P5, PT, R173, -126, PT ;  /* 0xc2fc0000ad00780b */ /* 0x000fe20003fae000 */
[----:B------:R-:W-:Y:S01]  /*a4b0*/  @!P4 FMUL R9, R9, R9 ;  /* 0x000000090909c220 */ /* 0x000fe20000400000 */
[----:B-1----:R-:W3:Y:S04]  /*a4c0*/  LDL.LU R230, [R1+0x1e4] ;  /* 0x0001e40001e67983 */ /* 0x002ee80000300800 */
[----:B------:R1:W-:Y:S01]  /*a4d0*/  STL [R1+0x2fc], R229 ;  /* 0x0002fce501007387 */ /* 0x0003e20000100800 */
[----:B------:R-:W-:Y:S01]  /*a4e0*/  @!P6 FMUL R160, R160, R160 ;  /* 0x000000a0a0a0e220 */ /* 0x000fe20000400000 */
[----:B------:R-:W-:Y:S01]  /*a4f0*/  FSETP.GEU.AND P4, PT, R169, -126, PT ;  /* 0xc2fc0000a900780b */ /* 0x000fe20003f8e000 */
[----:B------:R-:W-:Y:S01]  /*a500*/  @!P3 FMUL R156, R156, R156 ;  /* 0x0000009c9c9cb220 */ /* 0x000fe20000400000 */
[----:B------:R-:W-:Y:S01]  /*a510*/  FSETP.GEU.AND P6, PT, R177, -126, PT ;  /* 0xc2fc0000b100780b */ /* 0x000fe20003fce000 */
[----:B-1----:R-:W3:Y:S04]  /*a520*/  LDL.LU R229, [R1+0xc] ;  /* 0x00000c0001e57983 */ /* 0x002ee80000300800 */
[----:B------:R1:W-:Y:S01]  /*a530*/  STL [R1+0x2f8], R228 ;  /* 0x0002f8e401007387 */ /* 0x0003e20000100800 */
[----:B------:R-:W-:Y:S01]  /*a540*/  FSETP.GEU.AND P3, PT, R168, -126, PT ;  /* 0xc2fc0000a800780b */ /* 0x000fe20003f6e000 */
[----:B------:R-:W-:-:S02]  /*a550*/  @!P2 FMUL R165, R165, 0.5 ;  /* 0x3f000000a5a5a820 */ /* 0x000fc40000400000 */
[----:B-1----:R-:W3:Y:S04]  /*a560*/  LDL.LU R228, [R1+0x18] ;  /* 0x0000180001e47983 */ /* 0x002ee80000300800 */
[----:B------:R1:W-:Y:S01]  /*a570*/  STL [R1+0x2f4], R227 ;  /* 0x0002f4e301007387 */ /* 0x0003e20000100800 */
[----:B------:R-:W4:Y:S03]  /*a580*/  MUFU.EX2 R12, R165 ;  /* 0x000000a5000c7308 */ /* 0x000f260000000800 */
[----:B-1----:R-:W3:Y:S04]  /*a590*/  LDL.LU R227, [R1+0x1c] ;  /* 0x00001c0001e37983 */ /* 0x002ee80000300800 */
[----:B------:R1:W-:Y:S04]  /*a5a0*/  STL [R1+0x2f0], R226 ;  /* 0x0002f0e201007387 */ /* 0x0003e80000100800 */
[----:B-1----:R-:W3:Y:S04]  /*a5b0*/  LDL.LU R226, [R1+0x28] ;  /* 0x0000280001e27983 */ /* 0x002ee80000300800 */
[----:B------:R1:W-:Y:S01]  /*a5c0*/  STL [R1+0x2ec], R225 ;  /* 0x0002ece101007387 */ /* 0x0003e20000100800 */
[----:B------:R-:W-:-:S03]  /*a5d0*/  @!P5 FMUL R173, R173, 0.5 ;  /* 0x3f000000adadd820 */ /* 0x000fc60000400000 */
        /* <DEDUP_REMOVED lines=8> */
[----:B------:R-:W-:Y:S01]  /*a660*/  @!P3 FMUL R168, R168, 0.5 ;  /* 0x3f000000a8a8b820 */ /* 0x000fe20000400000 */
[----:B------:R-:W4:Y:S02]  /*a670*/  MUFU.EX2 R173, R173 ;  /* 0x000000ad00ad7308 */ /* 0x000f240000000800 */
[----:B-1----:R-:W3:Y:S04]  /*a680*/  LDL.LU R222, [R1+0x48] ;  /* 0x0000480001de7983 */ /* 0x002ee80000300800 */
[----:B------:R1:W-:Y:S01]  /*a690*/  STL [R1+0x2dc], R221 ;  /* 0x0002dcdd01007387 */ /* 0x0003e20000100800 */
[----:B------:R-:W-:-:S03]  /*a6a0*/  FFMA R164, R164, UR6, -R0 ;  /* 0x00000006a4a47c23 */ /* 0x000fc60008000800 */
[----:B-1----:R-:W3:Y:S04]  /*a6b0*/  LDL.LU R221, [R1+0x4c] ;  /* 0x00004c0001dd7983 */ /* 0x002ee80000300800 */
[----:B------:R1:W-:Y:S01]  /*a6c0*/  STL [R1+0x2d8], R220 ;  /* 0x0002d8dc01007387 */ /* 0x0003e20000100800 */
[--C-:B------:R-:W-:Y:S01]  /*a6d0*/  FFMA R172, R172, UR6, -R0.reuse ;  /* 0x00000006acac7c23 */ /* 0x100fe20008000800 */
[--C-:B------:R-:W-:Y:S01]  /*a6e0*/  FFMA R176, R176, UR6, -R0.reuse ;  /* 0x00000006b0b07c23 */ /* 0x100fe20008000800 */
[--C-:B------:R-:W-:Y:S01]  /*a6f0*/  FFMA R180, R180, UR6, -R0.reuse ;  /* 0x00000006b4b47c23 */ /* 0x100fe20008000800 */
[----:B-1----:R-:W3:Y:S04]  /*a700*/  LDL.LU R220, [R1+0x58] ;  /* 0x0000580001dc7983 */ /* 0x002ee80000300800 */
[----:B------:R1:W-:Y:S01]  /*a710*/  STL [R1+0x2d4], R219 ;  /* 0x0002d4db01007387 */ /* 0x0003e20000100800 */
[----:B------:R-:W2:Y:S01]  /*a720*/  MUFU.EX2 R169, R169 ;  /* 0x000000a900a97308 */ /* 0x000ea20000000800 */
[----:B------:R-:W-:-:S02]  /*a730*/  FFMA R0, R181, UR6, -R0 ;  /* 0x00000006b5007c23 */ /* 0x000fc40008000800 */
[----:B-1----:R-:W3:Y:S04]  /*a740*/  LDL.LU R219, [R1+0x5c] ;  /* 0x00005c0001db7983 */ /* 0x002ee80000300800 */
[----:B------:R1:W-:Y:S01]  /*a750*/  STL [R1+0x2d0], R218 ;  /* 0x0002d0da01007387 */ /* 0x0003e20000100800 */
[----:B------:R-:W2:Y:S01]  /*a760*/  MUFU.EX2 R177, R177 ;  /* 0x000000b100b17308 */ /* 0x000ea20000000800 */
[----:B----4-:R-:W-:Y:S02]  /*a770*/  @!P2 FMUL R12, R12, R12 ;  /* 0x0000000c0c0ca220 */ /* 0x010fe40000400000 */
[----:B-1----:R-:W4:Y:S04]  /*a780*/  LDL.LU R218, [R1+0x68] ;  /* 0x0000680001da7983 */ /* 0x002f280000300800 */
[----:B------:R1:W-:Y:S01]  /*a790*/  STL [R1+0x2cc], R217 ;  /* 0x0002ccd901007387 */ /* 0x0003e20000100800 */
[----:B------:R-:W2:Y:S01]  /*a7a0*/  MUFU.EX2 R168, R168 ;  /* 0x000000a800a87308 */ /* 0x000ea20000000800 */
[----:B------:R-:W-:-:S02]  /*a7b0*/  FSETP.GEU.AND P2, PT, R0, -126, PT ;  /* 0xc2fc00000000780b */ /* 0x000fc40003f4e000 */
[----:B-1----:R-:W4:Y:S04]  /*a7c0*/  LDL.LU R217, [R1+0x6c] ;  /* 0x00006c0001d97983 */ /* 0x002f280000300800 */
[----:B------:R1:W-:Y:S04]  /*a7d0*/  STL [R1+0x2c8], R216 ;  /* 0x0002c8d801007387 */ /* 0x0003e80000100800 */
[----:B-1----:R-:W4:Y:S04]  /*a7e0*/  LDL.LU R216, [R1+0x78] ;  /* 0x0000780001d87983 */ /* 0x002f280000300800 */
[----:B------:R1:W-:Y:S04]  /*a7f0*/  STL [R1+0x2c4], R215 ;  /* 0x0002c4d701007387 */ /* 0x0003e80000100800 */
[----:B-1----:R-:W4:Y:S04]  /*a800*/  LDL.LU R215, [R1+0x7c] ;  /* 0x00007c0001d77983 */ /* 0x002f280000300800 */
[----:B------:R1:W-:Y:S01]  /*a810*/  STL [R1+0x2c0], R214 ;  /* 0x0002c0d601007387 */ /* 0x0003e20000100800 */
[----:B------:R-:W-:-:S03]  /*a820*/  @!P5 FMUL R173, R173, R173 ;  /* 0x000000adadadd220 */ /* 0x000fc60000400000 */
[----:B-1----:R-:W4:Y:S04]  /*a830*/  LDL.LU R214, [R1+0x88] ;  /* 0x0000880001d67983 */ /* 0x002f280000300800 */
[----:B------:R1:W-:Y:S01]  /*a840*/  STL [R1+0x2bc], R213 ;  /* 0x0002bcd501007387 */ /* 0x0003e20000100800 */
[----:B------:R-:W-:-:S03]  /*a850*/  FSETP.GEU.AND P5, PT, R176, -126, PT ;  /* 0xc2fc0000b000780b */ /* 0x000fc60003fae000 */
[----:B-1----:R-:W4:Y:S04]  /*a860*/  LDL.LU R213, [R1+0x8c] ;  /* 0x00008c0001d57983 */ /* 0x002f280000300800 */
[----:B------:R1:W-:Y:S01]  /*a870*/  STL [R1+0x2b8], R212 ;  /* 0x0002b8d401007387 */ /* 0x0003e20000100800 */
[----:B--2---:R-:W-:Y:S01]  /*a880*/  @!P4 FMUL R169, R169, R169 ;  /* 0x000000a9a9a9c220 */ /* 0x004fe20000400000 */
[----:B------:R-:W-:Y:S02]  /*a890*/  @!P6 FMUL R177, R177, R177 ;  /* 0x000000b1b1b1e220 */ /* 0x000fe40000400000 */
[----:B-1----:R-:W2:Y:S04]  /*a8a0*/  LDL.LU R212, [R1+0x98] ;  /* 0x0000980001d47983 */ /* 0x002ea80000300800 */
[----:B------:R1:W-:Y:S01]  /*a8b0*/  STL [R1+0x2b4], R211 ;  /* 0x0002b4d301007387 */ /* 0x0003e20000100800 */
[----:B------:R-:W-:Y:S01]  /*a8c0*/  FSETP.GEU.AND P4, PT, R172, -126, PT ;  /* 0xc2fc0000ac00780b */ /* 0x000fe20003f8e000 */
[----:B------:R-:W-:Y:S01]  /*a8d0*/  @!P3 FMUL R168, R168, R168 ;  /* 0x000000a8a8a8b220 */ /* 0x000fe20000400000 */
[----:B------:R-:W-:Y:S01]  /*a8e0*/  FSETP.GEU.AND P6, PT, R180, -126, PT ;  /* 0xc2fc0000b400780b */ /* 0x000fe20003fce000 */
[----:B-1----:R-:W2:Y:S04]  /*a8f0*/  LDL.LU R211, [R1+0x9c] ;  /* 0x00009c0001d37983 */ /* 0x002ea80000300800 */
[----:B------:R1:W-:Y:S01]  /*a900*/  STL [R1+0x2b0], R210 ;  /* 0x0002b0d201007387 */ /* 0x0003e20000100800 */
[----:B------:R-:W-:Y:S01]  /*a910*/  @!P2 FMUL R0, R0, 0.5 ;  /* 0x3f0000000000a820 */ /* 0x000fe20000400000 */
[----:B------:R-:W-:-:S02]  /*a920*/  FSETP.GEU.AND P3, PT, R164, -126, PT ;  /* 0xc2fc0000a400780b */ /* 0x000fc40003f6e000 */
[----:B-1----:R-:W2:Y:S04]  /*a930*/  LDL.LU R210, [R1+0xa8] ;  /* 0x0000a80001d27983 */ /* 0x002ea80000300800 */
[----:B------:R1:W-:Y:S01]  /*a940*/  STL [R1+0x2ac], R209 ;  /* 0x0002acd101007387 */ /* 0x0003e20000100800 */
[----:B------:R1:W1:Y:S03]  /*a950*/  MUFU.EX2 R14, R0 ;  /* 0x00000000000e7308 */ /* 0x0002660000000800 */
[----:B-1----:R-:W2:Y:S04]  /*a960*/  LDL.LU R209, [R1+0xac] ;  /* 0x0000ac0001d17983 */ /* 0x002ea80000300800 */
[----:B------:R1:W-:Y:S04]  /*a970*/  STL [R1+0x2a8], R208 ;  /* 0x0002a8d001007387 */ /* 0x0003e80000100800 */
        /* <DEDUP_REMOVED lines=11> */
[----:B------:R-:W3:Y:S01]  /*aa30*/  MUFU.EX2 R152, R176 ;  /* 0x000000b000987308 */ /* 0x000ee20000000800 */
[----:B------:R-:W-:Y:S02]  /*aa40*/  @!P3 FMUL R164, R164, 0.5 ;  /* 0x3f000000a4a4b820 */ /* 0x000fe40000400000 */
[----:B-1----:R-:W2:Y:S04]  /*aa50*/  LDL.LU R204, [R1+0xd8] ;  /* 0x0000d80001cc7983 */ /* 0x002ea80000300800 */
[----:B------:R1:W-:Y:S01]  /*aa60*/  STL [R1+0x294], R203 ;  /* 0x000294cb01007387 */ /* 0x0003e20000100800 */
[----:B------:R-:W-:-:S03]  /*aa70*/  FADD R4, -R4, R2 ;  /* 0x0000000204047221 */ /* 0x000fc60000000100 */
[----:B-1----:R-:W2:Y:S04]  /*aa80*/  LDL.LU R203, [R1+0xdc] ;  /* 0x0000dc0001cb7983 */ /* 0x002ea80000300800 */
[----:B------:R1:W-:Y:S01]  /*aa90*/  STL [R1+0x290], R202 ;  /* 0x000290ca01007387 */ /* 0x0003e20000100800 */
[----:B------:R-:W3:Y:S03]  /*aaa0*/  MUFU.EX2 R8, R164 ;  /* 0x000000a400087308 */ /* 0x000ee60000000800 */
[----:B-1----:R-:W2:Y:S04]  /*aab0*/  LDL.LU R202, [R1+0xe8] ;  /* 0x0000e80001ca7983 */ /* 0x002ea80000300800 */
[----:B------:R1:W-:Y:S01]  /*aac0*/  STL [R1+0x28c], R201 ;  /* 0x00028cc901007387 */ /* 0x0003e20000100800 */
[----:B------:R-:W3:Y:S01]  /*aad0*/  MUFU.EX2 R172, R172 ;  /* 0x000000ac00ac7308 */ /* 0x000ee20000000800 */
[----:B------:R-:W-:-:S02]  /*aae0*/  FMUL R0, R4, UR6 ;  /* 0x0000000604007c20 */ /* 0x000fc40008400000 */
[----:B-1----:R-:W2:Y:S04]  /*aaf0*/  LDL.LU R201, [R1+0xec] ;  /* 0x0000ec0001c97983 */ /* 0x002ea80000300800 */
[----:B------:R1:W-:Y:S01]  /*ab00*/  STL [R1+0x288], R200 ;  /* 0x000288c801007387 */ /* 0x0003e20000100800 */
[----:B------:R-:W3:Y:S01]  /*ab10*/  MUFU.EX2 R180, R180 ;  /* 0x000000b400b47308 */ /* 0x000ee20000000800 */
[----:B------:R-:W-:Y:S01]  /*ab20*/  FADD R4, R10, R169 ;  /* 0x000000a90a047221 */ /* 0x000fe20000000000 */
[----:B------:R-:W-:Y:S01]  /*ab30*/  FADD R2, R160, R177 ;  /* 0x000000b1a0027221 */ /* 0x000fe20000000000 */
[----:B-1----:R-:W2:Y:S04]  /*ab40*/  LDL.LU R200, [R1+0xf8] ;  /* 0x0000f80001c87983 */ /* 0x002ea80000300800 */
[----:B------:R1:W-:Y:S01]  /*ab50*/  STL [R1+0x284], R199 ;  /* 0x000284c701007387 */ /* 0x0003e20000100800 */
[----:B------:R-:W-:Y:S01]  /*ab60*/  @!P2 FMUL R14, R14, R14 ;  /* 0x0000000e0e0ea220 */ /* 0x000fe20000400000 */
[----:B------:R-:W-:-:S02]  /*ab70*/  FADD R7, R4, R2 ;  /* 0x0000000204077221 */ /* 0x000fc40000000000 */
[----:B-1----:R-:W2:Y:S04]  /*ab80*/  LDL.LU R199, [R1+0xfc] ;  /* 0x0000fc0001c77983 */ /* 0x002ea80000300800 */
[----:B------:R1:W-:Y:S01]  /*ab90*/  STL [R1+0x280], R198 ;  /* 0x000280c601007387 */ /* 0x0003e20000100800 */
[----:B------:R-:W-:Y:S01]  /*aba0*/  FADD R4, R9, R173 ;  /* 0x000000ad09047221 */ /* 0x000fe20000000000 */
[----:B------:R-:W-:Y:S02]  /*abb0*/  FADD R2, R12, R14 ;  /* 0x0000000e0c027221 */ /* 0x000fe40000000000 */
[----:B-1----:R-:W2:Y:S04]  /*abc0*/  LDL.LU R198, [R1+0x108] ;  /* 0x0001080001c67983 */ /* 0x002ea80000300800 */
[----:B------:R1:W-:Y:S01]  /*abd0*/  STL [R1+0x27c], R197 ;  /* 0x00027cc501007387 */ /* 0x0003e20000100800 */
[----:B------:R-:W-:-:S03]  /*abe0*/  FADD R2, R4, R2 ;  /* 0x0000000204027221 */ /* 0x000fc60000000000 */
[----:B-1----:R-:W2:Y:S04]  /*abf0*/  LDL.LU R197, [R1+0x10c] ;  /* 0x00010c0001c57983 */ /* 0x002ea80000300800 */
[----:B------:R1:W-:Y:S01]  /*ac00*/  STL [R1+0x278], R196 ;  /* 0x000278c401007387 */ /* 0x0003e20000100800 */
[----:B---3--:R-:W-:-:S03]  /*ac10*/  @!P5 FMUL R152, R152, R152 ;  /* 0x000000989898d220 */ /* 0x008fc60000400000 */
[----:B-1----:R-:W3:Y:S04]  /*ac20*/  LDL.LU R196, [R1+0x118] ;  /* 0x0001180001c47983 */ /* 0x002ee80000300800 */
[----:B------:R1:W-:Y:S01]  /*ac30*/  STL [R1+0x274], R195 ;  /* 0x000274c301007387 */ /* 0x0003e20000100800 */
[----:B------:R-:W-:-:S03]  /*ac40*/  FADD R15, R7, R2 ;  /* 0x00000002070f7221 */ /* 0x000fc60000000000 */
[----:B-1----:R-:W3:Y:S04]  /*ac50*/  LDL.LU R195, [R1+0x11c] ;  /* 0x00011c0001c37983 */ /* 0x002ee80000300800 */
[----:B------:R1:W-:Y:S01]  /*ac60*/  STL [R1+0x270], R194 ;  /* 0x000270c201007387 */ /* 0x0003e20000100800 */
[----:B------:R-:W-:Y:S01]  /*ac70*/  FADD R4, R11, R168 ;  /* 0x000000a80b047221 */ /* 0x000fe20000000000 */
[----:B------:R-:W-:Y:S02]  /*ac80*/  FADD R2, R13, R152 ;  /* 0x000000980d027221 */ /* 0x000fe40000000000 */
[----:B-1----:R-:W3:Y:S04]  /*ac90*/  LDL.LU R194, [R1+0x128] ;  /* 0x0001280001c27983 */ /* 0x002ee80000300800 */
[----:B------:R1:W-:Y:S01]  /*aca0*/  STL [R1+0x26c], R19 ;  /* 0x00026c1301007387 */ /* 0x0003e20000100800 */
[----:B------:R-:W-:Y:S01]  /*acb0*/  @!P3 FMUL R8, R8, R8 ;  /* 0x000000080808b220 */ /* 0x000fe20000400000 */
[----:B------:R-:W-:Y:S01]  /*acc0*/  @!P4 FMUL R172, R172, R172 ;  /* 0x000000acacacc220 */ /* 0x000fe20000400000 */
[----:B------:R-:W-:Y:S01]  /*acd0*/  @!P6 FMUL R180, R180, R180 ;  /* 0x000000b4b4b4e220 */ /* 0x000fe20000400000 */
[----:B-1----:R-:W3:Y:S04]  /*ace0*/  LDL.LU R19, [R1+0x12c] ;  /* 0x00012c0001137983 */ /* 0x002ee80000300800 */
[----:B------:R1:W-:Y:S01]  /*acf0*/  STL [R1+0x268], R3 ;  /* 0x0002680301007387 */ /* 0x0003e20000100800 */
[----:B------:R-:W-:-:S03]  /*ad00*/  FADD R7, R4, R2 ;  /* 0x0000000204077221 */ /* 0x000fc60000000000 */
[----:B-1----:R-:W3:Y:S04]  /*ad10*/  LDL.LU R3, [R1+0x138] ;  /* 0x0001380001037983 */ /* 0x002ee80000300800 */
[----:B------:R-:W3:Y:S04]  /*ad20*/  LDL.LU R191, [R1+0x1a8] ;  /* 0x0001a80001bf7983 */ /* 0x000ee80000300800 */
[----:B------:R-:W3:Y:S04]  /*ad30*/  LDL.LU R190, [R1+0x1ac] ;  /* 0x0001ac0001be7983 */ /* 0x000ee80000300800 */
[----:B------:R-:W3:Y:S04]  /*ad40*/  LDL.LU R189, [R1+0x1b8] ;  /* 0x0001b80001bd7983 */ /* 0x000ee80000300800 */
[----:B------:R-:W3:Y:S04]  /*ad50*/  LDL.LU R188, [R1+0x1bc] ;  /* 0x0001bc0001bc7983 */ /* 0x000ee80000300800 */
[----:B------:R-:W3:Y:S01]  /*ad60*/  LDL.LU R187, [R1+0x1c8] ;  /* 0x0001c80001bb7983 */ /* 0x000ee20000300800 */
[----:B------:R-:W-:-:S03]  /*ad70*/  FADD R4, R156, R172 ;  /* 0x000000ac9c047221 */ /* 0x000fc60000000000 */
[----:B------:R-:W3:Y:S01]  /*ad80*/  LDL.LU R186, [R1+0x1cc] ;  /* 0x0001cc0001ba7983 */ /* 0x000ee20000300800 */
[----:B------:R-:W-:-:S03]  /*ad90*/  FADD R2, R8, R180 ;  /* 0x000000b408027221 */ /* 0x000fc60000000000 */
[----:B------:R-:W3:Y:S04]  /*ada0*/  LDL.LU R185, [R1+0x1d8] ;  /* 0x0001d80001b97983 */ /* 0x000ee80000300800 */
[----:B------:R-:W3:Y:S04]  /*adb0*/  LDL.LU R184, [R1+0x1dc] ;  /* 0x0001dc0001b87983 */ /* 0x000ee80000300800 */
[----:B------:R-:W3:Y:S01]  /*adc0*/  LDL.LU R23, [R1+0x1e8] ;  /* 0x0001e80001177983 */ /* 0x000ee20000300800 */
[----:B------:R-:W-:-:S03]  /*add0*/  FADD R2, R4, R2 ;  /* 0x0000000204027221 */ /* 0x000fc60000000000 */
[----:B------:R-:W3:Y:S04]  /*ade0*/  LDL.LU R22, [R1+0x1ec] ;  /* 0x0001ec0001167983 */ /* 0x000ee80000300800 */
[----:B------:R-:W3:Y:S04]  /*adf0*/  LDL.LU R21, [R1+0x1f8] ;  /* 0x0001f80001157983 */ /* 0x000ee80000300800 */
[----:B------:R-:W3:Y:S04]  /*ae00*/  LDL.LU R20, [R1+0x1fc] ;  /* 0x0001fc0001147983 */ /* 0x000ee80000300800 */
[----:B------:R-:W3:Y:S01]  /*ae10*/  LDL.LU R181, [R1+0x19c] ;  /* 0x00019c0001b57983 */ /* 0x000ee20000300800 */
[----:B------:R-:W-:-:S03]  /*ae20*/  FADD R2, R7, R2 ;  /* 0x0000000207027221 */ /* 0x000fc60000000000 */
[----:B------:R-:W4:Y:S04]  /*ae30*/  LDL.LU R153, [R1+0x1e0] ;  /* 0x0001e00001997983 */ /* 0x000f280000300800 */
[----:B------:R-:W2:Y:S04]  /*ae40*/  LDL.LU R157, [R1+0x1d4] ;  /* 0x0001d400019d7983 */ /* 0x000ea80000300800 */
[----:B------:R-:W3:Y:S04]  /*ae50*/  LDL.LU R161, [R1+0x1d0] ;  /* 0x0001d00001a17983 */ /* 0x000ee80000300800 */
[----:B------:R-:W4:Y:S01]  /*ae60*/  LDL.LU R165, [R1+0x1c4] ;  /* 0x0001c40001a57983 */ /* 0x000f220000300800 */
[----:B------:R-:W-:-:S03]  /*ae70*/  FADD R2, R2, R15 ;  /* 0x0000000f02027221 */ /* 0x000fc60000000000 */
[----:B------:R-:W2:Y:S01]  /*ae80*/  LDL.LU R164, [R1+0x1c0] ;  /* 0x0001c00001a47983 */ /* 0x000ea20000300800 */
[----:B------:R-:W-:-:S03]  /*ae90*/  FSETP.GEU.AND P2, PT, R0, -126, PT ;  /* 0xc2fc00000000780b */ /* 0x000fc60003f4e000 */
[----:B------:R-:W3:Y:S04]  /*aea0*/  LDL.LU R176, [R1+0x198] ;  /* 0x0001980001b07983 */ /* 0x000ee80000300800 */
[----:B------:R-:W4:Y:S04]  /*aeb0*/  LDL.LU R4, [R1+0x1b4] ;  /* 0x0001b40001047983 */ /* 0x000f280000300800 */
[----:B------:R-:W2:Y:S02]  /*aec0*/  LDL.LU R7, [R1+0x1b0] ;  /* 0x0001b00001077983 */ /* 0x000ea40000300800 */
[----:B------:R-:W-:-:S02]  /*aed0*/  @!P2 FMUL R0, R0, 0.5 ;  /* 0x3f0000000000a820 */ /* 0x000fc40000400000 */
[----:B------:R-:W3:Y:S04]  /*aee0*/  LDL.LU R15, [R1+0x1a4] ;  /* 0x0001a400010f7983 */ /* 0x000ee80000300800 */
[----:B------:R-:W1:Y:S02]  /*aef0*/  MUFU.EX2 R0, R0 ;  /* 0x0000000000007308 */ /* 0x000e640000000800 */
[----:B-1----:R-:W-:-:S04]  /*af00*/  @!P2 FMUL R0, R0, R0 ;  /* 0x000000000000a220 */ /* 0x002fc80000400000 */
[-C--:B------:R-:W-:Y:S01]  /*af10*/  FMUL R59, R59, R0.reuse ;  /* 0x000000003b3b7220 */ /* 0x080fe20000400000 */
[-C--:B------:R-:W-:Y:S01]  /*af20*/  FMUL R62, R62, R0.reuse ;  /* 0x000000003e3e7220 */ /* 0x080fe20000400000 */
[-C--:B------:R-:W-:Y:S01]  /*af30*/  FMUL R63, R63, R0.reuse ;  /* 0x000000003f3f7220 */ /* 0x080fe20000400000 */
[-C--:B------:R-:W-:Y:S02]  /*af40*/  FMUL R66, R66, R0.reuse ;  /* 0x0000000042427220 */ /* 0x080fe40000400000 */
[----:B------:R1:W-:Y:S01]  /*af50*/  STL [R1], R59 ;  /* 0x0000003b01007387 */ /* 0x0003e20000100800 */
[-C--:B------:R-:W-:Y:S01]  /*af60*/  FMUL R67, R67, R0.reuse ;  /* 0x0000000043437220 */ /* 0x080fe20000400000 */
[-C--:B------:R-:W-:Y:S01]  /*af70*/  FMUL R70, R70, R0.reuse ;  /* 0x0000000046467220 */ /* 0x080fe20000400000 */
[-C--:B------:R-:W-:Y:S01]  /*af80*/  FMUL R71, R71, R0.reuse ;  /* 0x0000000047477220 */ /* 0x080fe20000400000 */
[----:B-1----:R-:W4:Y:S04]  /*af90*/  LDL.LU R59, [R1+0x3d4] ;  /* 0x0003d400013b7983 */ /* 0x002f280000300800 */
[----:B------:R1:W-:Y:S01]  /*afa0*/  STL [R1+0x4], R62 ;  /* 0x0000043e01007387 */ /* 0x0003e20000100800 */
[-C--:B------:R-:W-:Y:S01]  /*afb0*/  FMUL R74, R74, R0.reuse ;  /* 0x000000004a4a7220 */ /* 0x080fe20000400000 */
[----:B------:R-:W-:-:S02]  /*afc0*/  FMUL R75, R75, R0 ;  /* 0x000000004b4b7220 */ /* 0x000fc40000400000 */
[----:B-1----:R-:W4:Y:S04]  /*afd0*/  LDL.LU R62, [R1+0x3d0] ;  /* 0x0003d000013e7983 */ /* 0x002f280000300800 */
[----:B------:R1:W-:Y:S01]  /*afe0*/  STL [R1+0x10], R63 ;  /* 0x0000103f01007387 */ /* 0x0003e20000100800 */
[----:B------:R-:W-:-:S03]  /*aff0*/  FMUL R78, R78, R0 ;  /* 0x000000004e4e7220 */ /* 0x000fc60000400000 */
        /* <DEDUP_REMOVED lines=131> */
[----:B---3--:R-:W-:-:S03]  /*b830*/  FMUL R15, R15, R0 ;  /* 0x000000000f0f7220 */ /* 0x008fc60000400000 */
[----:B-1----:R-:W3:Y:S04]  /*b840*/  LDL.LU R151, [R1+0x31c] ;  /* 0x00031c0001977983 */ /* 0x002ee80000300800 */
[----:B------:R1:W-:Y:S01]  /*b850*/  STL [R1+0x174], R192 ;  /* 0x000174c001007387 */ /* 0x0003e20000100800 */
[-C--:B--2---:R-:W-:Y:S01]  /*b860*/  FMUL R7, R7, R0.reuse ;  /* 0x0000000007077220 */ /* 0x084fe20000400000 */
[----:B----4-:R-:W-:Y:S02]  /*b870*/  FMUL R4, R4, R0 ;  /* 0x0000000004047220 */ /* 0x010fe40000400000 */
[----:B-1----:R-:W2:Y:S04]  /*b880*/  LDL.LU R192, [R1+0x318] ;  /* 0x0003180001c07983 */ /* 0x002ea80000300800 */
[----:B------:R1:W-:Y:S04]  /*b890*/  STL [R1+0x180], R235 ;  /* 0x000180eb01007387 */ /* 0x0003e80000100800 */
[----:B-1----:R1:W5:Y:S04]  /*b8a0*/  LDL.LU R235, [R1+0x314] ;  /* 0x0003140001eb7983 */ /* 0x0023680000300800 */
[----:B------:R4:W-:Y:S04]  /*b8b0*/  STL [R1+0x184], R234 ;  /* 0x000184ea01007387 */ /* 0x0009e80000100800 */
[----:B----4-:R1:W5:Y:S04]  /*b8c0*/  LDL.LU R234, [R1+0x310] ;  /* 0x0003100001ea7983 */ /* 0x0103680000300800 */
[----:B------:R4:W-:Y:S04]  /*b8d0*/  STL [R1+0x190], R233 ;  /* 0x000190e901007387 */ /* 0x0009e80000100800 */
[----:B----4-:R1:W5:Y:S04]  /*b8e0*/  LDL.LU R233, [R1+0x30c] ;  /* 0x00030c0001e97983 */ /* 0x0103680000300800 */
[----:B------:R4:W-:Y:S04]  /*b8f0*/  STL [R1+0x194], R232 ;  /* 0x000194e801007387 */ /* 0x0009e80000100800 */
[----:B----4-:R1:W5:Y:S04]  /*b900*/  LDL.LU R232, [R1+0x308] ;  /* 0x0003080001e87983 */ /* 0x0103680000300800 */
[----:B------:R4:W-:Y:S04]  /*b910*/  STL [R1+0x1a0], R231 ;  /* 0x0001a0e701007387 */ /* 0x0009e80000100800 */
[----:B----4-:R1:W5:Y:S04]  /*b920*/  LDL.LU R231, [R1+0x304] ;  /* 0x0003040001e77983 */ /* 0x0103680000300800 */
[----:B------:R-:W-:Y:S04]  /*b930*/  STL [R1+0x1a4], R15 ;  /* 0x0001a40f01007387 */ /* 0x000fe80000100800 */
[----:B------:R-:W-:Y:S04]  /*b940*/  STL [R1+0x1b0], R7 ;  /* 0x0001b00701007387 */ /* 0x000fe80000100800 */
[----:B------:R4:W-:Y:S02]  /*b950*/  STL [R1+0x1b4], R4 ;  /* 0x0001b40401007387 */ /* 0x0009e40000100800 */
[----:B----4-:R-:W-:-:S04]  /*b960*/  FMNMX R4, R154, R6, !PT ;  /* 0x000000069a047209 */ /* 0x010fc80007800000 */
        /* <DEDUP_REMOVED lines=14> */
[----:B------:R-:W-:Y:S01]  /*ba50*/  FMNMX R4, R183, R4, !PT ;  /* 0x00000004b7047209 */ /* 0x000fe20007800000 */
[-C--:B------:R-:W-:Y:S01]  /*ba60*/  FMUL R164, R164, R0.reuse ;  /* 0x00000000a4a47220 */ /* 0x080fe20000400000 */
        /* <DEDUP_REMOVED lines=70> */
[----:B------:R-:W-:Y:S01]  /*bed0*/  FMUL R149, R149, R0 ;  /* 0x0000000095957220 */ /* 0x000fe20000400000 */
[----:B------:R-:W-:-:S02]  /*bee0*/  FFMA R193, R0, R193, R2 ;  /* 0x000000c100c17223 */ /* 0x000fc40000000002 */
[----:B------:R-:W4:Y:S02]  /*bef0*/  SHFL.BFLY PT, R0, R4, 0x1, 0x1f ;  /* 0x0c201f0004007f89 */ /* 0x000f2400000e0000 */
[----:B----4-:R-:W-:-:S05]  /*bf00*/  FMNMX R4, R4, R0, !PT ;  /* 0x0000000004047209 */ /* 0x010fca0007800000 */
[----:B------:R-:W4:Y:S02]  /*bf10*/  SHFL.BFLY PT, R0, R4, 0x2, 0x1f ;  /* 0x0c401f0004007f89 */ /* 0x000f2400000e0000 */
[----:B----4-:R-:W-:-:S04]  /*bf20*/  FMNMX R4, R4, R0, !PT ;  /* 0x0000000004047209 */ /* 0x010fc80007800000 */
[----:B------:R-:W-:-:S04]  /*bf30*/  FSETP.NEU.AND P2, PT, R4, -INF , PT ;  /* 0xff8000000400780b */ /* 0x000fc80003f4d000 */
[----:B------:R-:W-:-:S05]  /*bf40*/  FSEL R2, R4, RZ, P2 ;  /* 0x000000ff04027208 */ /* 0x000fca0001000000 */
[----:B------:R-:W-:-:S04]  /*bf50*/  FMUL R0, R2, UR6 ;  /* 0x0000000602007c20 */ /* 0x000fc80008400000 */
[----:B------:R-:W-:-:S05]  /*bf60*/  FFMA R154, R154, UR6, -R0 ;  /* 0x000000069a9a7c23 */ /* 0x000fca0008000800 */
[----:B------:R-:W-:Y:S01]  /*bf70*/  FSETP.GEU.AND P6, PT, R154, -126, PT ;  /* 0xc2fc00009a00780b */ /* 0x000fe20003fce000 */
[----:B------:R-:W-:-:S05]  /*bf80*/  FFMA R155, R155, UR6, -R0 ;  /* 0x000000069b9b7c23 */ /* 0x000fca0008000800 */
[----:B------:R-:W-:-:S07]  /*bf90*/  FSETP.GEU.AND P2, PT, R155, -126, PT ;  /* 0xc2fc00009b00780b */ /* 0x000fce0003f4e000 */
[----:B------:R-:W-:-:S06]  /*bfa0*/  @!P6 FMUL R154, R154, 0.5 ;  /* 0x3f0000009a9ae820 */ /* 0x000fcc0000400000 */
[----:B------:R-:W4:Y:S01]  /*bfb0*/  MUFU.EX2 R154, R154 ;  /* 0x0000009a009a7308 */ /* 0x000f220000000800 */
[--C-:B------:R-:W-:Y:S01]  /*bfc0*/  FFMA R162, R162, UR6, -R0.reuse ;  /* 0x00000006a2a27c23 */ /* 0x100fe20008000800 */
[--C-:B------:R-:W-:Y:S01]  /*bfd0*/  FFMA R158, R158, UR6, -R0.reuse ;  /* 0x000000069e9e7c23 */ /* 0x100fe20008000800 */
[----:B------:R-:W-:Y:S01]  /*bfe0*/  @!P2 FMUL R155, R155, 0.5 ;  /* 0x3f0000009b9ba820 */ /* 0x000fe20000400000 */
[----:B------:R-:W-:Y:S02]  /*bff0*/  STL [R1+0x1c0], R164 ;  /* 0x0001c0a401007387 */ /* 0x000fe40000100800 */
[----:B------:R-:W-:Y:S01]  /*c000*/  FSETP.GEU.AND P5, PT, R162, -126, PT ;  /* 0xc2fc0000a200780b */ /* 0x000fe20003fae000 */
[--C-:B------:R-:W-:Y:S01]  /*c010*/  FFMA R163, R163, UR6, -R0.reuse ;  /* 0x00000006a3a37c23 */ /* 0x100fe20008000800 */
[----:B------:R1:W-:Y:S01]  /*c020*/  STL [R1+0x1c4], R165 ;  /* 0x0001c4a501007387 */ /* 0x0003e20000100800 */
[----:B------:R-:W-:Y:S01]  /*c030*/  FFMA R159, R159, UR6, -R0 ;  /* 0x000000069f9f7c23 */ /* 0x000fe20008000800 */
[----:B------:R-:W-:Y:S01]  /*c040*/  FSETP.GEU.AND P3, PT, R158, -126, PT ;  /* 0xc2fc00009e00780b */ /* 0x000fe20003f6e000 */
[----:B-1----:R-:W1:Y:S01]  /*c050*/  MUFU.EX2 R165, R155 ;  /* 0x0000009b00a57308 */ /* 0x002e620000000800 */
[----:B----4-:R-:W-:Y:S01]  /*c060*/  @!P6 FMUL R154, R154, R154 ;  /* 0x0000009a9a9ae220 */ /* 0x010fe20000400000 */
[----:B------:R-:W-:-:S02]  /*c070*/  FSETP.GEU.AND P6, PT, R163, -126, PT ;  /* 0xc2fc0000a300780b */ /* 0x000fc40003fce000 */
[----:B------:R-:W-:-:S04]  /*c080*/  FSETP.GEU.AND P4, PT, R159, -126, PT ;  /* 0xc2fc00009f00780b */ /* 0x000fc80003f8e000 */
[----:B------:R-:W-:Y:S01]  /*c090*/  @!P5 FMUL R162, R162, 0.5 ;  /* 0x3f000000a2a2d820 */ /* 0x000fe20000400000 */
[----:B------:R-:W-:-:S03]  /*c0a0*/  FFMA R167, R167, UR6, -R0 ;  /* 0x00000006a7a77c23 */ /* 0x000fc60008000800 */
[----:B------:R-:W-:Y:S02]  /*c0b0*/  @!P3 FMUL R158, R158, 0.5 ;  /* 0x3f0000009e9eb820 */ /* 0x000fe40000400000 */
[----:B------:R-:W4:Y:S01]  /*c0c0*/  MUFU.EX2 R162, R162 ;  /* 0x000000a200a27308 */ /* 0x000f220000000800 */
[----:B------:R3:W-:Y:S01]  /*c0d0*/  STL [R1+0x1d0], R161 ;  /* 0x0001d0a101007387 */ /* 0x0007e20000100800 */
[----:B------:R-:W-:Y:S01]  /*c0e0*/  @!P6 FMUL R163, R163, 0.5 ;  /* 0x3f000000a3a3e820 */ /* 0x000fe20000400000 */
[----:B-1----:R-:W-:Y:S01]  /*c0f0*/  @!P2 FMUL R165, R165, R165 ;  /* 0x000000a5a5a5a220 */ /* 0x002fe20000400000 */
[----:B------:R-:W-:Y:S01]  /*c100*/  @!P4 FMUL R159, R159, 0.5 ;  /* 0x3f0000009f9fc820 */ /* 0x000fe20000400000 */
[----:B------:R-:W-:-:S03]  /*c110*/  FSETP.GEU.AND P2, PT, R167, -126, PT ;  /* 0xc2fc0000a700780b */ /* 0x000fc60003f4e000 */
[----:B------:R-:W1:Y:S08]  /*c120*/  MUFU.EX2 R158, R158 ;  /* 0x0000009e009e7308 */ /* 0x000e700000000800 */
[----:B---3--:R-:W3:Y:S01]  /*c130*/  MUFU.EX2 R161, R163 ;  /* 0x000000a300a17308 */ /* 0x008ee20000000800 */
[----:B------:R-:W-:Y:S01]  /*c140*/  STL [R1+0x1d4], R157 ;  /* 0x0001d49d01007387 */ /* 0x000fe20000100800 */
[----:B------:R-:W-:-:S06]  /*c150*/  FFMA R175, R175, UR6, -R0 ;  /* 0x00000006afaf7c23 */ /* 0x000fcc0008000800 */
[----:B------:R-:W2:Y:S01]  /*c160*/  MUFU.EX2 R7, R159 ;  /* 0x0000009f00077308 */ /* 0x000ea20000000800 */
[----:B------:R-:W-:Y:S01]  /*c170*/  STL [R1+0x1e0], R153 ;  /* 0x0001e09901007387 */ /* 0x000fe20000100800 */
[----:B------:R-:W-:Y:S01]  /*c180*/  @!P2 FMUL R167, R167, 0.5 ;  /* 0x3f000000a7a7a820 */ /* 0x000fe20000400000 */
[----:B----4-:R-:W-:Y:S02]  /*c190*/  @!P5 FMUL R162, R162, R162 ;  /* 0x000000a2a2a2d220 */ /* 0x010fe40000400000 */
[----:B------:R4:W-:Y:S01]  /*c1a0*/  STL [R1+0x1e4], R230 ;  /* 0x0001e4e601007387 */ /* 0x0009e20000100800 */
[--C-:B------:R-:W-:Y:S01]  /*c1b0*/  FFMA R170, R170, UR6, -R0.reuse ;  /* 0x00000006aaaa7c23 */ /* 0x100fe20008000800 */
[----:B------:R-:W-:Y:S01]  /*c1c0*/  FSETP.GEU.AND P5, PT, R175, -126, PT ;  /* 0xc2fc0000af00780b */ /* 0x000fe20003fae000 */
[--C-:B------:R-:W-:Y:S01]  /*c1d0*/  FFMA R179, R179, UR6, -R0.reuse ;  /* 0x00000006b3b37c23 */ /* 0x100fe20008000800 */
[----:B------:R-:W-:Y:S01]  /*c1e0*/  FFMA R171, R171, UR6, -R0 ;  /* 0x00000006abab7c23 */ /* 0x000fe20008000800 */
[----:B----4-:R-:W4:Y:S04]  /*c1f0*/  LDL.LU R230, [R1+0x8] ;  /* 0x0000080001e67983 */ /* 0x010f280000300800 */
[----:B------:R-:W-:Y:S04]  /*c200*/  STL [R1+0x1f0], R18 ;  /* 0x0001f01201007387 */ /* 0x000fe80000100800 */
[----:B------:R2:W-:Y:S01]  /*c210*/  STL [R1+0x1f4], R16 ;  /* 0x0001f41001007387 */ /* 0x0005e20000100800 */
[----:B-1----:R-:W-:Y:S01]  /*c220*/  @!P3 FMUL R158, R158, R158 ;  /* 0x0000009e9e9eb220 */ /* 0x002fe20000400000 */
[----:B---3--:R-:W-:Y:S01]  /*c230*/  @!P6 FMUL R161, R161, R161 ;  /* 0x000000a1a1a1e220 */ /* 0x008fe20000400000 */
[----:B------:R-:W-:Y:S01]  /*c240*/  FSETP.GEU.AND P3, PT, R170, -126, PT ;  /* 0xc2fc0000aa00780b */ /* 0x000fe20003f6e000 */
[----:B--2---:R-:W-:Y:S01]  /*c250*/  @!P4 FMUL R7, R7, R7 ;  /* 0x000000070707c220 */ /* 0x004fe20000400000 */
[----:B------:R-:W-:Y:S01]  /*c260*/  FSETP.GEU.AND P6, PT, R179, -126, PT ;  /* 0xc2fc0000b300780b */ /* 0x000fe20003fce000 */
[----:B------:R-:W-:-:S02]  /*c270*/  FADD R16, -R2, R6 ;  /* 0x0000000602107221 */ /* 0x000fc40000000100 */
[----:B------:R1:W2:Y:S01]  /*c280*/  MUFU.EX2 R6, R167 ;  /* 0x000000a700067308 */ /* 0x0002a20000000800 */
[----:B------:R-:W-:Y:S01]  /*c290*/  FSETP.GEU.AND P4, PT, R171, -126, PT ;  /* 0xc2fc0000ab00780b */ /* 0x000fe20003f8e000 */
[----:B------:R-:W-:Y:S01]  /*c2a0*/  @!P5 FMUL R175, R175, 0.5 ;  /* 0x3f000000afafd820 */ /* 0x000fe20000400000 */
[----:B------:R-:W-:-:S05]  /*c2b0*/  FFMA R183, R183, UR6, -R0 ;  /* 0x00000006b7b77c23 */ /* 0x000fca0008000800 */
[----:B------:R-:W-:Y:S02]  /*c2c0*/  @!P3 FMUL R170, R170, 0.5 ;  /* 0x3f000000aaaab820 */ /* 0x000fe40000400000 */
[----:B------:R-:W-:Y:S01]  /*c2d0*/  @!P6 FMUL R179, R179, 0.5 ;  /* 0x3f000000b3b3e820 */ /* 0x000fe20000400000 */
[----:B------:R-:W3:Y:S01]  /*c2e0*/  MUFU.EX2 R175, R175 ;  /* 0x000000af00af7308 */ /* 0x000ee20000000800 */
[--C-:B------:R-:W-:Y:S01]  /*c2f0*/  FFMA R178, R178, UR6, -R0.reuse ;  /* 0x00000006b2b27c23 */ /* 0x100fe20008000800 */
[--C-:B------:R-:W-:Y:S01]  /*c300*/  FFMA R166, R166, UR6, -R0.reuse ;  /* 0x00000006a6a67c23 */ /* 0x100fe20008000800 */
[--C-:B------:R-:W-:Y:S01]  /*c310*/  FFMA R174, R174, UR6, -R0.reuse ;  /* 0x00000006aeae7c23 */ /* 0x100fe20008000800 */
[----:B------:R-:W-:Y:S01]  /*c320*/  F2FP.F16.F32.PACK_AB R164, R10, R11 ;  /* 0x0000000b0aa4723e */ /* 0x000fe200000000ff */
[----:B-1----:R-:W4:Y:S01]  /*c330*/  LDL.LU R167, [R1+0x18c] ;  /* 0x00018c0001a77983 */ /* 0x002f220000300800 */
[----:B------:R-:W-:Y:S01]  /*c340*/  @!P4 FMUL R171, R171, 0.5 ;  /* 0x3f000000ababc820 */ /* 0x000fe20000400000 */
[----:B--2---:R-:W-:Y:S01]  /*c350*/  @!P2 FMUL R6, R6, R6 ;  /* 0x000000060606a220 */ /* 0x004fe20000400000 */
[C---:B------:R-:W-:Y:S01]  /*c360*/  FSETP.GEU.AND P2, PT, R183.reuse, -126, PT ;  /* 0xc2fc0000b700780b */ /* 0x040fe20003f4e000 */
[----:B------:R-:W1:Y:S08]  /*c370*/  MUFU.EX2 R170, R170 ;  /* 0x000000aa00aa7308 */ /* 0x000e700000000800 */
[----:B------:R2:W2:Y:S08]  /*c380*/  MUFU.EX2 R157, R171 ;  /* 0x000000ab009d7308 */ /* 0x0004b00000000800 */
[----:B------:R-:W2:Y:S01]  /*c390*/  MUFU.EX2 R179, R179 ;  /* 0x000000b300b37308 */ /* 0x000ea20000000800 */
[----:B------:R-:W-:Y:S01]  /*c3a0*/  @!P2 FMUL R183, R183, 0.5 ;  /* 0x3f000000b7b7a820 */ /* 0x000fe20000400000 */
[----:B---3--:R-:W-:Y:S01]  /*c3b0*/  @!P5 FMUL R175, R175, R175 ;  /* 0x000000afafafd220 */ /* 0x008fe20000400000 */
[----:B------:R-:W-:Y:S01]  /*c3c0*/  FFMA R0, R182, UR6, -R0 ;  /* 0x00000006b6007c23 */ /* 0x000fe20008000800 */
[----:B------:R-:W-:Y:S01]  /*c3d0*/  FSETP.GEU.AND P5, PT, R178, -126, PT ;  /* 0xc2fc0000b200780b */ /* 0x000fe20003fae000 */
[----:B-1----:R-:W-:Y:S01]  /*c3e0*/  @!P3 FMUL R170, R170, R170 ;  /* 0x000000aaaaaab220 */ /* 0x002fe20000400000 */
[----:B--2---:R-:W2:Y:S02]  /*c3f0*/  LDL.LU R171, [R1+0x188] ;  /* 0x0001880001ab7983 */ /* 0x004ea40000300800 */
[----:B------:R-:W1:Y:S01]  /*c400*/  MUFU.EX2 R183, R183 ;  /* 0x000000b700b77308 */ /* 0x000e620000000800 */
[----:B------:R-:W-:Y:S01]  /*c410*/  @!P4 FMUL R157, R157, R157 ;  /* 0x0000009d9d9dc220 */ /* 0x000fe20000400000 */
[----:B------:R-:W-:Y:S01]  /*c420*/  FSETP.GEU.AND P3, PT, R166, -126, PT ;  /* 0xc2fc0000a600780b */ /* 0x000fe20003f6e000 */
[----:B------:R-:W3:Y:S01]  /*c430*/  LDL.LU R182, [R1+0x17c] ;  /* 0x00017c0001b67983 */ /* 0x000ee20000300800 */
[----:B------:R-:W-:Y:S01]  /*c440*/  FSETP.GEU.AND P4, PT, R174, -126, PT ;  /* 0xc2fc0000ae00780b */ /* 0x000fe20003f8e000 */
[----:B------:R-:W-:Y:S01]  /*c450*/  @!P6 FMUL R179, R179, R179 ;  /* 0x000000b3b3b3e220 */ /* 0x000fe20000400000 */
[----:B------:R-:W-:Y:S01]  /*c460*/  FSETP.GEU.AND P6, PT, R0, -126, PT ;  /* 0xc2fc00000000780b */ /* 0x000fe20003fce000 */
[----:B------:R-:W-:-:S02]  /*c470*/  FADD R15, R165, R157 ;  /* 0x0000009da50f7221 */ /* 0x000fc40000000000 */
[----:B------:R-:W-:Y:S01]  /*c480*/  FADD R2, R161, R179 ;  /* 0x000000b3a1027221 */ /* 0x000fe20000000000 */
[----:B------:R-:W-:-:S03]  /*c490*/  @!P5 FMUL R178, R178, 0.5 ;  /* 0x3f000000b2b2d820 */ /* 0x000fc60000400000 */
[----:B------:R-:W-:Y:S01]  /*c4a0*/  FADD R18, R15, R2 ;  /* 0x000000020f127221 */ /* 0x000fe20000000000 */
[----:B------:R-:W-:Y:S01]  /*c4b0*/  FMUL R2, R16, UR6 ;  /* 0x0000000610027c20 */ /* 0x000fe20008400000 */
[----:B------:R-:W1:Y:S01]  /*c4c0*/  MUFU.EX2 R153, R178 ;  /* 0x000000b200997308 */ /* 0x000e620000000800 */
[----:B------:R-:W-:Y:S01]  /*c4d0*/  @!P3 FMUL R166, R166, 0.5 ;  /* 0x3f000000a6a6b820 */ /* 0x000fe20000400000 */
[----:B------:R-:W-:Y:S01]  /*c4e0*/  @!P4 FMUL R174, R174, 0.5 ;  /* 0x3f000000aeaec820 */ /* 0x000fe20000400000 */
[----:B-1----:R-:W-:Y:S01]  /*c4f0*/  @!P2 FMUL R183, R183, R183 ;  /* 0x000000b7b7b7a220 */ /* 0x002fe20000400000 */
[----:B------:R-:W-:Y:S01]  /*c500*/  @!P6 FMUL R0, R0, 0.5 ;  /* 0x3f0000000000e820 */ /* 0x000fe20000400000 */
[----:B------:R-:W-:-:S03]  /*c510*/  FSETP.GEU.AND P2, PT, R2, -126, PT ;  /* 0xc2fc00000200780b */ /* 0x000fc60003f4e000 */
[----:B------:R1:W1:Y:S08]  /*c520*/  MUFU.EX2 R163, R166 ;  /* 0x000000a600a37308 */ /* 0x0002700000000800 */
[----:B------:R-:W1:Y:S08]  /*c530*/  MUFU.EX2 R159, R174 ;  /* 0x000000ae009f7308 */ /* 0x000e700000000800 */
[----:B------:R-:W1:Y:S01]  /*c540*/  MUFU.EX2 R155, R0 ;  /* 0x00000000009b7308 */ /* 0x000e620000000800 */
[----:B------:R-:W-:Y:S01]  /*c550*/  @!P2 FMUL R2, R2, 0.5 ;  /* 0x3f0000000202a820 */ /* 0x000fe20000400000 */
[----:B------:R-:W-:Y:S01]  /*c560*/  @!P5 FMUL R153, R153, R153 ;  /* 0x000000999999d220 */ /* 0x000fe20000400000 */
[----:B-1----:R-:W-:Y:S01]  /*c570*/  F2FP.F16.F32.PACK_AB R166, R9, R156 ;  /* 0x0000009c09a6723e */ /* 0x002fe200000000ff */
[----:B------:R-:W-:Y:S01]  /*c580*/  FADD R9, R154, R170 ;  /* 0x000000aa9a097221 */ /* 0x000fe20000000000 */
[----:B------:R-:W-:Y:S01]  /*c590*/  @!P3 FMUL R163, R163, R163 ;  /* 0x000000a3a3a3b220 */ /* 0x000fe20000400000 */
[----:B------:R-:W-:Y:S01]  /*c5a0*/  FADD R16, R7, R175 ;  /* 0x000000af07107221 */ /* 0x000fe20000000000 */
[----:B------:R-:W-:Y:S01]  /*c5b0*/  FADD R15, R6, R183 ;  /* 0x000000b7060f7221 */ /* 0x000fe20000000000 */
[----:B------:R1:W1:Y:S01]  /*c5c0*/  MUFU.EX2 R0, R2 ;  /* 0x0000000200007308 */ /* 0x0002620000000800 */
[----:B------:R-:W-:Y:S01]  /*c5d0*/  @!P4 FMUL R159, R159, R159 ;  /* 0x0000009f9f9fc220 */ /* 0x000fe20000400000 */
[----:B------:R-:W2:Y:S01]  /*c5e0*/  LDL.LU R174, [R1+0x178] ;  /* 0x0001780001ae7983 */ /* 0x000ea20000300800 */
[----:B------:R-:W-:Y:S01]  /*c5f0*/  @!P6 FMUL R155, R155, R155 ;  /* 0x0000009b9b9be220 */ /* 0x000fe20000400000 */
[----:B-1----:R-:W-:Y:S01]  /*c600*/  FADD R2, R162, R153 ;  /* 0x00000099a2027221 */ /* 0x002fe20000000000 */
[----:B------:R-:W-:Y:S01]  /*c610*/  FADD R15, R16, R15 ;  /* 0x0000000f100f7221 */ /* 0x000fe20000000000 */
[----:B------:R-:W3:Y:S02]  /*c620*/  LDL.LU R178, [R1+0x16c] ;  /* 0x00016c0001b27983 */ /* 0x000ee40000300800 */
[----:B------:R-:W-:Y:S01]  /*c630*/  FADD R10, R9, R2 ;  /* 0x00000002090a7221 */ /* 0x000fe20000000000 */
[----:B------:R-:W-:Y:S01]  /*c640*/  FADD R9, R158, R159 ;  /* 0x0000009f9e097221 */ /* 0x000fe20000000000 */
[----:B------:R-:W-:Y:S01]  /*c650*/  FADD R2, R163, R155 ;  /* 0x0000009ba3027221 */ /* 0x000fe20000000000 */
[----:B------:R-:W-:Y:S01]  /*c660*/  FADD R15, R18, R15 ;  /* 0x0000000f120f7221 */ /* 0x000fe20000000000 */
[----:B------:R-:W2:Y:S02]  /*c670*/  LDL.LU R16, [R1+0x168] ;  /* 0x0001680001107983 */ /* 0x000ea40000300800 */
[----:B------:R-:W-:-:S02]  /*c680*/  FADD R2, R9, R2 ;  /* 0x0000000209027221 */ /* 0x000fc40000000000 */
[----:B------:R-:W3:Y:S02]  /*c690*/  LDL.LU R18, [R1+0x15c] ;  /* 0x00015c0001127983 */ /* 0x000ee40000300800 */
[----:B------:R-:W-:Y:S02]  /*c6a0*/  FADD R2, R10, R2 ;  /* 0x000000020a027221 */ /* 0x000fe40000000000 */
[----:B------:R-:W2:Y:S02]  /*c6b0*/  LDL.LU R11, [R1+0x158] ;  /* 0x00015800010b7983 */ /* 0x000ea40000300800 */
[----:B------:R-:W-:Y:S02]  /*c6c0*/  FADD R9, R2, R15 ;  /* 0x0000000f02097221 */ /* 0x000fe40000000000 */
[----:B------:R-:W3:Y:S04]  /*c6d0*/  LDL.LU R156, [R1+0x14c] ;  /* 0x00014c00019c7983 */ /* 0x000ee80000300800 */
[----:B------:R-:W2:Y:S04]  /*c6e0*/  LDL.LU R10, [R1+0x148] ;  /* 0x00014800010a7983 */ /* 0x000ea80000300800 */
[----:B------:R-:W3:Y:S01]  /*c6f0*/  LDL.LU R15, [R1+0x13c] ;  /* 0x00013c00010f7983 */ /* 0x000ee20000300800 */
[----:B------:R-:W-:-:S04]  /*c700*/  @!P2 FMUL R0, R0, R0 ;  /* 0x000000000000a220 */ /* 0x000fc80000400000 */
        /* <DEDUP_REMOVED lines=47> */
[----:B----4-:R-:W-:-:S05]  /*ca00*/  FMUL R230, R230, R0 ;  /* 0x00000000e6e67220 */ /* 0x010fca0000400000 */
        /* <DEDUP_REMOVED lines=64> */
[----:B------:R4:W-:Y:S01]  /*ce10*/  STL [R1+0x108], R198 ;  /* 0x000108c601007387 */ /* 0x0009e20000100800 */
[----:B---3--:R-:W-:-:S03]  /*ce20*/  FMUL R15, R15, R0 ;  /* 0x000000000f0f7220 */ /* 0x008fc60000400000 */
[----:B----4-:R1:W5:Y:S04]  /*ce30*/  LDL.LU R198, [R1+0x280] ;  /* 0x0002800001c67983 */ /* 0x0103680000300800 */
[----:B------:R3:W-:Y:S01]  /*ce40*/  STL [R1+0x10c], R197 ;  /* 0x00010cc501007387 */ /* 0x0007e20000100800 */
[-C--:B--2---:R-:W-:Y:S01]  /*ce50*/  FMUL R10, R10, R0.reuse ;  /* 0x000000000a0a7220 */ /* 0x084fe20000400000 */
[-C--:B------:R-:W-:Y:S02]  /*ce60*/  FMUL R156, R156, R0.reuse ;  /* 0x000000009c9c7220 */ /* 0x080fe40000400000 */
[----:B---3--:R1:W5:Y:S04]  /*ce70*/  LDL.LU R197, [R1+0x27c] ;  /* 0x00027c0001c57983 */ /* 0x0083680000300800 */
[----:B------:R2:W-:Y:S01]  /*ce80*/  STL [R1+0x118], R196 ;  /* 0x000118c401007387 */ /* 0x0005e20000100800 */
[-C--:B------:R-:W-:Y:S01]  /*ce90*/  FMUL R11, R11, R0.reuse ;  /* 0x000000000b0b7220 */ /* 0x080fe20000400000 */
[----:B------:R-:W-:-:S02]  /*cea0*/  FMUL R18, R18, R0 ;  /* 0x0000000012127220 */ /* 0x000fc40000400000 */
[----:B--2---:R1:W5:Y:S04]  /*ceb0*/  LDL.LU R196, [R1+0x278] ;  /* 0x0002780001c47983 */ /* 0x0043680000300800 */
[----:B------:R2:W-:Y:S01]  /*cec0*/  STL [R1+0x11c], R195 ;  /* 0x00011cc301007387 */ /* 0x0005e20000100800 */
[-C--:B------:R-:W-:Y:S01]  /*ced0*/  FMUL R16, R16, R0.reuse ;  /* 0x0000000010107220 */ /* 0x080fe20000400000 */
[-C--:B------:R-:W-:Y:S02]  /*cee0*/  FMUL R178, R178, R0.reuse ;  /* 0x00000000b2b27220 */ /* 0x080fe40000400000 */
[----:B--2---:R1:W5:Y:S04]  /*cef0*/  LDL.LU R195, [R1+0x274] ;  /* 0x0002740001c37983 */ /* 0x0043680000300800 */
        /* <DEDUP_REMOVED lines=8> */
[----:B------:R2:W-:Y:S04]  /*cf80*/  STL [R1+0x138], R3 ;  /* 0x0001380301007387 */ /* 0x0005e80000100800 */
[----:B--2---:R1:W5:Y:S04]  /*cf90*/  LDL.LU R3, [R1+0x268] ;  /* 0x0002680001037983 */ /* 0x0043680000300800 */
        /* <DEDUP_REMOVED lines=10> */
[----:B------:R2:W-:Y:S04]  /*d040*/  STL [R1+0x18c], R167 ;  /* 0x00018ca701007387 */ /* 0x0005e80000100800 */
[----:B------:R1:W-:Y:S01]  /*d050*/  STL [R1+0x198], R176 ;  /* 0x000198b001007387 */ /* 0x0003e20000100800 */
[----:B------:R-:W-:-:S03]  /*d060*/  FMUL R184, R184, R0 ;  /* 0x00000000b8b87220 */ /* 0x000fc60000400000 */
        /* <DEDUP_REMOVED lines=8> */
[----:B------:R1:W-:Y:S04]  /*d0f0*/  STL [R1+0x1bc], R188 ;  /* 0x0001bcbc01007387 */ /* 0x0003e80000100800 */
[----:B------:R1:W-:Y:S04]  /*d100*/  STL [R1+0x1c8], R187 ;  /* 0x0001c8bb01007387 */ /* 0x0003e80000100800 */
[----:B------:R1:W-:Y:S04]  /*d110*/  STL [R1+0x1cc], R186 ;  /* 0x0001ccba01007387 */ /* 0x0003e80000100800 */
[----:B------:R1:W-:Y:S04]  /*d120*/  STL [R1+0x1d8], R185 ;  /* 0x0001d8b901007387 */ /* 0x0003e80000100800 */
[----:B------:R1:W-:Y:S04]  /*d130*/  STL [R1+0x1dc], R184 ;  /* 0x0001dcb801007387 */ /* 0x0003e80000100800 */
[----:B------:R1:W-:Y:S04]  /*d140*/  STL [R1+0x1e8], R23 ;  /* 0x0001e81701007387 */ /* 0x0003e80000100800 */
[----:B------:R1:W-:Y:S04]  /*d150*/  STL [R1+0x1ec], R22 ;  /* 0x0001ec1601007387 */ /* 0x0003e80000100800 */
[----:B------:R1:W-:Y:S04]  /*d160*/  STL [R1+0x1f8], R21 ;  /* 0x0001f81501007387 */ /* 0x0003e80000100800 */
[----:B------:R1:W-:Y:S01]  /*d170*/  STL [R1+0x1fc], R20 ;  /* 0x0001fc1401007387 */ /* 0x0003e20000100800 */
[----:B------:R-:W-:Y:S01]  /*d180*/  ULEA UR5, UR4, UR61, 0x3 ;  /* 0x0000003d04057291 */ /* 0x000fe2000f8e183f */
[----:B------:R-:W-:Y:S01]  /*d190*/  SHF.L.U32 R2, R17, 0x1f, RZ ;  /* 0x0000001f11027819 */ /* 0x000fe200000006ff */
[----:B------:R-:W-:Y:S01]  /*d1a0*/  FMUL R26, R26, R0 ;  /* 0x000000001a1a7220 */ /* 0x000fe20000400000 */
[----:B------:R-:W-:Y:S01]  /*d1b0*/  F2FP.F16.F32.PACK_AB R165, R165, R154 ;  /* 0x0000009aa5a5723e */ /* 0x000fe200000000ff */
[----:B------:R-:W-:Y:S01]  /*d1c0*/  FMUL R27, R27, R0 ;  /* 0x000000001b1b7220 */ /* 0x000fe20000400000 */
[----:B--2---:R-:W-:Y:S01]  /*d1d0*/  F2FP.F16.F32.PACK_AB R167, R7, R158 ;  /* 0x0000009e07a7723e */ /* 0x004fe200000000ff */
[----:B------:R-:W-:Y:S01]  /*d1e0*/  FMUL R30, R30, R0 ;  /* 0x000000001e1e7220 */ /* 0x000fe20000400000 */
[----:B------:R-:W-:-:S02]  /*d1f0*/  F2FP.F16.F32.PACK_AB R161, R161, R162 ;  /* 0x000000a2a1a1723e */ /* 0x000fc400000000ff */
[----:B------:R1:W2:Y:S01]  /*d200*/  SYNCS.PHASECHK.TRANS64.TRYWAIT P2, [UR5+0x70000], R2 ;  /* 0x07000002ff0075a7 */ /* 0x0002a20008040145 */
        /* <DEDUP_REMOVED lines=61> */
[----:B------:R-:W-:Y:S01]  /*d5e0*/  FFMA R192, R0, R192, R9 ;  /* 0x000000c000c07223 */ /* 0x000fe20000000009 */
[----:B------:R-:W-:-:S02]  /*d5f0*/  F2FP.F16.F32.PACK_AB R160, R160, R13 ;  /* 0x0000000da0a0723e */ /* 0x000fc400000000ff */
[----:B------:R-:W-:Y:S02]  /*d600*/  F2FP.F16.F32.PACK_AB R162, R12, R8 ;  /* 0x000000080ca2723e */ /* 0x000fe400000000ff */
[----:B------:R-:W-:Y:S02]  /*d610*/  F2FP.F16.F32.PACK_AB R163, R6, R163 ;  /* 0x000000a306a3723e */ /* 0x000fe400000000ff */
[----:B------:R-:W-:Y:S02]  /*d620*/  F2FP.F16.F32.PACK_AB R156, R169, R168 ;  /* 0x000000a8a99c723e */ /* 0x000fe400000000ff */
[----:B------:R-:W-:Y:S02]  /*d630*/  F2FP.F16.F32.PACK_AB R157, R157, R170 ;  /* 0x000000aa9d9d723e */ /* 0x000fe400000000ff */
[----:B------:R-:W-:Y:S02]  /*d640*/  F2FP.F16.F32.PACK_AB R158, R173, R172 ;  /* 0x000000acad9e723e */ /* 0x000fe400000000ff */
[----:B------:R-:W-:-:S02]  /*d650*/  F2FP.F16.F32.PACK_AB R159, R175, R159 ;  /* 0x0000009faf9f723e */ /* 0x000fc400000000ff */
[----:B------:R-:W-:Y:S02]  /*d660*/  F2FP.F16.F32.PACK_AB R152, R177, R152 ;  /* 0x00000098b198723e */ /* 0x000fe400000000ff */
[----:B------:R-:W-:Y:S02]  /*d670*/  F2FP.F16.F32.PACK_AB R153, R179, R153 ;  /* 0x00000099b399723e */ /* 0x000fe400000000ff */
[----:B------:R-:W-:Y:S01]  /*d680*/  F2FP.F16.F32.PACK_AB R154, R14, R180 ;  /* 0x000000b40e9a723e */ /* 0x000fe200000000ff */
[----:B-12---:R-:W-:Y:S06]  /*d690*/  @!P0 BRA `(.L_x_27) ;  /* 0x0000000000048947 */ /* 0x006fec0003800000 */
[----:B------:R-:W-:Y:S01]  /*d6a0*/  BPT.TRAP 0x1 ;  /* 0x000000040000795c */ /* 0x000fe20000300000 */
.L_x_27:
[----:B------:R-:W-:Y:S05]  /*d6b0*/  @P2 BRA `(.L_x_28) ;  /* 0x0000000000082947 */ /* 0x000fea0003800000 */
[----:B------:R-:W1:Y:S02]  /*d6c0*/  SYNCS.PHASECHK.TRANS64.TRYWAIT P2, [UR5+0x70000], R2 ;  /* 0x07000002ff0075a7 */ /* 0x000e640008040145 */
[----:B-1----:R-:W-:Y:S05]  /*d6d0*/  @!P2 BRA `(.L_x_29) ;  /* 0x0000018400f0a947 */ /* 0x002fea0003800000 */
.L_x_28:
        /* <DEDUP_REMOVED lines=64> */
[----:B--2---:R-:W2:Y:S04]  /*dae0*/  LDL.LU.64 R24, [R1] ;  /* 0x0000000001187983 */ /* 0x004ea80000300a00 */
        /* <DEDUP_REMOVED lines=63> */
[----:B-----5:R-:W-:Y:S01]  /*dee0*/  R2UR UR5, R234 ;  /* 0x00000000ea0572ca */ /* 0x020fe200000e0000 */
[----:B------:R-:W-:-:S02]  /*def0*/  UMOV UR11, 0x40000040 ;  /* 0x40000040000b7882 */ /* 0x000fc40000000000 */
[----:B------:R-:W-:Y:S04]  /*df00*/  STL [R1+0x538], R155 ;  /* 0x0005389b01007387 */ /* 0x000fe80000100800 */
[----:B------:R-:W-:Y:S04]  /*df10*/  STL [R1+0x534], R183 ;  /* 0x000534b701007387 */ /* 0x000fe80000100800 */
[----:B------:R-:W-:Y:S02]  /*df20*/  STL [R1+0x530], R152 ;  /* 0x0005309801007387 */ /* 0x000fe40000100800 */
[----:B------:R-:W-:-:S02]  /*df30*/  ULEA UR5, UR4, UR5, 0xc ;  /* 0x0000000504057291 */ /* 0x000fc4000f8e603f */
[----:B------:R-:W-:Y:S04]  /*df40*/  STL [R1+0x52c], R153 ;  /* 0x00052c9901007387 */ /* 0x000fe80000100800 */
        /* <DEDUP_REMOVED lines=49> */
[----:B------:R4:W-:Y:S04]  /*e260*/  STL [R1+0x468], R3 ;  /* 0x0004680301007387 */ /* 0x0009e80000100800 */
[----:B------:R4:W-:Y:S01]  /*e270*/  STL [R1+0x53c], R234 ;  /* 0x00053cea01007387 */ /* 0x0009e20000100800 */
[----:B--2---:R-:W-:-:S06]  /*e280*/  WARPGROUP.ARRIVE ;  /* 0x00000000000079c5 */ /* 0x004fcc0000000000 */
[----:B------:R-:W-:Y:S03]  /*e290*/  HGMMA.64x256x16.F32 R24, R164, gdesc[UR8].tnspB, R24, gsb0 ;  /* 0x43e00008a4187df0 */ /* 0x000fe60008000818 */
[----:B------:R-:W-:Y:S02]  /*e2a0*/  WARPGROUP.DEPBAR.LE gsb0, 0x0 ;  /* 0x00008000000079c5 */ /* 0x000fe40000010000 */
[----:B------:R-:W-:Y:S01]  /*e2b0*/  STL.64 [R1], R24 ;  /* 0x0000001801007387 */ /* 0x000fe20000100a00 */
[----:B-1----:R-:W-:Y:S01]  /*e2c0*/  MOV R2, R150 ;  /* 0x0000009600027202 */ /* 0x002fe20000000f00 */
[----:B---3--:R-:W-:Y:S01]  /*e2d0*/  IMAD.MOV.U32 R4, RZ, RZ, R148 ;  /* 0x000000ffff047224 */ /* 0x008fe200078e0094 */
[----:B------:R-:W-:Y:S01]  /*e2e0*/  MOV R0, R151 ;  /* 0x0000009700007202 */ /* 0x000fe20000000f00 */
[----:B------:R-:W-:Y:S01]  /*e2f0*/  STL.64 [R1+0x8], R26 ;  /* 0x0000081a01007387 */ /* 0x000fe20000100a00 */
[----:B----4-:R-:W-:Y:S01]  /*e300*/  MOV R3, R149 ;  /* 0x0000009500037202 */ /* 0x010fe20000000f00 */
        /* <DEDUP_REMOVED lines=92> */
[----:B------:R-:W2:Y:S01]  /*e8d0*/  LDL.LU.64 R134, [R1+0xae8] ;  /* 0x000ae80001867983 */ /* 0x000ea20000300a00 */
[----:B------:R-:W-:Y:S02]  /*e8e0*/  MOV R207, R85 ;  /* 0x0000005500cf7202 */ /* 0x000fe40000000f00 */
        /* <DEDUP_REMOVED lines=79> */
[----:B------:R-:W-:Y:S04]  /*ede0*/  STL.64 [R1+0x928], R158 ;  /* 0x0009289e01007387 */ /* 0x000fe80000100a00 */
[----:B------:R-:W-:Y:S01]  /*edf0*/  STL.64 [R1+0x920], R156 ;  /* 0x0009209c01007387 */ /* 0x000fe20000100a00 */
        /* <DEDUP_REMOVED lines=191> */
[----:B------:R-:W-:Y:S01]  /*f9f0*/  UIADD3 UR7, UR5, 0x80, URZ ;  /* 0x0000008005077890 */ /* 0x000fe2000fffe03f */
[----:B------:R-:W-:-:S06]  /*fa00*/  UMOV UR11, 0x40000040 ;  /* 0x40000040000b7882 */ /* 0x000fcc0000000000 */
[----:B------:R-:W-:Y:S01]  /*fa10*/  UMOV UR10, UR7 ;  /* 0x00000007000a7c82 */ /* 0x000fe20008000000 */
        /* <DEDUP_REMOVED lines=277> */
[----:B------:R-:W-:Y:S01]  /*10b70*/  STL.64 [R1+0x40], R40 ;  /* 0x0000402801007387 */ /* 0x000fe20000100a00 */
[----:B------:R-:W-:-:S03]  /*10b80*/  IMAD.MOV.U32 R2, RZ, RZ, R150 ;  /* 0x000000ffff027224 */ /* 0x000fc600078e0096 */
[----:B------:R-:W-:Y:S01]  /*10b90*/  STL.64 [R1+0x48], R42 ;  /* 0x0000482a01007387 */ /* 0x000fe20000100a00 */
[----:B------:R-:W-:-:S03]  /*10ba0*/  MOV R0, R151 ;  /* 0x0000009700007202 */ /* 0x000fc60000000f00 */
[----:B------:R-:W-:Y:S01]  /*10bb0*/  STL.64 [R1+0x50], R44 ;  /* 0x0000502c01007387 */ /* 0x000fe20000100a00 */
[----:B------:R-:W-:-:S03]  /*10bc0*/  MOV R7, R148 ;  /* 0x0000009400077202 */ /* 0x000fc60000000f00 */
[----:B------:R-:W-:Y:S01]  /*10bd0*/  STL.64 [R1+0x58], R46 ;  /* 0x0000582e01007387 */ /* 0x000fe20000100a00 */
[----:B------:R-:W-:Y:S01]  /*10be0*/  MOV R6, R149 ;  /* 0x0000009500067202 */ /* 0x000fe20000000f00 */
[----:B------:R-:W-:Y:S02]  /*10bf0*/  IMAD.MOV.U32 R9, RZ, RZ, R146 ;  /* 0x000000ffff097224 */ /* 0x000fe400078e0092 */
[----:B------:R1:W-:Y:S01]  /*10c00*/  STL [R1+0x60], R48 ;  /* 0x0000603001007387 */ /* 0x0003e20000100800 */
[----:B------:R-:W-:-:S03]  /*10c10*/  MOV R8, R147 ;  /* 0x0000009300087202 */ /* 0x000fc60000000f00 */
[----:B------:R-:W2:Y:S01]  /*10c20*/  LDL.LU.64 R150, [R1+0x738] ;  /* 0x0007380001967983 */ /* 0x000ea20000300a00 */
[----:B------:R-:W-:Y:S01]  /*10c30*/  MOV R11, R144 ;  /* 0x00000090000b7202 */ /* 0x000fe20000000f00 */
[----:B------:R-:W-:Y:S01]  /*10c40*/  IMAD.MOV.U32 R13, RZ, RZ, R142 ;  /* 0x000000ffff0d7224 */ /* 0x000fe200078e008e */
[----:B------:R-:W-:Y:S01]  /*10c50*/  MOV R10, R145 ;  /* 0x00000091000a7202 */ /* 0x000fe20000000f00 */
[----:B------:R-:W2:Y:S01]  /*10c60*/  LDL.LU.64 R148, [R1+0x730] ;  /* 0x0007300001947983 */ /* 0x000ea20000300a00 */
        /* <DEDUP_REMOVED lines=140> */
[----:B------:R-:W-:-:S03]  /*11530*/  MOV R234, R49 ;  /* 0x0000003100ea7202 */ /* 0x000fc60000000f00 */
        /* <DEDUP_REMOVED lines=108> */
[----:B------:R-:W-:-:S03]  /*11c00*/  MOV R50, R155 ;  /* 0x0000009b00327202 */ /* 0x000fc60000000f00 */
[----:B------:R-:W2:Y:S01]  /*11c10*/  LDL.LU R46, [R1+0x58] ;  /* 0x00005800012e7983 */ /* 0x000ea20000300800 */
[----:B------:R-:W-:-:S03]  /*11c20*/  IMAD.MOV.U32 R51, RZ, RZ, R183 ;  /* 0x000000ffff337224 */ /* 0x000fc600078e00b7 */
[----:B------:R-:W2:Y:S04]  /*11c30*/  LDL.LU R47, [R1+0x5c] ;  /* 0x00005c00012f7983 */ /* 0x000ea80000300800 */
[----:B------:R-:W2:Y:S01]  /*11c40*/  LDL.LU R48, [R1+0x60] ;  /* 0x0000600001307983 */ /* 0x000ea20000300800 */
[----:B------:R-:W-:-:S03]  /*11c50*/  MOV R52, R152 ;  /* 0x0000009800347202 */ /* 0x000fc60000000f00 */
[----:B------:R1:W5:Y:S01]  /*11c60*/  LDL.LU R234, [R1+0x53c] ;  /* 0x00053c0001ea7983 */ /* 0x0003620000300800 */
[----:B------:R-:W-:-:S03]  /*11c70*/  MOV R53, R153 ;  /* 0x0000009900357202 */ /* 0x000fc60000000f00 */
[----:B------:R-:W3:Y:S01]  /*11c80*/  LDL.LU R155, [R1+0x538] ;  /* 0x00053800019b7983 */ /* 0x000ee20000300800 */
[----:B------:R-:W-:-:S03]  /*11c90*/  MOV R54, R154 ;  /* 0x0000009a00367202 */ /* 0x000fc60000000f00 */
[----:B------:R-:W3:Y:S04]  /*11ca0*/  LDL.LU R183, [R1+0x534] ;  /* 0x0005340001b77983 */ /* 0x000ee80000300800 */
        /* <DEDUP_REMOVED lines=148> */
[----:B------:R1:W5:Y:S04]  /*125f0*/  LDL.LU R192, [R1+0x47c] ;  /* 0x00047c0001c07983 */ /* 0x0003680000300800 */
[----:B------:R1:W5:Y:S04]  /*12600*/  LDL.LU R19, [R1+0x478] ;  /* 0x0004780001137983 */ /* 0x0003680000300800 */
[----:B------:R1:W5:Y:S04]  /*12610*/  LDL.LU R17, [R1+0x474] ;  /* 0x0004740001117983 */ /* 0x0003680000300800 */
[----:B------:R1:W5:Y:S04]  /*12620*/  LDL.LU R5, [R1+0x470] ;  /* 0x0004700001057983 */ /* 0x0003680000300800 */
        /* <DEDUP_REMOVED lines=139> */
.L_x_30:
[----:B------:R-:W-:-:S04]  /*12ee0*/  ULEA UR5, UR60, UR61, 0x3 ;  /* 0x0000003d3c057291 */ /* 0x000fc8000f8e183f */
[----:B------:R-:W-:-:S04]  /*12ef0*/  UIADD3 UR5, UR5, 0x70028, URZ ;  /* 0x0007002805057890 */ /* 0x000fc8000fffe03f */
[----:B------:R-:W-:-:S09]  /*12f00*/  UPRMT UR5, URZ, 0x654, UR5 ;  /* 0x000006543f057896 */ /* 0x000fd20008000005 */
[----:B------:R-:W-:Y:S01]  /*12f10*/  SYNCS.ARRIVE.TRANS64.RED.A1T0 RZ, [UR5], RZ ;  /* 0x000000ffffff79a7 */ /* 0x000fe20008100405 */
[----:B------:R-:W-:Y:S05]  /*12f20*/  @P1 BRA `(.L_x_31) ;  /* 0x0000000000041947 */ /* 0x000fea0003800000 */
[----:B------:R-:W-:Y:S01]  /*12f30*/  BPT.TRAP 0x1 ;  /* 0x000000040000795c */ /* 0x000fe20000300000 */
.L_x_31:
[----:B------:R-:W-:-:S04]  /*12f40*/  UIADD3 UR5, UR60, 0x1, URZ ;  /* 0x000000013c057890 */ /* 0x000fc8000fffe03f */
[----:B------:R-:W-:-:S04]  /*12f50*/  UISETP.NE.AND UP0, UPT, UR5, 0x5, UPT ;  /* 0x000000050500788c */ /* 0x000fc8000bf05270 */
[----:B------:R-:W-:Y:S01]  /*12f60*/  USEL UR5, UR5, URZ, UP0 ;  /* 0x0000003f05057287 */ /* 0x000fe20008000000 */
[----:B------:R-:W-:Y:S11]  /*12f70*/  @!P0 BRA `(.L_x_32) ;  /* 0x0000000000048947 */ /* 0x000ff60003800000 */
[----:B------:R-:W-:Y:S01]  /*12f80*/  BPT.TRAP 0x1 ;  /* 0x000000040000795c */ /* 0x000fe20000300000 */
.L_x_32:
[----:B------:R-:W-:-:S04]  /*12f90*/  ULEA UR7, UR5, UR61, 0x3 ;  /* 0x0000003d05077291 */ /* 0x000fc8000f8e183f */
[----:B------:R-:W-:-:S04]  /*12fa0*/  UIADD3 UR7, UR7, 0x70028, URZ ;  /* 0x0007002807077890 */ /* 0x000fc8000fffe03f */
[----:B------:R-:W-:-:S09]  /*12fb0*/  UPRMT UR7, URZ, 0x654, UR7 ;  /* 0x000006543f077896 */ /* 0x000fd20008000007 */
[----:B------:R-:W-:Y:S01]  /*12fc0*/  SYNCS.ARRIVE.TRANS64.RED.A1T0 RZ, [UR7], RZ ;  /* 0x000000ffffff79a7 */ /* 0x000fe20008100407 */
[----:B------:R-:W-:Y:S05]  /*12fd0*/  @P1 BRA `(.L_x_33) ;  /* 0x0000000000041947 */ /* 0x000fea0003800000 */
[----:B------:R-:W-:Y:S01]  /*12fe0*/  BPT.TRAP 0x1 ;  /* 0x000000040000795c */ /* 0x000fe20000300000 */
.L_x_33:
[----:B------:R-:W-:Y:S01]  /*12ff0*/  UIADD3 UR4, UR4, 0x1, URZ ;  /* 0x0000000104047890 */ /* 0x000fe2000fffe03f */
[C---:B-----5:R-:W-:Y:S01]  /*13000*/  ISETP.GT.AND P2, PT, R19.reuse, 0x2, PT ;  /* 0x000000021300780c */ /* 0x060fe20003f44270 */
[----:B------:R-:W-:Y:S01]  /*13010*/  UIADD3 UR5, UR5, 0x1, URZ ;  /* 0x0000000105057890 */ /* 0x000fe2000fffe03f */
[----:B------:R-:W-:Y:S01]  /*13020*/  IADD3 R7, R19, -0x1, RZ ;  /* 0xffffffff13077810 */ /* 0x000fe20007ffe0ff */
[----:B------:R-:W-:Y:S01]  /*13030*/  UISETP.NE.AND UP2, UPT, UR4, 0x5, UPT ;  /* 0x000000050400788c */ /* 0x000fe2000bf45270 */
[----:B------:R-:W-:Y:S01]  /*13040*/  IADD3 R3, R3, 0x40, RZ ;  /* 0x0000004003037810 */ /* 0x000fe20007ffe0ff */
[----:B------:R-:W-:Y:S01]  /*13050*/  UISETP.NE.AND UP0, UPT, UR5, 0x5, UPT ;  /* 0x000000050500788c */ /* 0x000fe2000bf05270 */
[----:B------:R-:W-:Y:S01]  /*13060*/  MOV R2, R5 ;  /* 0x0000000500027202 */ /* 0x000fe20000000f00 */
[----:B------:R-:W-:Y:S01]  /*13070*/  USEL UR7, URZ, 0x1, UP2 ;  /* 0x000000013f077887 */ /* 0x000fe20009000000 */
[----:B------:R-:W-:Y:S01]  /*13080*/  IMAD.MOV.U32 R6, RZ, RZ, R4 ;  /* 0x000000ffff067224 */ /* 0x000fe200078e0004 */
[----:B------:R-:W-:Y:S01]  /*13090*/  USEL UR60, UR5, URZ, UP0 ;  /* 0x0000003f053c7287 */ /* 0x000fe20008000000 */
[----:B------:R-:W-:Y:S01]  /*130a0*/  MOV R19, R7 ;  /* 0x0000000700137202 */ /* 0x000fe20000000f00 */
[----:B------:R-:W-:-:S02]  /*130b0*/  USEL UR4, UR4, URZ, UP2 ;  /* 0x0000003f04047287 */ /* 0x000fc40009000000 */
[----:B------:R-:W-:Y:S01]  /*130c0*/  LOP3.LUT R0, R17, UR7, RZ, 0x3c, !PT ;  /* 0x0000000711007c12 */ /* 0x000fe2000f8e3cff */
[----:B------:R-:W-:Y:S09]  /*130d0*/  @P2 BRA `(.L_x_34) ;  /* 0xffffff5800302947 */ /* 0x000ff2000383ffff */
[----:B------:R-:W-:-:S07]  /*130e0*/  MOV R190, R7 ;  /* 0x0000000700be7202 */ /* 0x000fce0000000f00 */
.L_x_23:
[----:B------:R-:W-:-:S13]  /*130f0*/  ISETP.GE.AND P2, PT, R190, 0x1, PT ;  /* 0x00000001be00780c */ /* 0x000fda0003f46270 */
[----:B------:R-:W-:Y:S05]  /*13100*/  @!P2 BRA `(.L_x_35) ;  /* 0x000000a8009ca947 */ /* 0x000fea0003800000 */
[----:B------:R-:W-:Y:S01]  /*13110*/  MOV R185, R5 ;  /* 0x0000000500b97202 */ /* 0x000fe20000000f00 */
[----:B------:R-:W-:Y:S01]  /*13120*/  IMAD.MOV.U32 R184, RZ, RZ, R4 ;  /* 0x000000ffffb87224 */ /* 0x000fe200078e0004 */
[----:B------:R-:W-:Y:S01]  /*13130*/  ULDC UR6, c[0x0][0x604] ;  /* 0x0001810000067ab9 */ /* 0x000fe20000000800 */
[----:B------:R-:W-:-:S05]  /*13140*/  ULDC UR58, c[0x0][0x28c] ;  /* 0x0000a300003a7ab9 */ /* 0x000fca0000000800 */
.L_x_46:
[----:B------:R-:W-:Y:S05]  /*13150*/  @!P0 BRA `(.L_x_36) ;  /* 0x0000000000048947 */ /* 0x000fea0003800000 */
[----:B------:R-:W-:Y:S01]  /*13160*/  BPT.TRAP 0x1 ;  /* 0x000000040000795c */ /* 0x000fe20000300000 */
.L_x_36:
[----:B------:R-:W-:Y:S01]  /*13170*/  ULEA UR5, UR4, UR61, 0x3 ;  /* 0x0000003d04057291 */ /* 0x000fe2000f8e183f */
[----:B------:R-:W-:-:S08]  /*13180*/  SHF.L.U32 R2, R0, 0x1f, RZ ;  /* 0x0000001f00027819 */ /* 0x000fd000000006ff */
[----:B------:R-:W1:Y:S02]  /*13190*/  SYNCS.PHASECHK.TRANS64.TRYWAIT P2, [UR5+0x70000], R2 ;  /* 0x07000002ff0075a7 */ /* 0x000e640008040145 */
[----:B-1----:R-:W-:Y:S05]  /*131a0*/  @!P2 BRA `(.L_x_37) ;  /* 0x0000012c0054a947 */ /* 0x002fea0003800000 */
.L_x_134:
[----:B------:R-:W-:Y:S01]  /*131b0*/  R2UR UR5, R235 ;  /* 0x00000000eb0572ca */ /* 0x000fe200000e0000 */
[----:B------:R-:W-:Y:S01]  /*131c0*/  WARPGROUP.ARRIVE ;  /* 0x00000000000079c5 */ /* 0x000fe20000000000 */
[----:B------:R-:W-:Y:S01]  /*131d0*/  R2UR UR52, R232 ;  /* 0x00000000e83472ca */ /* 0x000fe200000e0000 */
[----:B------:R-:W-:Y:S01]  /*131e0*/  UMOV UR55, 0x40000040 ;  /* 0x4000004000377882 */ /* 0x000fe20000000000 */
[----:B------:R-:W-:Y:S01]  /*131f0*/  R2UR UR53, R233 ;  /* 0x00000000e93572ca */ /* 0x000fe200000e0000 */
[----:B------:R-:W-:Y:S01]  /*13200*/  UMOV UR11, 0x40000040 ;  /* 0x40000040000b7882 */ /* 0x000fe20000000000 */
[----:B------:R-:W-:Y:S01]  /*13210*/  UMOV UR15, 0x40000040 ;  /* 0x40000040000f7882 */ /* 0x000fe20000000000 */
[----:B------:R-:W-:Y:S01]  /*13220*/  UMOV UR19, 0x40000040 ;  /* 0x4000004000137882 */ /* 0x000fe20000000000 */
[----:B------:R-:W-:Y:S01]  /*13230*/  UMOV UR23, 0x40000040 ;  /* 0x4000004000177882 */ /* 0x000fe20000000000 */
[----:B------:R-:W-:Y:S01]  /*13240*/  UMOV UR27, 0x40000040 ;  /* 0x40000040001b7882 */ /* 0x000fe20000000000 */
[----:B------:R-:W-:Y:S01]  /*13250*/  UMOV UR31, 0x40000040 ;  /* 0x40000040001f7882 */ /* 0x000fe20000000000 */
[----:B------:R-:W-:Y:S01]  /*13260*/  UMOV UR35, 0x40000040 ;  /* 0x4000004000237882 */ /* 0x000fe20000000000 */
[----:B------:R-:W-:Y:S01]  /*13270*/  UMOV UR39, 0x40000040 ;  /* 0x4000004000277882 */ /* 0x000fe20000000000 */
[----:B------:R-:W-:Y:S01]  /*13280*/  ULEA UR5, UR4, UR5, 0xc ;  /* 0x0000000504057291 */ /* 0x000fe2000f8e603f */
[----:B------:R-:W-:Y:S01]  /*13290*/  UMOV UR43, 0x40000040 ;  /* 0x40000040002b7882 */ /* 0x000fe20000000000 */
[----:B------:R-:W-:-:S02]  /*132a0*/  UMOV UR47, 0x40000040 ;  /* 0x40000040002f7882 */ /* 0x000fc40000000000 */
[----:B------:R-:W-:Y:S01]  /*132b0*/  UIADD3 UR7, UR5, 0x2, URZ ;  /* 0x0000000205077890 */ /* 0x000fe2000fffe03f */
[----:B------:R-:W-:Y:S02]  /*132c0*/  UMOV UR51, 0x40000040 ;  /* 0x4000004000337882 */ /* 0x000fe40000000000 */
[----:B------:R-:W-:Y:S01]  /*132d0*/  UMOV UR54, UR5 ;  /* 0x0000000500367c82 */ /* 0x000fe20008000000 */
[----:B------:R-:W-:Y:S01]  /*132e0*/  UIADD3 UR4, UR4, 0x1, URZ ;  /* 0x0000000104047890 */ /* 0x000fe2000fffe03f */
[----:B------:R-:W-:Y:S01]  /*132f0*/  HGMMA.64x64x16.F32 R152, gdesc[UR52], RZ, !UPT, gsb0 ;  /* 0x00e00000349879f0 */ /* 0x000fe2000c0008ff */
[----:B------:R-:W-:Y:S01]  /*13300*/  R2UR UR52, R230 ;  /* 0x00000000e63472ca */ /* 0x000fe200000e0000 */
[----:B------:R-:W-:Y:S01]  /*13310*/  UMOV UR54, UR7 ;  /* 0x0000000700367c82 */ /* 0x000fe20008000000 */
[----:B------:R-:W-:Y:S01]  /*13320*/  R2UR UR53, R231 ;  /* 0x00000000e73572ca */ /* 0x000fe200000e0000 */
[----:B------:R-:W-:Y:S01]  /*13330*/  UMOV UR55, 0x40000040 ;  /* 0x4000004000377882 */ /* 0x000fe20000000000 */
[----:B------:R-:W-:-:S02]  /*13340*/  UIADD3 UR7, UR5, 0x4, URZ ;  /* 0x0000000405077890 */ /* 0x000fc4000fffe03f */
[----:B------:R-:W-:-:S04]  /*13350*/  UISETP.NE.AND UP0, UPT, UR4, 0x5, UPT ;  /* 0x000000050400788c */ /* 0x000fc8000bf05270 */
[----:B------:R-:W-:Y:S01]  /*13360*/  USEL UR4, UR4, URZ, UP0 ;  /* 0x0000003f04047287 */ /* 0x000fe20008000000 */
        /* <DEDUP_REMOVED lines=9> */
[----:B------:R-:W-:-:S08]  /*13400*/  WARPGROUP.ARRIVE ;  /* 0x00000000000079c5 */ /* 0x000fd00000000000 */
        /* <DEDUP_REMOVED lines=129> */
[----:B------:R-:W-:Y:S01]  /*13c20*/  UMOV UR54, UR7 ;  /* 0x0000000700367c82 */ /* 0x000fe20008000000 */
[----:B------:R-:W-:Y:S01]  /*13c30*/  UMOV UR55, 0x40000040 ;  /* 0x4000004000377882 */ /* 0x000fe20000000000 */
[----:B------:R-:W-:Y:S01]  /*13c40*/  UMOV UR52, UR56 ;  /* 0x0000003800347c82 */ /* 0x000fe20008000000 */
        /* <DEDUP_REMOVED lines=19> */
[----:B------:R-:W-:-:S04]  /*13d80*/  WARPGROUP.ARRIVE ;  /* 0x00000000000079c5 */ /* 0x000fc80000000000 */
[----:B------:R-:W-:Y:S01]  /*13d90*/  UMOV UR42, UR7 ;  /* 0x00000007002a7c82 */ /* 0x000fe20008000000 */
[----:B------:R-:W-:Y:S01]  /*13da0*/  UIADD3 UR7, UR5, 0xe02, URZ ;  /* 0x00000e0205077890 */ /* 0x000fe2000fffe03f */
[----:B------:R-:W-:Y:S01]  /*13db0*/  HGMMA.64x64x16.F32 R152, gdesc[UR52], R152, gsb0 ;  /* 0x00e00000349879f0 */ /* 0x000fe20008000898 */
[----:B------:R-:W-:Y:S01]  /*13dc0*/  R2UR UR52, R194 ;  /* 0x00000000c23472ca */ /* 0x000fe200000e0000 */
[----:B------:R-:W-:-:S04]  /*13dd0*/  UMOV UR55, 0x40000040 ;  /* 0x4000004000377882 */ /* 0x000fc80000000000 */
[----:B------:R-:W-:Y:S01]  /*13de0*/  UMOV UR46, UR7 ;  /* 0x00000007002e7c82 */ /* 0x000fe20008000000 */
[----:B------:R-:W-:Y:S01]  /*13df0*/  UIADD3 UR7, UR5, 0xe04, URZ ;  /* 0x00000e0405077890 */ /* 0x000fe2000fffe03f */
[----:B------:R-:W-:Y:S01]  /*13e00*/  R2UR UR53, R195 ;  /* 0x00000000c33572ca */ /* 0x000fe200000e0000 */
[----:B------:R-:W-:-:S05]  /*13e10*/  UIADD3 UR5, UR5, 0xe06, URZ ;  /* 0x00000e0605057890 */ /* 0x000fca000fffe03f */
[----:B------:R-:W-:Y:S02]  /*13e20*/  UMOV UR50, UR7 ;  /* 0x0000000700327c82 */ /* 0x000fe40008000000 */
[----:B------:R-:W-:Y:S01]  /*13e30*/  UMOV UR54, UR5 ;  /* 0x0000000500367c82 */ /* 0x000fe20008000000 */
        /* <DEDUP_REMOVED lines=41> */
.L_x_38:
[C---:B------:R-:W-:Y:S01]  /*140d0*/  IADD3 R0, R3.reuse, 0x1, RZ ;  /* 0x0000000103007810 */ /* 0x040fe20007ffe0ff */
[----:B------:R2:W-:Y:S03]  /*140e0*/  STL [R1+0x3bc], R65 ;  /* 0x0003bc4101007387 */ /* 0x0005e60000100800 */
[----:B------:R-:W-:Y:S02]  /*140f0*/  ISETP.GE.AND P4, PT, R0, UR58, PT ;  /* 0x0000003a00007c0c */ /* 0x000fe4000bf86270 */
[----:B------:R-:W-:-:S04]  /*14100*/  IADD3 R0, R3, 0x8, RZ ;  /* 0x0000000803007810 */ /* 0x000fc80007ffe0ff */
[----:B------:R-:W-:Y:S02]  /*14110*/  ISETP.GE.AND P3, PT, R0, UR58, PT ;  /* 0x0000003a00007c0c */ /* 0x000fe4000bf66270 */
[C---:B------:R-:W-:Y:S02]  /*14120*/  ISETP.GE.AND P2, PT, R3.reuse, UR58, PT ;  /* 0x0000003a03007c0c */ /* 0x040fe4000bf46270 */
[----:B-1----:R-:W-:Y:S01]  /*14130*/  LOP3.LUT R2, R2, 0xffffffdf, RZ, 0xc0, !PT ;  /* 0xffffffdf02027812 */ /* 0x002fe200078ec0ff */
[C---:B------:R-:W-:Y:S01]  /*14140*/  VIADD R4, R3.reuse, 0x20 ;  /* 0x0000002003047836 */ /* 0x040fe20000000000 */
[C---:B------:R-:W-:Y:S01]  /*14150*/  IADD3 R0, R3.reuse, 0x9, RZ ;  /* 0x0000000903007810 */ /* 0x040fe20007ffe0ff */
[----:B--2---:R-:W2:Y:S03]  /*14160*/  LDL.LU R65, [R1+0x8] ;  /* 0x0000080001417983 */ /* 0x004ea60000300800 */
[----:B------:R-:W-:Y:S01]  /*14170*/  ISETP.GE.AND P6, PT, R0, UR58, PT ;  /* 0x0000003a00007c0c */ /* 0x000fe2000bfc6270 */
[----:B------:R-:W-:Y:S01]  /*14180*/  VIADD R0, R3, 0x10 ;  /* 0x0000001003007836 */ /* 0x000fe20000000000 */
[----:B------:R-:W-:Y:S01]  /*14190*/  FSEL R189, R152, -INF , !P2 ;  /* 0xff80000098bd7808 */ /* 0x000fe20005000000 */
[----:B------:R1:W-:Y:S03]  /*141a0*/  STL [R1+0x3b8], R68 ;  /* 0x0003b84401007387 */ /* 0x0003e60000100800 */
[----:B------:R-:W-:-:S02]  /*141b0*/  ISETP.GE.AND P5, PT, R0, UR58, PT ;  /* 0x0000003a00007c0c */ /* 0x000fc4000bfa6270 */
[C---:B------:R-:W-:Y:S02]  /*141c0*/  IADD3 R0, R3.reuse, 0x11, RZ ;  /* 0x0000001103007810 */ /* 0x040fe40007ffe0ff */
[----:B------:R-:W-:Y:S02]  /*141d0*/  FSEL R19, R154, -INF , !P2 ;  /* 0xff8000009a137808 */ /* 0x000fe40005000000 */
[----:B------:R-:W-:Y:S01]  /*141e0*/  ISETP.GE.AND P2, PT, R0, UR58, PT ;  /* 0x0000003a00007c0c */ /* 0x000fe2000bf46270 */
[----:B-1----:R-:W3:Y:S01]  /*141f0*/  LDL.LU R68, [R1+0xc] ;  /* 0x00000c0001447983 */ /* 0x002ee20000300800 */
[----:B------:R-:W-:Y:S02]  /*14200*/  IADD3 R0, R3, 0x18, RZ ;  /* 0x0000001803007810 */ /* 0x000fe40007ffe0ff */
[----:B------:R-:W-:Y:S01]  /*14210*/  FSEL R188, R153, -INF , !P4 ;  /* 0xff80000099bc7808 */ /* 0x000fe20006000000 */
[----:B------:R1:W-:Y:S01]  /*14220*/  STL [R1+0x3b4], R69 ;  /* 0x0003b44501007387 */ /* 0x0003e20000100800 */
[----:B------:R-:W-:-:S02]  /*14230*/  FSEL R18, R155, -INF , !P4 ;  /* 0xff8000009b127808 */ /* 0x000fc40006000000 */
[----:B------:R-:W-:Y:S02]  /*14240*/  ISETP.GE.AND P4, PT, R0, UR58, PT ;  /* 0x0000003a00007c0c */ /* 0x000fe4000bf86270 */
[----:B------:R-:W-:Y:S02]  /*14250*/  IADD3 R0, R3, 0x19, RZ ;  /* 0x0000001903007810 */ /* 0x000fe40007ffe0ff */
[----:B------:R-:W-:Y:S02]  /*14260*/  FSEL R187, R156, -INF , !P3 ;  /* 0xff8000009cbb7808 */ /* 0x000fe40005800000 */
[----:B------:R-:W-:Y:S01]  /*14270*/  FSEL R17, R158, -INF , !P3 ;  /* 0xff8000009e117808 */ /* 0x000fe20005800000 */
[----:B-1----:R-:W4:Y:S01]  /*14280*/  LDL.LU R69, [R1+0x18] ;  /* 0x0000180001457983 */ /* 0x002f220000300800 */
[----:B------:R-:W-:Y:S02]  /*14290*/  ISETP.GE.AND P3, PT, R0, UR58, PT ;  /* 0x0000003a00007c0c */ /* 0x000fe4000bf66270 */
[----:B------:R-:W-:Y:S01]  /*142a0*/  FMNMX R0, R19, R184, !PT ;  /* 0x000000b813007209 */ /* 0x000fe20007800000 */
[----:B------:R1:W-:Y:S03]  /*142b0*/  STL [R1+0x3b0], R72 ;  /* 0x0003b04801007387 */ /* 0x0003e60000100800 */
[----:B------:R-:W-:-:S02]  /*142c0*/  FMNMX R0, R18, R0, !PT ;  /* 0x0000000012007209 */ /* 0x000fc40007800000 */
[----:B------:R-:W-:Y:S02]  /*142d0*/  FSEL R16, R159, -INF , !P6 ;  /* 0xff8000009f107808 */ /* 0x000fe40007000000 */
[----:B------:R-:W-:Y:S02]  /*142e0*/  FMNMX R0, R17, R0, !PT ;  /* 0x0000000011007209 */ /* 0x000fe40007800000 */
[----:B------:R-:W-:Y:S01]  /*142f0*/  @P0 LOP3.LUT R2, R2, 0x20, RZ, 0xfc, !PT ;  /* 0x0000002002020812 */ /* 0x000fe200078efcff */
[----:B-1----:R-:W4:Y:S01]  /*14300*/  LDL.LU R72, [R1+0x1c] ;  /* 0x00001c0001487983 */ /* 0x002f220000300800 */
[----:B------:R-:W-:Y:S02]  /*14310*/  FSEL R15, R162, -INF , !P5 ;  /* 0xff800000a20f7808 */ /* 0x000fe40006800000 */
[----:B------:R-:W-:Y:S01]  /*14320*/  FMNMX R0, R16, R0, !PT ;  /* 0x0000000010007209 */ /* 0x000fe20007800000 */
[----:B------:R1:W-:Y:S01]  /*14330*/  STL [R1+0x3ac], R73 ;  /* 0x0003ac4901007387 */ /* 0x0003e20000100800 */
[----:B------:R-:W-:-:S02]  /*14340*/  LOP3.LUT R2, R2, 0xffffffef, RZ, 0xc0, !PT ;  /* 0xffffffef02027812 */ /* 0x000fc400078ec0ff */
[----:B------:R-:W-:Y:S02]  /*14350*/  FSEL R14, R163, -INF , !P2 ;  /* 0xff800000a30e7808 */ /* 0x000fe40005000000 */
[----:B------:R-:W-:Y:S02]  /*14360*/  FMNMX R0, R15, R0, !PT ;  /* 0x000000000f007209 */ /* 0x000fe40007800000 */
[----:B------:R-:W-:Y:S02]  /*14370*/  @P1 LOP3.LUT R2, R2, 0x10, RZ, 0xfc, !PT ;  /* 0x0000001002021812 */ /* 0x000fe400078efcff */
[----:B------:R-:W-:Y:S01]  /*14380*/  ISETP.GE.AND P1, PT, R4, UR58, PT ;  /* 0x0000003a04007c0c */ /* 0x000fe2000bf26270 */
[----:B-1----:R-:W4:Y:S01]  /*14390*/  LDL.LU R73, [R1+0x28] ;  /* 0x0000280001497983 */ /* 0x002f220000300800 */
[----:B------:R-:W-:Y:S02]  /*143a0*/  IADD3 R4, R3, 0x21, RZ ;  /* 0x0000002103047810 */ /* 0x000fe40007ffe0ff */
[----:B------:R-:W-:Y:S01]  /*143b0*/  FSEL R13, R166, -INF , !P4 ;  /* 0xff800000a60d7808 */ /* 0x000fe20006000000 */
[----:B------:R1:W-:Y:S01]  /*143c0*/  STL [R1+0x3a8], R76 ;  /* 0x0003a84c01007387 */ /* 0x0003e20000100800 */
[----:B------:R-:W-:-:S02]  /*143d0*/  FMNMX R0, R14, R0, !PT ;  /* 0x000000000e007209 */ /* 0x000fc40007800000 */
[----:B------:R-:W-:Y:S02]  /*143e0*/  ISETP.GE.AND P0, PT, R4, UR58, PT ;  /* 0x0000003a04007c0c */ /* 0x000fe4000bf06270 */
[----:B------:R-:W-:Y:S02]  /*143f0*/  IADD3 R4, R3, 0x28, RZ ;  /* 0x0000002803047810 */ /* 0x000fe40007ffe0ff */
[----:B------:R-:W-:Y:S02]  /*14400*/  FSEL R12, R167, -INF , !P3 ;  /* 0xff800000a70c7808 */ /* 0x000fe40005800000 */
[----:B------:R-:W-:Y:S01]  /*14410*/  FMNMX R0, R13, R0, !PT ;  /* 0x000000000d007209 */ /* 0x000fe20007800000 */
[----:B-1----:R-:W4:Y:S01]  /*14420*/  LDL.LU R76, [R1+0x2c] ;  /* 0x00002c00014c7983 */ /* 0x002f220000300800 */
[----:B------:R-:W-:Y:S02]  /*14430*/  FSEL R158, R161, -INF , !P2 ;  /* 0xff800000a19e7808 */ /* 0x000fe40005000000 */
[----:B------:R-:W-:Y:S01]  /*14440*/  LOP3.LUT R2, R2, 0xfffffffd, RZ, 0xc0, !PT ;  /* 0xfffffffd02027812 */ /* 0x000fe200078ec0ff */
[----:B------:R1:W-:Y:S01]  /*14450*/  STL [R1+0x3a4], R77 ;  /* 0x0003a44d01007387 */ /* 0x0003e20000100800 */
[----:B------:R-:W-:-:S02]  /*14460*/  ISETP.GE.AND P2, PT, R4, UR58, PT ;  /* 0x0000003a04007c0c */ /* 0x000fc4000bf46270 */
[----:B------:R-:W-:Y:S02]  /*14470*/  FSEL R11, R170, -INF , !P1 ;  /* 0xff800000aa0b7808 */ /* 0x000fe40004800000 */
[----:B------:R-:W-:Y:S02]  /*14480*/  FMNMX R0, R12, R0, !PT ;  /* 0x000000000c007209 */ /* 0x000fe40007800000 */
[----:B------:R-:W-:Y:S02]  /*14490*/  IADD3 R4, R3, 0x29, RZ ;  /* 0x0000002903047810 */ /* 0x000fe40007ffe0ff */
[----:B------:R-:W-:Y:S01]  /*144a0*/  @P1 LOP3.LUT R2, R2, 0x2, RZ, 0xfc, !PT ;  /* 0x0000000202021812 */ /* 0x000fe200078efcff */
[----:B-1----:R-:W4:Y:S01]  /*144b0*/  LDL.LU R77, [R1+0x38] ;  /* 0x00003800014d7983 */ /* 0x002f220000300800 */
[----:B------:R-:W-:Y:S02]  /*144c0*/  FSEL R10, R171, -INF , !P0 ;  /* 0xff800000ab0a7808 */ /* 0x000fe40004000000 */
[----:B------:R-:W-:Y:S01]  /*144d0*/  FMNMX R0, R11, R0, !PT ;  /* 0x000000000b007209 */ /* 0x000fe20007800000 */
[----:B------:R1:W-:Y:S01]  /*144e0*/  STL [R1+0x3a0], R80 ;  /* 0x0003a05001007387 */ /* 0x0003e20000100800 */
[----:B------:R-:W-:Y:S01]  /*144f0*/  ISETP.GE.AND P1, PT, R4, UR58, PT ;  /* 0x0000003a04007c0c */ /* 0x000fe2000bf26270 */
[----:B------:R-:W-:Y:S01]  /*14500*/  VIADD R4, R3, 0x30 ;  /* 0x0000003003047836 */ /* 0x000fe20000000000 */
[----:B------:R-:W-:-:S02]  /*14510*/  FSEL R9, R174, -INF , !P2 ;  /* 0xff800000ae097808 */ /* 0x000fc40005000000 */
[----:B------:R-:W-:Y:S02]  /*14520*/  FMNMX R0, R10, R0, !PT ;  /* 0x000000000a007209 */ /* 0x000fe40007800000 */
[----:B------:R-:W-:Y:S02]  /*14530*/  FSEL R156, R165, -INF , !P3 ;  /* 0xff800000a59c7808 */ /* 0x000fe40005800000 */
[----:B------:R-:W-:Y:S01]  /*14540*/  ISETP.GE.AND P3, PT, R4, UR58, PT ;  /* 0x0000003a04007c0c */ /* 0x000fe2000bf66270 */
[----:B-1----:R-:W4:Y:S01]  /*14550*/  LDL.LU R80, [R1+0x3c] ;  /* 0x00003c0001507983 */ /* 0x002f220000300800 */
[----:B------:R-:W-:Y:S02]  /*14560*/  FMNMX R4, R9, R0, !PT ;  /* 0x0000000009047209 */ /* 0x000fe40007800000 */
[----:B------:R-:W-:Y:S01]  /*14570*/  IADD3 R0, R3, 0x31, RZ ;  /* 0x0000003103007810 */ /* 0x000fe20007ffe0ff */
[----:B------:R1:W-:Y:S01]  /*14580*/  STL [R1+0x39c], R81 ;  /* 0x00039c5101007387 */ /* 0x0003e20000100800 */
[----:B------:R-:W-:-:S02]  /*14590*/  FSEL R8, R175, -INF , !P1 ;  /* 0xff800000af087808 */ /* 0x000fc40004800000 */
[----:B------:R-:W-:Y:S02]  /*145a0*/  FSEL R162, R164, -INF , !P4 ;  /* 0xff800000a4a27808 */ /* 0x000fe40006000000 */
[----:B------:R-:W-:Y:S02]  /*145b0*/  ISETP.GE.AND P4, PT, R0, UR58, PT ;  /* 0x0000003a00007c0c */ /* 0x000fe4000bf86270 */
[----:B------:R-:W-:Y:S02]  /*145c0*/  IADD3 R0, R3, 0x38, RZ ;  /* 0x0000003803007810 */ /* 0x000fe40007ffe0ff */
[----:B------:R-:W-:Y:S01]  /*145d0*/  FSEL R7, R178, -INF , !P3 ;  /* 0xff800000b2077808 */ /* 0x000fe20005800000 */
[----:B-1----:R-:W4:Y:S01]  /*145e0*/  LDL.LU R81, [R1+0x48] ;  /* 0x0000480001517983 */ /* 0x002f220000300800 */
[----:B------:R-:W-:Y:S02]  /*145f0*/  FMNMX R4, R8, R4, !PT ;  /* 0x0000000408047209 */ /* 0x000fe40007800000 */
[----:B------:R-:W-:Y:S01]  /*14600*/  FSEL R160, R160, -INF , !P5 ;  /* 0xff800000a0a07808 */ /* 0x000fe20006800000 */
[----:B------:R1:W-:Y:S01]  /*14610*/  STL [R1+0x398], R84 ;  /* 0x0003985401007387 */ /* 0x0003e20000100800 */
[----:B------:R-:W-:-:S02]  /*14620*/  ISETP.GE.AND P5, PT, R0, UR58, PT ;  /* 0x0000003a00007c0c */ /* 0x000fc4000bfa6270 */
[----:B------:R-:W-:Y:S02]  /*14630*/  FSEL R6, R179, -INF , !P4 ;  /* 0xff800000b3067808 */ /* 0x000fe40006000000 */
[----:B------:R-:W-:Y:S02]  /*14640*/  FMNMX R4, R7, R4, !PT ;  /* 0x0000000407047209 */ /* 0x000fe40007800000 */
[----:B------:R-:W-:Y:S02]  /*14650*/  IADD3 R0, R3, 0x39, RZ ;  /* 0x0000003903007810 */ /* 0x000fe40007ffe0ff */
[----:B------:R-:W-:Y:S01]  /*14660*/  FSEL R186, R157, -INF , !P6 ;  /* 0xff8000009dba7808 */ /* 0x000fe20007000000 */
[----:B-1----:R-:W4:Y:S01]  /*14670*/  LDL.LU R84, [R1+0x4c] ;  /* 0x00004c0001547983 */ /* 0x002f220000300800 */
[----:B------:R-:W-:Y:S02]  /*14680*/  FSEL R5, R182, -INF , !P5 ;  /* 0xff800000b6057808 */ /* 0x000fe40006800000 */
[----:B------:R-:W-:Y:S01]  /*14690*/  FMNMX R4, R6, R4, !PT ;  /* 0x0000000406047209 */ /* 0x000fe20007800000 */
[----:B------:R1:W-:Y:S01]  /*146a0*/  STL [R1+0x394], R85 ;  /* 0x0003945501007387 */ /* 0x0003e20000100800 */
[----:B------:R-:W-:-:S02]  /*146b0*/  ISETP.GE.AND P6, PT, R0, UR58, PT ;  /* 0x0000003a00007c0c */ /* 0x000fc4000bfc6270 */
[----:B------:R-:W-:Y:S02]  /*146c0*/  FMNMX R4, R5, R4, !PT ;  /* 0x0000000405047209 */ /* 0x000fe40007800000 */
[----:B------:R-:W-:-:S04]  /*146d0*/  FSEL R183, R183, -INF , !P6 ;  /* 0xff800000b7b77808 */ /* 0x000fc80007000000 */
[----:B------:R-:W-:Y:S01]  /*146e0*/  FMNMX R4, R183, R4, !PT ;  /* 0x00000004b7047209 */ /* 0x000fe20007800000 */
[----:B-1----:R-:W4:Y:S04]  /*146f0*/  LDL.LU R85, [R1+0x58] ;  /* 0x0000580001557983 */ /* 0x002f280000300800 */
[----:B------:R-:W1:Y:S01]  /*14700*/  SHFL.BFLY PT, R0, R4, 0x1, 0x1f ;  /* 0x0c201f0004007f89 */ /* 0x000e6200000e0000 */
[----:B------:R-:W-:Y:S02]  /*14710*/  LOP3.LUT R2, R2, 0xffffffbf, RZ, 0xc0, !PT ;  /* 0xffffffbf02027812 */ /* 0x000fe400078ec0ff */
[----:B------:R-:W-:Y:S01]  /*14720*/  FSEL R172, R172, -INF , !P2 ;  /* 0xff800000acac7808 */ /* 0x000fe20005000000 */
[----:B------:R1:W-:Y:S01]  /*14730*/  STL [R1+0x390], R88 ;  /* 0x0003905801007387 */ /* 0x0003e20000100800 */
[----:B------:R-:W-:-:S02]  /*14740*/  @P0 LOP3.LUT R2, R2, 0x40, RZ, 0xfc, !PT ;  /* 0x0000004002020812 */ /* 0x000fc400078efcff */
[----:B-1----:R-:W-:Y:S01]  /*14750*/  FMNMX R4, R4, R0, !PT ;  /* 0x0000000004047209 */ /* 0x002fe20007800000 */
[----:B------:R-:W4:Y:S04]  /*14760*/  LDL.LU R88, [R1+0x5c] ;  /* 0x00005c0001587983 */ /* 0x000f280000300800 */
[----:B------:R-:W1:Y:S01]  /*14770*/  SHFL.BFLY PT, R0, R4, 0x2, 0x1f ;  /* 0x0c401f0004007f89 */ /* 0x000e6200000e0000 */
[C---:B------:R-:W-:Y:S02]  /*14780*/  LOP3.LUT P0, RZ, R2.reuse, 0x2, RZ, 0xc0, !PT ;  /* 0x0000000202ff7812 */ /* 0x040fe4000780c0ff */
[----:B------:R-:W-:Y:S01]  /*14790*/  LOP3.LUT R2, R2, 0xffffff7f, RZ, 0xc0, !PT ;  /* 0xffffff7f02027812 */ /* 0x000fe200078ec0ff */
[----:B------:R1:W-:Y:S10]  /*147a0*/  STL [R1+0x38c], R89 ;  /* 0x00038c5901007387 */ /* 0x0003f40000100800 */
[----:B------:R-:W-:Y:S01]  /*147b0*/  @P0 LOP3.LUT R2, R2, 0x80, RZ, 0xfc, !PT ;  /* 0x0000008002020812 */ /* 0x000fe200078efcff */
[----:B-1----:R-:W4:Y:S04]  /*147c0*/  LDL.LU R89, [R1+0x68] ;  /* 0x0000680001597983 */ /* 0x002f280000300800 */
[----:B------:R1:W-:Y:S01]  /*147d0*/  STL [R1+0x388], R92 ;  /* 0x0003885c01007387 */ /* 0x0003e20000100800 */
[----:B------:R-:W-:-:S04]  /*147e0*/  FMNMX R4, R4, R0, !PT ;  /* 0x0000000004047209 */ /* 0x000fc80007800000 */
[C---:B------:R-:W-:Y:S01]  /*147f0*/  FSETP.NEU.AND P0, PT, R4.reuse, -INF , PT ;  /* 0xff8000000400780b */ /* 0x040fe20003f0d000 */
[----:B-1----:R-:W4:Y:S03]  /*14800*/  LDL.LU R92, [R1+0x6c] ;  /* 0x00006c00015c7983 */ /* 0x002f260000300800 */
[----:B------:R-:W-:Y:S01]  /*14810*/  FSEL R152, R4, RZ, P0 ;  /* 0x000000ff04987208 */ /* 0x000fe20000000000 */
[----:B------:R1:W-:Y:S04]  /*14820*/  STL [R1+0x384], R93 ;  /* 0x0003845d01007387 */ /* 0x0003e80000100800 */
[----:B------:R-:W-:-:S04]  /*14830*/  FMUL R0, R152, UR6 ;  /* 0x0000000698007c20 */ /* 0x000fc80008400000 */
[--C-:B------:R-:W-:Y:S01]  /*14840*/  FFMA R19, R19, UR6, -R0.reuse ;  /* 0x0000000613137c23 */ /* 0x100fe20008000800 */
[----:B------:R-:W-:Y:S01]  /*14850*/  LOP3.LUT P0, RZ, R2, 0x80, RZ, 0xc0, !PT ;  /* 0x0000008002ff7812 */ /* 0x000fe2000780c0ff */
[----:B-1----:R-:W4:Y:S03]  /*14860*/  LDL.LU R93, [R1+0x78] ;  /* 0x00007800015d7983 */ /* 0x002f260000300800 */
[----:B------:R-:W-:Y:S01]  /*14870*/  FSETP.GEU.AND P2, PT, R19, -126, PT ;  /* 0xc2fc00001300780b */ /* 0x000fe20003f4e000 */
[--C-:B------:R-:W-:Y:S01]  /*14880*/  FFMA R18, R18, UR6, -R0.reuse ;  /* 0x0000000612127c23 */ /* 0x100fe20008000800 */
[--C-:B------:R-:W-:Y:S01]  /*14890*/  FFMA R17, R17, UR6, -R0.reuse ;  /* 0x0000000611117c23 */ /* 0x100fe20008000800 */
[--C-:B------:R-:W-:Y:S01]  /*148a0*/  FFMA R16, R16, UR6, -R0.reuse ;  /* 0x0000000610107c23 */ /* 0x100fe20008000800 */
[--C-:B------:R-:W-:Y:S01]  /*148b0*/  FFMA R15, R15, UR6, -R0.reuse ;  /* 0x000000060f0f7c23 */ /* 0x100fe20008000800 */
[--C-:B------:R-:W-:Y:S01]  /*148c0*/  FFMA R14, R14, UR6, -R0.reuse ;  /* 0x000000060e0e7c23 */ /* 0x100fe20008000800 */
[--C-:B------:R-:W-:Y:S01]  /*148d0*/  FFMA R13, R13, UR6, -R0.reuse ;  /* 0x000000060d0d7c23 */ /* 0x100fe20008000800 */
[----:B------:R-:W-:Y:S01]  /*148e0*/  FSEL R154, R168, -INF , !P0 ;  /* 0xff800000a89a7808 */ /* 0x000fe20004000000 */
[--C-:B------:R-:W-:Y:S01]  /*148f0*/  FFMA R12, R12, UR6, -R0.reuse ;  /* 0x000000060c0c7c23 */ /* 0x100fe20008000800 */
[--C-:B------:R-:W-:Y:S01]  /*14900*/  FFMA R11, R11, UR6, -R0.reuse ;  /* 0x000000060b0b7c23 */ /* 0x100fe20008000800 */
[--C-:B------:R-:W-:Y:S01]  /*14910*/  FFMA R10, R10, UR6, -R0.reuse ;  /* 0x000000060a0a7c23 */ /* 0x100fe20008000800 */
[--C-:B------:R-:W-:Y:S01]  /*14920*/  FFMA R9, R9, UR6, -R0.reuse ;  /* 0x0000000609097c23 */ /* 0x100fe20008000800 */
[--C-:B------:R-:W-:Y:S01]  /*14930*/  FFMA R8, R8, UR6, -R0.reuse ;  /* 0x0000000608087c23 */ /* 0x100fe20008000800 */
[----:B------:R-:W-:Y:S01]  /*14940*/  @!P2 FMUL R19, R19, 0.5 ;  /* 0x3f0000001313a820 */ /* 0x000fe20000400000 */
[----:B------:R1:W-:Y:S05]  /*14950*/  STL [R1+0x380], R96 ;  /* 0x0003806001007387 */ /* 0x0003ea0000100800 */
[----:B------:R-:W1:Y:S01]  /*14960*/  MUFU.EX2 R19, R19 ;  /* 0x0000001300137308 */ /* 0x000e620000000800 */
[----:B------:R-:W-:Y:S01]  /*14970*/  FFMA R7, R7, UR6, -R0 ;  /* 0x0000000607077c23 */ /* 0x000fe20008000800 */
[----:B-1----:R-:W4:Y:S04]  /*14980*/  LDL.LU R96, [R1+0x7c] ;  /* 0x00007c0001607983 */ /* 0x002f280000300800 */
[----:B------:R1:W-:Y:S01]  /*14990*/  STL [R1+0x37c], R97 ;  /* 0x00037c6101007387 */ /* 0x0003e20000100800 */
[----:B------:R-:W-:Y:S01]  /*149a0*/  @!P2 FMUL R19, R19, R19 ;  /* 0x000000131313a220 */ /* 0x000fe20000400000 */
[----:B------:R-:W-:-:S02]  /*149b0*/  FSETP.GEU.AND P2, PT, R18, -126, PT ;  /* 0xc2fc00001200780b */ /* 0x000fc40003f4e000 */
[----:B-1----:R-:W4:Y:S04]  /*149c0*/  LDL.LU R97, [R1+0x88] ;  /* 0x0000880001617983 */ /* 0x002f280000300800 */
[----:B------:R1:W-:Y:S07]  /*149d0*/  STL [R1+0x378], R100 ;  /* 0x0003786401007387 */ /* 0x0003ee0000100800 */
[----:B------:R-:W-:Y:S01]  /*149e0*/  @!P2 FMUL R18, R18, 0.5 ;  /* 0x3f0000001212a820 */ /* 0x000fe20000400000 */
[----:B-1----:R-:W4:Y:S03]  /*149f0*/  LDL.LU R100, [R1+0x8c] ;  /* 0x00008c0001647983 */ /* 0x002f260000300800 */
[----:B------:R-:W1:Y:S01]  /*14a00*/  MUFU.EX2 R165, R18 ;  /* 0x0000001200a57308 */ /* 0x000e620000000800 */
[----:B------:R1:W-:Y:S04]  /*14a10*/  STL [R1+0x374], R101 ;  /* 0x0003746501007387 */ /* 0x0003e80000100800 */
[----:B-1----:R-:W4:Y:S04]  /*14a20*/  LDL.LU R101, [R1+0x98] ;  /* 0x0000980001657983 */ /* 0x002f280000300800 */
[----:B------:R1:W-:Y:S01]  /*14a30*/  STL [R1+0x370], R104 ;  /* 0x0003706801007387 */ /* 0x0003e20000100800 */
[----:B------:R-:W-:Y:S01]  /*14a40*/  @!P2 FMUL R165, R165, R165 ;  /* 0x000000a5a5a5a220 */ /* 0x000fe20000400000 */
[----:B------:R-:W-:-:S02]  /*14a50*/  FSETP.GEU.AND P2, PT, R17, -126, PT ;  /* 0xc2fc00001100780b */ /* 0x000fc40003f4e000 */
[----:B-1----:R-:W4:Y:S04]  /*14a60*/  LDL.LU R104, [R1+0x9c] ;  /* 0x00009c0001687983 */ /* 0x002f280000300800 */
[----:B------:R1:W-:Y:S07]  /*14a70*/  STL [R1+0x36c], R105 ;  /* 0x00036c6901007387 */ /* 0x0003ee0000100800 */
[----:B------:R-:W-:-:S04]  /*14a80*/  @!P2 FMUL R17, R17, 0.5 ;  /* 0x3f0000001111a820 */ /* 0x000fc80000400000 */
[----:B------:R-:W2:Y:S01]  /*14a90*/  MUFU.EX2 R18, R17 ;  /* 0x0000001100127308 */ /* 0x000ea20000000800 */
[----:B-1----:R-:W4:Y:S04]  /*14aa0*/  LDL.LU R105, [R1+0xa8] ;  /* 0x0000a80001697983 */ /* 0x002f280000300800 */
[----:B------:R1:W-:Y:S01]  /*14ab0*/  STL [R1+0x368], R108 ;  /* 0x0003686c01007387 */ /* 0x0003e20000100800 */
[----:B--2---:R-:W-:Y:S01]  /*14ac0*/  @!P2 FMUL R18, R18, R18 ;  /* 0x000000121212a220 */ /* 0x004fe20000400000 */
[C---:B------:R-:W-:Y:S02]  /*14ad0*/  FSETP.GEU.AND P2, PT, R16.reuse, -126, PT ;  /* 0xc2fc00001000780b */ /* 0x040fe40003f4e000 */
[----:B-1----:R-:W2:Y:S04]  /*14ae0*/  LDL.LU R108, [R1+0xac] ;  /* 0x0000ac00016c7983 */ /* 0x002ea80000300800 */
[----:B------:R1:W-:Y:S07]  /*14af0*/  STL [R1+0x364], R109 ;  /* 0x0003646d01007387 */ /* 0x0003ee0000100800 */
[----:B------:R-:W-:Y:S01]  /*14b00*/  @!P2 FMUL R16, R16, 0.5 ;  /* 0x3f0000001010a820 */ /* 0x000fe20000400000 */
[----:B-1----:R-:W2:Y:S03]  /*14b10*/  LDL.LU R109, [R1+0xb8] ;  /* 0x0000b800016d7983 */ /* 0x002ea60000300800 */
[----:B------:R-:W1:Y:S01]  /*14b20*/  MUFU.EX2 R167, R16 ;  /* 0x0000001000a77308 */ /* 0x000e620000000800 */
[----:B------:R3:W-:Y:S04]  /*14b30*/  STL [R1+0x360], R112 ;  /* 0x0003607001007387 */ /* 0x0007e80000100800 */
[----:B---3--:R-:W3:Y:S04]  /*14b40*/  LDL.LU R112, [R1+0xbc] ;  /* 0x0000bc0001707983 */ /* 0x008ee80000300800 */
[----:B------:R1:W-:Y:S02]  /*14b50*/  STL [R1+0x35c], R113 ;  /* 0x00035c7101007387 */ /* 0x0003e40000100800 */
[----:B-1----:R-:W-:Y:S01]  /*14b60*/  @!P2 FMUL R167, R167, R167 ;  /* 0x000000a7a7a7a220 */ /* 0x002fe20000400000 */
[C---:B------:R-:W-:Y:S01]  /*14b70*/  FSETP.GEU.AND P2, PT, R15.reuse, -126, PT ;  /* 0xc2fc00000f00780b */ /* 0x040fe20003f4e000 */
[----:B------:R-:W3:Y:S04]  /*14b80*/  LDL.LU R113, [R1+0xc8] ;  /* 0x0000c80001717983 */ /* 0x000ee80000300800 */
[----:B------:R1:W-:Y:S08]  /*14b90*/  STL [R1+0x358], R116 ;  /* 0x0003587401007387 */ /* 0x0003f00000100800 */
[----:B------:R-:W-:-:S04]  /*14ba0*/  @!P2 FMUL R15, R15, 0.5 ;  /* 0x3f0000000f0fa820 */ /* 0x000fc80000400000 */
[----:B------:R-:W1:Y:S02]  /*14bb0*/  MUFU.EX2 R17, R15 ;  /* 0x0000000f00117308 */ /* 0x000e640000000800 */
[----:B-1----:R-:W3:Y:S04]  /*14bc0*/  LDL.LU R116, [R1+0xcc] ;  /* 0x0000cc0001747983 */ /* 0x002ee80000300800 */
[----:B------:R1:W-:Y:S01]  /*14bd0*/  STL [R1+0x354], R117 ;  /* 0x0003547501007387 */ /* 0x0003e20000100800 */
[----:B------:R-:W-:Y:S01]  /*14be0*/  @!P2 FMUL R17, R17, R17 ;  /* 0x000000111111a220 */ /* 0x000fe20000400000 */
[C---:B------:R-:W-:Y:S02]  /*14bf0*/  FSETP.GEU.AND P2, PT, R14.reuse, -126, PT ;  /* 0xc2fc00000e00780b */ /* 0x040fe40003f4e000 */
[----:B-1----:R-:W3:Y:S04]  /*14c00*/  LDL.LU R117, [R1+0xd8] ;  /* 0x0000d80001757983 */ /* 0x002ee80000300800 */
[----:B------:R1:W-:Y:S07]  /*14c10*/  STL [R1+0x350], R120 ;  /* 0x0003507801007387 */ /* 0x0003ee0000100800 */
[----:B------:R-:W-:Y:S01]  /*14c20*/  @!P2 FMUL R14, R14, 0.5 ;  /* 0x3f0000000e0ea820 */ /* 0x000fe20000400000 */
[----:B-1----:R-:W3:Y:S03]  /*14c30*/  LDL.LU R120, [R1+0xdc] ;  /* 0x0000dc0001787983 */ /* 0x002ee60000300800 */
[----:B------:R-:W1:Y:S01]  /*14c40*/  MUFU.EX2 R161, R14 ;  /* 0x0000000e00a17308 */ /* 0x000e620000000800 */
[----:B------:R1:W-:Y:S04]  /*14c50*/  STL [R1+0x34c], R121 ;  /* 0x00034c7901007387 */ /* 0x0003e80000100800 */
[----:B-1----:R-:W3:Y:S04]  /*14c60*/  LDL.LU R121, [R1+0xe8] ;  /* 0x0000e80001797983 */ /* 0x002ee80000300800 */
[----:B------:R1:W-:Y:S01]  /*14c70*/  STL [R1+0x348], R124 ;  /* 0x0003487c01007387 */ /* 0x0003e20000100800 */
[----:B------:R-:W-:Y:S01]  /*14c80*/  @!P2 FMUL R161, R161, R161 ;  /* 0x000000a1a1a1a220 */ /* 0x000fe20000400000 */
[----:B------:R-:W-:-:S02]  /*14c90*/  FSETP.GEU.AND P2, PT, R13, -126, PT ;  /* 0xc2fc00000d00780b */ /* 0x000fc40003f4e000 */
[----:B-1----:R-:W3:Y:S04]  /*14ca0*/  LDL.LU R124, [R1+0xec] ;  /* 0x0000ec00017c7983 */ /* 0x002ee80000300800 */
[----:B------:R1:W-:Y:S07]  /*14cb0*/  STL [R1+0x344], R125 ;  /* 0x0003447d01007387 */ /* 0x0003ee0000100800 */
        /* <DEDUP_REMOVED lines=11> */
[----:B------:R1:W-:Y:S01]  /*14d70*/  STL [R1+0x338], R132 ;  /* 0x0003388401007387 */ /* 0x0003e20000100800 */
[----:B------:R-:W-:-:S03]  /*14d80*/  FFMA R6, R6, UR6, -R0 ;  /* 0x0000000606067c23 */ /* 0x000fc60008000800 */
[----:B-1----:R-:W3:Y:S04]  /*14d90*/  LDL.LU R132, [R1+0x10c] ;  /* 0x00010c0001847983 */ /* 0x002ee80000300800 */
[----:B------:R1:W-:Y:S01]  /*14da0*/  STL [R1+0x334], R133 ;  /* 0x0003348501007387 */ /* 0x0003e20000100800 */
[----:B------:R-:W-:Y:S01]  /*14db0*/  @!P2 FMUL R163, R163, R163 ;  /* 0x000000a3a3a3a220 */ /* 0x000fe20000400000 */
[C---:B------:R-:W-:Y:S02]  /*14dc0*/  FSETP.GEU.AND P2, PT, R11.reuse, -126, PT ;  /* 0xc2fc00000b00780b */ /* 0x040fe40003f4e000 */
        /* <DEDUP_REMOVED lines=21> */
[----:B------:R-:W4:Y:S01]  /*14f20*/  MUFU.EX2 R22, R9 ;  /* 0x0000000900167308 */ /* 0x000f220000000800 */
[----:B-1----:R-:W3:Y:S04]  /*14f30*/  LDL.LU R145, [R1+0x148] ;  /* 0x0001480001917983 */ /* 0x002ee80000300800 */
[----:B------:R1:W-:Y:S01]  /*14f40*/  STL [R1+0x318], R148 ;  /* 0x0003189401007387 */ /* 0x0003e20000100800 */
[----:B----4-:R-:W-:Y:S01]  /*14f50*/  @!P2 FMUL R22, R22, R22 ;  /* 0x000000161616a220 */ /* 0x010fe20000400000 */
[C---:B------:R-:W-:Y:S02]  /*14f60*/  FSETP.GEU.AND P2, PT, R8.reuse, -126, PT ;  /* 0xc2fc00000800780b */ /* 0x040fe40003f4e000 */
        /* <DEDUP_REMOVED lines=23> */
[----:B------:R1:W-:Y:S01]  /*150e0*/  STL [R1+0x2fc], R230 ;  /* 0x0002fce601007387 */ /* 0x0003e20000100800 */
[----:B------:R-:W-:-:S03]  /*150f0*/  FFMA R5, R5, UR6, -R0 ;  /* 0x0000000605057c23 */ /* 0x000fc60008000800 */
[----:B-1----:R-:W2:Y:S04]  /*15100*/  LDL.LU R230, [R1+0x188] ;  /* 0x0001880001e67983 */ /* 0x002ea80000300800 */
[----:B------:R1:W-:Y:S01]  /*15110*/  STL [R1+0x2f8], R229 ;  /* 0x0002f8e501007387 */ /* 0x0003e20000100800 */
[----:B------:R-:W-:-:S03]  /*15120*/  @!P2 FMUL R153, R153, R153 ;  /* 0x000000999999a220 */ /* 0x000fc60000400000 */
[----:B-1----:R-:W2:Y:S04]  /*15130*/  LDL.LU R229, [R1+0x1fc] ;  /* 0x0001fc0001e57983 */ /* 0x002ea80000300800 */
[----:B------:R1:W-:Y:S01]  /*15140*/  STL [R1+0x2f4], R228 ;  /* 0x0002f4e401007387 */ /* 0x0003e20000100800 */
[----:B------:R-:W-:-:S03]  /*15150*/  FSETP.GEU.AND P2, PT, R5, -126, PT ;  /* 0xc2fc00000500780b */ /* 0x000fc60003f4e000 */
[----:B-1----:R-:W2:Y:S04]  /*15160*/  LDL.LU R228, [R1+0x4] ;  /* 0x0000040001e47983 */ /* 0x002ea80000300800 */
[----:B------:R1:W-:Y:S04]  /*15170*/  STL [R1+0x2f0], R227 ;  /* 0x0002f0e301007387 */ /* 0x0003e80000100800 */
        /* <DEDUP_REMOVED lines=15> */
[----:B------:R-:W3:Y:S03]  /*15270*/  MUFU.EX2 R20, R5 ;  /* 0x0000000500147308 */ /* 0x000ee60000000800 */
        /* <DEDUP_REMOVED lines=12> */
[----:B------:R-:W-:-:S03]  /*15340*/  FFMA R0, R183, UR6, -R0 ;  /* 0x00000006b7007c23 */ /* 0x000fc60008000800 */
[----:B-1----:R-:W2:Y:S04]  /*15350*/  LDL.LU R214, [R1+0x74] ;  /* 0x0000740001d67983 */ /* 0x002ea80000300800 */
[----:B------:R1:W-:Y:S04]  /*15360*/  STL [R1+0x2b8], R213 ;  /* 0x0002b8d501007387 */ /* 0x0003e80000100800 */
[----:B-1----:R-:W2:Y:S04]  /*15370*/  LDL.LU R213, [R1+0x80] ;  /* 0x0000800001d57983 */ /* 0x002ea80000300800 */
[----:B------:R1:W-:Y:S01]  /*15380*/  STL [R1+0x2b4], R212 ;  /* 0x0002b4d401007387 */ /* 0x0003e20000100800 */
[----:B---3--:R-:W-:-:S03]  /*15390*/  @!P2 FMUL R20, R20, R20 ;  /* 0x000000141414a220 */ /* 0x008fc60000400000 */
[----:B-1----:R-:W3:Y:S04]  /*153a0*/  LDL.LU R212, [R1+0x84] ;  /* 0x0000840001d47983 */ /* 0x002ee80000300800 */
[----:B------:R1:W-:Y:S01]  /*153b0*/  STL [R1+0x2b0], R211 ;  /* 0x0002b0d301007387 */ /* 0x0003e20000100800 */
[----:B------:R-:W-:-:S03]  /*153c0*/  FSETP.GEU.AND P2, PT, R0, -126, PT ;  /* 0xc2fc00000000780b */ /* 0x000fc60003f4e000 */
[----:B-1----:R-:W3:Y:S04]  /*153d0*/  LDL.LU R211, [R1+0x90] ;  /* 0x0000900001d37983 */ /* 0x002ee80000300800 */
[----:B------:R1:W-:Y:S04]  /*153e0*/  STL [R1+0x2ac], R210 ;  /* 0x0002acd201007387 */ /* 0x0003e80000100800 */
        /* <DEDUP_REMOVED lines=9> */
[----:B------:R1:W-:Y:S01]  /*15480*/  STL [R1+0x298], R205 ;  /* 0x000298cd01007387 */ /* 0x0003e20000100800 */
[----:B------:R-:W-:-:S03]  /*15490*/  @!P2 FMUL R0, R0, 0.5 ;  /* 0x3f0000000000a820 */ /* 0x000fc60000400000 */
[----:B-1----:R-:W3:Y:S04]  /*154a0*/  LDL.LU R205, [R1+0xc0] ;  /* 0x0000c00001cd7983 */ /* 0x002ee80000300800 */
[----:B------:R1:W-:Y:S04]  /*154b0*/  STL [R1+0x294], R204 ;  /* 0x000294cc01007387 */ /* 0x0003e80000100800 */
[----:B-1----:R-:W3:Y:S04]  /*154c0*/  LDL.LU R204, [R1+0xc4] ;  /* 0x0000c40001cc7983 */ /* 0x002ee80000300800 */
[----:B------:R1:W-:Y:S01]  /*154d0*/  STL [R1+0x290], R203 ;  /* 0x000290cb01007387 */ /* 0x0003e20000100800 */
[----:B------:R-:W4:Y:S03]  /*154e0*/  MUFU.EX2 R155, R0 ;  /* 0x00000000009b7308 */ /* 0x000f260000000800 */
[----:B-1----:R-:W3:Y:S04]  /*154f0*/  LDL.LU R203, [R1+0xd0] ;  /* 0x0000d00001cb7983 */ /* 0x002ee80000300800 */
[----:B------:R1:W-:Y:S01]  /*15500*/  STL [R1+0x28c], R202 ;  /* 0x00028cca01007387 */ /* 0x0003e20000100800 */
[----:B------:R-:W-:-:S03]  /*15510*/  FADD R6, R19, R23 ;  /* 0x0000001713067221 */ /* 0x000fc60000000000 */
        /* <DEDUP_REMOVED lines=11> */
[----:B------:R1:W-:Y:S04]  /*155d0*/  STL [R1+0x27c], R198 ;  /* 0x00027cc601007387 */ /* 0x0003e80000100800 */
[----:B-1----:R-:W3:Y:S04]  /*155e0*/  LDL.LU R198, [R1+0xf4] ;  /* 0x0000f40001c67983 */ /* 0x002ee80000300800 */
[----:B------:R1:W-:Y:S01]  /*155f0*/  STL [R1+0x278], R197 ;  /* 0x000278c501007387 */ /* 0x0003e20000100800 */
[----:B------:R-:W-:-:S03]  /*15600*/  FADD R5, R6, R5 ;  /* 0x0000000506057221 */ /* 0x000fc60000000000 */
[----:B-1----:R-:W3:Y:S04]  /*15610*/  LDL.LU R197, [R1+0x100] ;  /* 0x0001000001c57983 */ /* 0x002ee80000300800 */
[----:B------:R1:W-:Y:S04]  /*15620*/  STL [R1+0x274], R196 ;  /* 0x000274c401007387 */ /* 0x0003e80000100800 */
        /* <DEDUP_REMOVED lines=9> */
[----:B----4-:R-:W-:-:S03]  /*156c0*/  @!P2 FMUL R155, R155, R155 ;  /* 0x0000009b9b9ba220 */ /* 0x010fc60000400000 */
[----:B-1----:R-:W4:Y:S04]  /*156d0*/  LDL.LU R190, [R1+0x120] ;  /* 0x0001200001be7983 */ /* 0x002f280000300800 */
[----:B------:R-:W3:Y:S04]  /*156e0*/  LDL.LU R166, [R1+0x1f8] ;  /* 0x0001f80001a67983 */ /* 0x000ee80000300800 */
[----:B------:R-:W4:Y:S04]  /*156f0*/  LDL.LU R170, [R1+0x1f4] ;  /* 0x0001f40001aa7983 */ /* 0x000f280000300800 */
[----:B------:R-:W4:Y:S04]  /*15700*/  LDL.LU R164, [R1+0x1ec] ;  /* 0x0001ec0001a47983 */ /* 0x000f280000300800 */
[----:B------:R-:W4:Y:S04]  /*15710*/  LDL.LU R171, [R1+0x1f0] ;  /* 0x0001f00001ab7983 */ /* 0x000f280000300800 */
[----:B------:R-:W4:Y:S01]  /*15720*/  LDL.LU R174, [R1+0x1e4] ;  /* 0x0001e40001ae7983 */ /* 0x000f220000300800 */
[----:B------:R-:W-:-:S03]  /*15730*/  FADD R7, R6, R5 ;  /* 0x0000000506077221 */ /* 0x000fc60000000000 */
[----:B------:R-:W4:Y:S01]  /*15740*/  LDL.LU R175, [R1+0x1e0] ;  /* 0x0001e00001af7983 */ /* 0x000f220000300800 */
[----:B------:R-:W-:-:S03]  /*15750*/  FADD R6, R167, R159 ;  /* 0x0000009fa7067221 */ /* 0x000fc60000000000 */
[----:B------:R-:W4:Y:S01]  /*15760*/  LDL.LU R178, [R1+0x1d4] ;  /* 0x0001d40001b27983 */ /* 0x000f220000300800 */
[----:B------:R-:W-:-:S03]  /*15770*/  FADD R5, R163, R155 ;  /* 0x0000009ba3057221 */ /* 0x000fc60000000000 */
[----:B------:R-:W4:Y:S04]  /*15780*/  LDL.LU R179, [R1+0x1d0] ;  /* 0x0001d00001b37983 */ /* 0x000f280000300800 */
[----:B------:R-:W4:Y:S01]  /*15790*/  LDL.LU R182, [R1+0x1c4] ;  /* 0x0001c40001b67983 */ /* 0x000f220000300800 */
[----:B------:R-:W-:-:S03]  /*157a0*/  LOP3.LUT P0, RZ, R2, 0x40, RZ, 0xc0, !PT ;  /* 0x0000004002ff7812 */ /* 0x000fc6000780c0ff */
[----:B------:R-:W4:Y:S01]  /*157b0*/  LDL.LU R183, [R1+0x1c0] ;  /* 0x0001c00001b77983 */ /* 0x000f220000300800 */
[----:B------:R-:W-:Y:S01]  /*157c0*/  FADD R5, R6, R5 ;  /* 0x0000000506057221 */ /* 0x000fe20000000000 */
[----:B------:R-:W-:Y:S01]  /*157d0*/  FADD R0, -R152, R184 ;  /* 0x000000b898007221 */ /* 0x000fe20000000100 */
[----:B------:R-:W-:Y:S01]  /*157e0*/  FSEL R169, R169, -INF , !P0 ;  /* 0xff800000a9a97808 */ /* 0x000fe20004000000 */
[----:B------:R-:W4:Y:S01]  /*157f0*/  LDL.LU R16, [R1+0x1e8] ;  /* 0x0001e80001107983 */ /* 0x000f220000300800 */
[----:B------:R-:W-:Y:S01]  /*15800*/  FADD R5, R7, R5 ;  /* 0x0000000507057221 */ /* 0x000fe20000000000 */
[----:B------:R-:W-:Y:S01]  /*15810*/  FMUL R0, R0, UR6 ;  /* 0x0000000600007c20 */ /* 0x000fe20008400000 */
[----:B------:R-:W-:Y:S01]  /*15820*/  FSEL R173, R173, -INF , !P1 ;  /* 0xff800000adad7808 */ /* 0x000fe20004800000 */
[----:B------:R-:W4:Y:S01]  /*15830*/  LDL.LU R15, [R1+0x1dc] ;  /* 0x0001dc00010f7983 */ /* 0x000f220000300800 */
[----:B------:R-:W-:Y:S02]  /*15840*/  FSEL R176, R176, -INF , !P3 ;  /* 0xff800000b0b07808 */ /* 0x000fe40005800000 */
[----:B------:R-:W-:Y:S01]  /*15850*/  FSEL R177, R177, -INF , !P4 ;  /* 0xff800000b1b17808 */ /* 0x000fe20006000000 */
[----:B------:R-:W4:Y:S01]  /*15860*/  LDL.LU R14, [R1+0x1d8] ;  /* 0x0001d800010e7983 */ /* 0x000f220000300800 */
[----:B------:R-:W-:-:S02]  /*15870*/  FSEL R180, R180, -INF , !P5 ;  /* 0xff800000b4b47808 */ /* 0x000fc40006800000 */
[----:B------:R-:W-:Y:S01]  /*15880*/  FSEL R181, R181, -INF , !P6 ;  /* 0xff800000b5b57808 */ /* 0x000fe20007000000 */
[----:B------:R-:W4:Y:S01]  /*15890*/  LDL.LU R13, [R1+0x1cc] ;  /* 0x0001cc00010d7983 */ /* 0x000f220000300800 */
[----:B------:R-:W-:-:S03]  /*158a0*/  LOP3.LUT P0, RZ, R2, 0x20, RZ, 0xc0, !PT ;  /* 0x0000002002ff7812 */ /* 0x000fc6000780c0ff */
[----:B------:R-:W4:Y:S04]  /*158b0*/  LDL.LU R12, [R1+0x1c8] ;  /* 0x0001c800010c7983 */ /* 0x000f280000300800 */
[----:B------:R-:W4:Y:S04]  /*158c0*/  LDL.LU R11, [R1+0x1bc] ;  /* 0x0001bc00010b7983 */ /* 0x000f280000300800 */
[----:B------:R-:W4:Y:S04]  /*158d0*/  LDL.LU R10, [R1+0x1b8] ;  /* 0x0001b800010a7983 */ /* 0x000f280000300800 */
[----:B------:R-:W4:Y:S01]  /*158e0*/  LDL.LU R9, [R1+0x1ac] ;  /* 0x0001ac0001097983 */ /* 0x000f220000300800 */
[----:B------:R-:W-:-:S03]  /*158f0*/  FADD R5, R8, R5 ;  /* 0x0000000508057221 */ /* 0x000fc60000000000 */
[----:B------:R-:W4:Y:S04]  /*15900*/  LDL.LU R152, [R1+0x1a8] ;  /* 0x0001a80001987983 */ /* 0x000f280000300800 */
[----:B------:R-:W4:Y:S04]  /*15910*/  LDL.LU R184, [R1+0x1b4] ;  /* 0x0001b40001b87983 */ /* 0x000f280000300800 */
[----:B------:R-:W4:Y:S04]  /*15920*/  LDL.LU R6, [R1+0x19c] ;  /* 0x00019c0001067983 */ /* 0x000f280000300800 */
[----:B------:R-:W4:Y:S04]  /*15930*/  LDL.LU R7, [R1+0x198] ;  /* 0x0001980001077983 */ /* 0x000f280000300800 */
[----:B------:R-:W4:Y:S01]  /*15940*/  LDL.LU R8, [R1+0x18c] ;  /* 0x00018c0001087983 */ /* 0x000f220000300800 */
[----:B------:R-:W-:-:S13]  /*15950*/  FSETP.GEU.AND P2, PT, R0, -126, PT ;  /* 0xc2fc00000000780b */ /* 0x000fda0003f4e000 */
[----:B------:R-:W-:-:S06]  /*15960*/  @!P2 FMUL R0, R0, 0.5 ;  /* 0x3f0000000000a820 */ /* 0x000fcc0000400000 */
[----:B------:R-:W1:Y:S02]  /*15970*/  MUFU.EX2 R0, R0 ;  /* 0x0000000000007308 */ /* 0x000e640000000800 */
[----:B-1----:R-:W-:-:S04]  /*15980*/  @!P2 FMUL R0, R0, R0 ;  /* 0x000000000000a220 */ /* 0x002fc80000400000 */
        /* <DEDUP_REMOVED lines=46> */
[-C--:B--2---:R-:W-:Y:S01]  /*15c70*/  FMUL R232, R232, R0.reuse ;  /* 0x00000000e8e87220 */ /* 0x084fe20000400000 */
        /* <DEDUP_REMOVED lines=68> */
[----:B------:R1:W-:Y:S04]  /*160c0*/  STL [R1+0x8], R65 ;  /* 0x0000084101007387 */ /* 0x0003e80000100800 */
[----:B-1----:R-:W2:Y:S04]  /*160d0*/  LDL.LU R65, [R1+0x3bc] ;  /* 0x0003bc0001417983 */ /* 0x002ea80000300800 */
[----:B------:R1:W-:Y:S04]  /*160e0*/  STL [R1+0xc], R68 ;  /* 0x00000c4401007387 */ /* 0x0003e80000100800 */
[----:B-1----:R-:W2:Y:S01]  /*160f0*/  LDL.LU R68, [R1+0x3b8] ;  /* 0x0003b80001447983 */ /* 0x002ea20000300800 */
[-C--:B---3--:R-:W-:Y:S01]  /*16100*/  FMUL R166, R166, R0.reuse ;  /* 0x00000000a6a67220 */ /* 0x088fe20000400000 */
[----:B----4-:R-:W-:-:S02]  /*16110*/  FMUL R164, R164, R0 ;  /* 0x00000000a4a47220 */ /* 0x010fc40000400000 */
[----:B------:R1:W-:Y:S04]  /*16120*/  STL [R1+0x18], R69 ;  /* 0x0000184501007387 */ /* 0x0003e80000100800 */
[----:B-1----:R-:W3:Y:S01]  /*16130*/  LDL.LU R69, [R1+0x3b4] ;  /* 0x0003b40001457983 */ /* 0x002ee20000300800 */
        /* <DEDUP_REMOVED lines=12> */
[----:B------:R-:W-:-:S04]  /*16200*/  FMNMX R0, R189, R185, !PT ;  /* 0x000000b9bd007209 */ /* 0x000fc80007800000 */
[----:B------:R-:W-:-:S04]  /*16210*/  FMNMX R0, R188, R0, !PT ;  /* 0x00000000bc007209 */ /* 0x000fc80007800000 */
[----:B------:R-:W-:-:S04]  /*16220*/  FMNMX R0, R187, R0, !PT ;  /* 0x00000000bb007209 */ /* 0x000fc80007800000 */
[----:B------:R-:W-:-:S04]  /*16230*/  FMNMX R0, R186, R0, !PT ;  /* 0x00000000ba007209 */ /* 0x000fc80007800000 */
[----:B------:R-:W-:-:S04]  /*16240*/  FMNMX R0, R160, R0, !PT ;  /* 0x00000000a0007209 */ /* 0x000fc80007800000 */
[----:B------:R-:W-:-:S04]  /*16250*/  FMNMX R0, R158, R0, !PT ;  /* 0x000000009e007209 */ /* 0x000fc80007800000 */
[----:B------:R-:W-:Y:S01]  /*16260*/  FMNMX R0, R162, R0, !PT ;  /* 0x00000000a2007209 */ /* 0x000fe20007800000 */
[----:B------:R1:W-:Y:S03]  /*16270*/  STL [R1+0x1c], R72 ;  /* 0x00001c4801007387 */ /* 0x0003e60000100800 */
[----:B------:R-:W-:-:S04]  /*16280*/  FMNMX R0, R156, R0, !PT ;  /* 0x000000009c007209 */ /* 0x000fc80007800000 */
[----:B------:R-:W-:Y:S01]  /*16290*/  FMNMX R0, R154, R0, !PT ;  /* 0x000000009a007209 */ /* 0x000fe20007800000 */
[----:B-1----:R-:W4:Y:S03]  /*162a0*/  LDL.LU R72, [R1+0x3b0] ;  /* 0x0003b00001487983 */ /* 0x002f260000300800 */
[----:B------:R-:W-:Y:S01]  /*162b0*/  FMNMX R0, R169, R0, !PT ;  /* 0x00000000a9007209 */ /* 0x000fe20007800000 */
[----:B------:R1:W-:Y:S03]  /*162c0*/  STL [R1+0x28], R73 ;  /* 0x0000284901007387 */ /* 0x0003e60000100800 */
[----:B------:R-:W-:Y:S01]  /*162d0*/  FMNMX R5, R172, R0, !PT ;  /* 0x00000000ac057209 */ /* 0x000fe20007800000 */
[----:B-1----:R-:W4:Y:S04]  /*162e0*/  LDL.LU R73, [R1+0x3ac] ;  /* 0x0003ac0001497983 */ /* 0x002f280000300800 */
[----:B------:R1:W-:Y:S01]  /*162f0*/  STL [R1+0x2c], R76 ;  /* 0x00002c4c01007387 */ /* 0x0003e20000100800 */
[----:B------:R-:W-:-:S03]  /*16300*/  FMNMX R5, R173, R5, !PT ;  /* 0x00000005ad057209 */ /* 0x000fc60007800000 */
        /* <DEDUP_REMOVED lines=28> */
[----:B------:R-:W2:Y:S04]  /*164d0*/  SHFL.BFLY PT, R0, R5, 0x1, 0x1f ;  /* 0x0c201f0005007f89 */ /* 0x000ea800000e0000 */
        /* <DEDUP_REMOVED lines=20> */
[----:B--2---:R-:W-:-:S03]  /*16620*/  FMNMX R5, R5, R0, !PT ;  /* 0x0000000005057209 */ /* 0x004fc60007800000 */
        /* <DEDUP_REMOVED lines=8> */
[----:B------:R-:W3:Y:S04]  /*166b0*/  SHFL.BFLY PT, R0, R5, 0x2, 0x1f ;  /* 0x0c401f0005007f89 */ /* 0x000ee800000e0000 */
        /* <DEDUP_REMOVED lines=22> */
[----:B---3--:R-:W-:-:S03]  /*16820*/  FMNMX R5, R5, R0, !PT ;  /* 0x0000000005057209 */ /* 0x008fc60007800000 */
[----:B-1----:R-:W3:Y:S04]  /*16830*/  LDL.LU R149, [R1+0x314] ;  /* 0x0003140001957983 */ /* 0x002ee80000300800 */
[----:B------:R1:W-:Y:S04]  /*16840*/  STL [R1+0x15c], R235 ;  /* 0x00015ceb01007387 */ /* 0x0003e80000100800 */
[----:B-1----:R1:W5:Y:S04]  /*16850*/  LDL.LU R235, [R1+0x310] ;  /* 0x0003100001eb7983 */ /* 0x0023680000300800 */
[----:B------:R1:W-:Y:S01]  /*16860*/  STL [R1+0x168], R234 ;  /* 0x000168ea01007387 */ /* 0x0003e20000100800 */
[----:B------:R-:W-:-:S03]  /*16870*/  FSETP.NEU.AND P2, PT, R5, -INF , PT ;  /* 0xff8000000500780b */ /* 0x000fc60003f4d000 */
[----:B-1----:R1:W5:Y:S04]  /*16880*/  LDL.LU R234, [R1+0x30c] ;  /* 0x00030c0001ea7983 */ /* 0x0023680000300800 */
[----:B------:R1:W-:Y:S04]  /*16890*/  STL [R1+0x16c], R233 ;  /* 0x00016ce901007387 */ /* 0x0003e80000100800 */
[----:B-1----:R1:W5:Y:S04]  /*168a0*/  LDL.LU R233, [R1+0x308] ;  /* 0x0003080001e97983 */ /* 0x0023680000300800 */
[----:B------:R1:W-:Y:S04]  /*168b0*/  STL [R1+0x178], R232 ;  /* 0x000178e801007387 */ /* 0x0003e80000100800 */
[----:B-1----:R1:W5:Y:S04]  /*168c0*/  LDL.LU R232, [R1+0x304] ;  /* 0x0003040001e87983 */ /* 0x0023680000300800 */
[----:B------:R1:W-:Y:S04]  /*168d0*/  STL [R1+0x17c], R231 ;  /* 0x00017ce701007387 */ /* 0x0003e80000100800 */
[----:B-1----:R1:W5:Y:S04]  /*168e0*/  LDL.LU R231, [R1+0x300] ;  /* 0x0003000001e77983 */ /* 0x0023680000300800 */
[----:B------:R4:W-:Y:S04]  /*168f0*/  STL [R1+0x188], R230 ;  /* 0x000188e601007387 */ /* 0x0009e80000100800 */
[----:B----4-:R1:W5:Y:S04]  /*16900*/  LDL.LU R230, [R1+0x2fc] ;  /* 0x0002fc0001e67983 */ /* 0x0103680000300800 */
[----:B------:R-:W-:Y:S04]  /*16910*/  STL [R1+0x18c], R8 ;  /* 0x00018c0801007387 */ /* 0x000fe80000100800 */
[----:B------:R-:W-:Y:S04]  /*16920*/  STL [R1+0x198], R7 ;  /* 0x0001980701007387 */ /* 0x000fe80000100800 */
[----:B------:R4:W-:Y:S01]  /*16930*/  STL [R1+0x19c], R6 ;  /* 0x00019c0601007387 */ /* 0x0009e20000100800 */
[----:B------:R-:W-:-:S02]  /*16940*/  LOP3.LUT P1, RZ, R2, 0x10, RZ, 0xc0, !PT ;  /* 0x0000001002ff7812 */ /* 0x000fc4000782c0ff */
[----:B----4-:R-:W-:-:S05]  /*16950*/  FSEL R6, R5, RZ, P2 ;  /* 0x000000ff05067208 */ /* 0x010fca0001000000 */
[----:B------:R-:W-:-:S04]  /*16960*/  FMUL R0, R6, UR6 ;  /* 0x0000000606007c20 */ /* 0x000fc80008400000 */
[----:B------:R-:W-:-:S05]  /*16970*/  FFMA R2, R189, UR6, -R0 ;  /* 0x00000006bd027c23 */ /* 0x000fca0008000800 */
[----:B------:R-:W-:Y:S01]  /*16980*/  FSETP.GEU.AND P6, PT, R2, -126, PT ;  /* 0xc2fc00000200780b */ /* 0x000fe20003fce000 */
[----:B------:R-:W-:Y:S01]  /*16990*/  FFMA R7, R188, UR6, -R0 ;  /* 0x00000006bc077c23 */ /* 0x000fe20008000800 */
[----:B------:R-:W-:Y:S04]  /*169a0*/  STL [R1+0x1a8], R152 ;  /* 0x0001a89801007387 */ /* 0x000fe80000100800 */
[----:B------:R-:W-:Y:S01]  /*169b0*/  STL [R1+0x1ac], R9 ;  /* 0x0001ac0901007387 */ /* 0x000fe20000100800 */
[----:B------:R-:W-:-:S03]  /*169c0*/  FSETP.GEU.AND P2, PT, R7, -126, PT ;  /* 0xc2fc00000700780b */ /* 0x000fc60003f4e000 */
[----:B------:R-:W-:Y:S04]  /*169d0*/  STL [R1+0x1b8], R10 ;  /* 0x0001b80a01007387 */ /* 0x000fe80000100800 */
[----:B------:R-:W-:Y:S01]  /*169e0*/  STL [R1+0x1bc], R11 ;  /* 0x0001bc0b01007387 */ /* 0x000fe20000100800 */
[----:B------:R-:W-:-:S03]  /*169f0*/  @!P6 FMUL R2, R2, 0.5 ;  /* 0x3f0000000202e820 */ /* 0x000fc60000400000 */
[----:B------:R-:W-:Y:S04]  /*16a00*/  STL [R1+0x1c8], R12 ;  /* 0x0001c80c01007387 */ /* 0x000fe80000100800 */
[----:B------:R-:W-:Y:S04]  /*16a10*/  STL [R1+0x1cc], R13 ;  /* 0x0001cc0d01007387 */ /* 0x000fe80000100800 */
[----:B------:R-:W-:Y:S04]  /*16a20*/  STL [R1+0x1d8], R14 ;  /* 0x0001d80e01007387 */ /* 0x000fe80000100800 */
[----:B------:R-:W-:Y:S01]  /*16a30*/  STL [R1+0x1dc], R15 ;  /* 0x0001dc0f01007387 */ /* 0x000fe20000100800 */
[----:B------:R-:W-:-:S03]  /*16a40*/  FFMA R8, R186, UR6, -R0 ;  /* 0x00000006ba087c23 */ /* 0x000fc60008000800 */
[----:B------:R4:W-:Y:S01]  /*16a50*/  STL [R1+0x1e8], R16 ;  /* 0x0001e81001007387 */ /* 0x0009e20000100800 */
[----:B------:R-:W-:Y:S01]  /*16a60*/  @!P2 FMUL R7, R7, 0.5 ;  /* 0x3f0000000707a820 */ /* 0x000fe20000400000 */
[----:B------:R-:W-:Y:S01]  /*16a70*/  FSETP.GEU.AND P4, PT, R8, -126, PT ;  /* 0xc2fc00000800780b */ /* 0x000fe20003f8e000 */
[----:B----4-:R4:W1:Y:S01]  /*16a80*/  MUFU.EX2 R16, R2 ;  /* 0x0000000200107308 */ /* 0x0108620000000800 */
[----:B------:R4:W-:Y:S01]  /*16a90*/  STL [R1+0x1fc], R229 ;  /* 0x0001fce501007387 */ /* 0x0009e20000100800 */
[----:B------:R-:W-:Y:S01]  /*16aa0*/  FADD R152, -R6, R185 ;  /* 0x000000b906987221 */ /* 0x000fe20000000100 */
[--C-:B------:R-:W-:Y:S02]  /*16ab0*/  FFMA R6, R187, UR6, -R0.reuse ;  /* 0x00000006bb067c23 */ /* 0x100fe40008000800 */
[----:B------:R1:W-:Y:S01]  /*16ac0*/  STL [R1+0x1ec], R164 ;  /* 0x0001eca401007387 */ /* 0x0003e20000100800 */
[----:B----4-:R-:W-:Y:S02]  /*16ad0*/  FFMA R2, R160, UR6, -R0 ;  /* 0x00000006a0027c23 */ /* 0x010fe40008000800 */
[----:B------:R-:W-:-:S04]  /*16ae0*/  FSETP.GEU.AND P3, PT, R6, -126, PT ;  /* 0xc2fc00000600780b */ /* 0x000fc80003f6e000 */
[----:B------:R-:W-:Y:S01]  /*16af0*/  @!P4 FMUL R8, R8, 0.5 ;  /* 0x3f0000000808c820 */ /* 0x000fe20000400000 */
[----:B------:R-:W4:Y:S01]  /*16b00*/  LDL.LU R229, [R1] ;  /* 0x0000000001e57983 */ /* 0x000f220000300800 */
[----:B------:R-:W-:Y:S01]  /*16b10*/  FSETP.GEU.AND P5, PT, R2, -126, PT ;  /* 0xc2fc00000200780b */ /* 0x000fe20003fae000 */
[----:B-1----:R1:W1:Y:S01]  /*16b20*/  MUFU.EX2 R164, R7 ;  /* 0x0000000700a47308 */ /* 0x0022620000000800 */
[----:B------:R-:W-:Y:S01]  /*16b30*/  @!P6 FMUL R16, R16, R16 ;  /* 0x000000101010e220 */ /* 0x000fe20000400000 */
[----:B-1----:R-:W-:-:S05]  /*16b40*/  FFMA R7, R158, UR6, -R0 ;  /* 0x000000069e077c23 */ /* 0x002fca0008000800 */
[C---:B------:R-:W-:Y:S01]  /*16b50*/  FSETP.GEU.AND P6, PT, R7.reuse, -126, PT ;  /* 0xc2fc00000700780b */ /* 0x040fe20003fce000 */
[----:B------:R1:W-:Y:S04]  /*16b60*/  STL [R1+0x1f8], R166 ;  /* 0x0001f8a601007387 */ /* 0x0003e80000100800 */
[----:B------:R-:W-:Y:S01]  /*16b70*/  @!P5 FMUL R2, R2, 0.5 ;  /* 0x3f0000000202d820 */ /* 0x000fe20000400000 */
[----:B------:R-:W-:Y:S01]  /*16b80*/  @!P2 FMUL R164, R164, R164 ;  /* 0x000000a4a4a4a220 */ /* 0x000fe20000400000 */
[----:B------:R-:W-:Y:S01]  /*16b90*/  @!P3 FMUL R6, R6, 0.5 ;  /* 0x3f0000000606b820 */ /* 0x000fe20000400000 */
[--C-:B------:R-:W-:Y:S01]  /*16ba0*/  FFMA R9, R162, UR6, -R0.reuse ;  /* 0x00000006a2097c23 */ /* 0x100fe20008000800 */
[----:B-1----:R1:W-:Y:S01]  /*16bb0*/  MUFU.EX2 R166, R8 ;  /* 0x0000000800a67308 */ /* 0x0023e20000000800 */
[----:B------:R-:W2:Y:S03]  /*16bc0*/  LDL.LU R189, [R1+0x1b0] ;  /* 0x0001b00001bd7983 */ /* 0x000ea60000300800 */
[----:B------:R-:W-:Y:S01]  /*16bd0*/  @!P6 FMUL R7, R7, 0.5 ;  /* 0x3f0000000707e820 */ /* 0x000fe20000400000 */
[----:B------:R-:W3:Y:S01]  /*16be0*/  LDL.LU R185, [R1+0x1a4] ;  /* 0x0001a40001b97983 */ /* 0x000ee20000300800 */
[----:B-1----:R-:W-:-:S02]  /*16bf0*/  FFMA R8, R156, UR6, -R0 ;  /* 0x000000069c087c23 */ /* 0x002fc40008000800 */
[----:B------:R1:W1:Y:S01]  /*16c00*/  MUFU.EX2 R13, R2 ;  /* 0x00000002000d7308 */ /* 0x0002620000000800 */
[----:B------:R-:W2:Y:S02]  /*16c10*/  LDL.LU R188, [R1+0x1a0] ;  /* 0x0001a00001bc7983 */ /* 0x000ea40000300800 */
[C---:B------:R-:W-:Y:S02]  /*16c20*/  FSETP.GEU.AND P2, PT, R8.reuse, -126, PT ;  /* 0xc2fc00000800780b */ /* 0x040fe40003f4e000 */
[----:B------:R-:W3:Y:S03]  /*16c30*/  LDL.LU R187, [R1+0x194] ;  /* 0x0001940001bb7983 */ /* 0x000ee60000300800 */
[----:B------:R1:W1:Y:S08]  /*16c40*/  MUFU.EX2 R15, R6 ;  /* 0x00000006000f7308 */ /* 0x0002700000000800 */
[----:B------:R1:W1:Y:S01]  /*16c50*/  MUFU.EX2 R160, R7 ;  /* 0x0000000700a07308 */ /* 0x0002620000000800 */
[----:B------:R-:W-:Y:S01]  /*16c60*/  @!P2 FMUL R8, R8, 0.5 ;  /* 0x3f0000000808a820 */ /* 0x000fe20000400000 */
[--C-:B-1----:R-:W-:Y:S01]  /*16c70*/  FFMA R2, R169, UR6, -R0.reuse ;  /* 0x00000006a9027c23 */ /* 0x102fe20008000800 */
[----:B------:R-:W-:Y:S01]  /*16c80*/  @!P5 FMUL R13, R13, R13 ;  /* 0x0000000d0d0dd220 */ /* 0x000fe20000400000 */
[--C-:B------:R-:W-:Y:S01]  /*16c90*/  FFMA R6, R154, UR6, -R0.reuse ;  /* 0x000000069a067c23 */ /* 0x100fe20008000800 */
[----:B------:R-:W-:Y:S01]  /*16ca0*/  @!P4 FMUL R166, R166, R166 ;  /* 0x000000a6a6a6c220 */ /* 0x000fe20000400000 */
[----:B------:R-:W2:Y:S01]  /*16cb0*/  LDL.LU R186, [R1+0x190] ;  /* 0x0001900001ba7983 */ /* 0x000ea20000300800 */
[--C-:B------:R-:W-:Y:S01]  /*16cc0*/  FFMA R7, R173, UR6, -R0.reuse ;  /* 0x00000006ad077c23 */ /* 0x100fe20008000800 */
[----:B------:R1:W1:Y:S01]  /*16cd0*/  MUFU.EX2 R10, R8 ;  /* 0x00000008000a7308 */ /* 0x0002620000000800 */
[----:B------:R-:W-:Y:S01]  /*16ce0*/  FSETP.GEU.AND P4, PT, R2, -126, PT ;  /* 0xc2fc00000200780b */ /* 0x000fe20003f8e000 */
[----:B------:R-:W-:Y:S01]  /*16cf0*/  @!P3 FMUL R15, R15, R15 ;  /* 0x0000000f0f0fb220 */ /* 0x000fe20000400000 */
[----:B------:R-:W3:Y:S01]  /*16d00*/  LDL.LU R169, [R1+0x184] ;  /* 0x0001840001a97983 */ /* 0x000ee20000300800 */
[----:B------:R-:W-:Y:S01]  /*16d10*/  FSETP.GEU.AND P5, PT, R7, -126, PT ;  /* 0xc2fc00000700780b */ /* 0x000fe20003fae000 */
[----:B-1----:R-:W-:Y:S01]  /*16d20*/  FFMA R8, R177, UR6, -R0 ;  /* 0x00000006b1087c23 */ /* 0x002fe20008000800 */
[----:B------:R-:W-:Y:S01]  /*16d30*/  @!P6 FMUL R160, R160, R160 ;  /* 0x000000a0a0a0e220 */ /* 0x000fe20000400000 */
[----:B------:R-:W-:Y:S01]  /*16d40*/  FSETP.GEU.AND P3, PT, R6, -126, PT ;  /* 0xc2fc00000600780b */ /* 0x000fe20003f6e000 */
[----:B------:R-:W2:Y:S02]  /*16d50*/  LDL.LU R173, [R1+0x180] ;  /* 0x0001800001ad7983 */ /* 0x000ea40000300800 */
[----:B------:R-:W-:-:S04]  /*16d60*/  FSETP.GEU.AND P6, PT, R8, -126, PT ;  /* 0xc2fc00000800780b */ /* 0x000fc80003fce000 */
[----:B------:R-:W-:Y:S01]  /*16d70*/  @!P4 FMUL R2, R2, 0.5 ;  /* 0x3f0000000202c820 */ /* 0x000fe20000400000 */
[----:B------:R-:W3:Y:S02]  /*16d80*/  LDL.LU R177, [R1+0x174] ;  /* 0x0001740001b17983 */ /* 0x000ee40000300800 */
[----:B------:R-:W-:Y:S01]  /*16d90*/  @!P5 FMUL R7, R7, 0.5 ;  /* 0x3f0000000707d820 */ /* 0x000fe20000400000 */
[----:B------:R1:W-:Y:S02]  /*16da0*/  MUFU.EX2 R156, R2 ;  /* 0x00000002009c7308 */ /* 0x0003e40000000800 */
[----:B------:R-:W-:-:S06]  /*16db0*/  @!P3 FMUL R6, R6, 0.5 ;  /* 0x3f0000000606b820 */ /* 0x000fcc0000400000 */
[----:B------:R-:W1:Y:S01]  /*16dc0*/  MUFU.EX2 R11, R7 ;  /* 0x00000007000b7308 */ /* 0x000e620000000800 */
[----:B------:R-:W-:Y:S01]  /*16dd0*/  @!P6 FMUL R8, R8, 0.5 ;  /* 0x3f0000000808e820 */ /* 0x000fe20000400000 */
[----:B-1----:R-:W-:Y:S01]  /*16de0*/  FFMA R2, R181, UR6, -R0 ;  /* 0x00000006b5027c23 */ /* 0x002fe20008000800 */
[----:B------:R-:W-:Y:S01]  /*16df0*/  @!P2 FMUL R10, R10, R10 ;  /* 0x0000000a0a0aa220 */ /* 0x000fe20000400000 */
[----:B------:R-:W2:Y:S04]  /*16e00*/  LDL.LU R181, [R1+0x170] ;  /* 0x0001700001b57983 */ /* 0x000ea80000300800 */
[----:B------:R1:W1:Y:S01]  /*16e10*/  MUFU.EX2 R12, R6 ;  /* 0x00000006000c7308 */ /* 0x0002620000000800 */
[----:B------:R-:W-:-:S07]  /*16e20*/  FSETP.GEU.AND P2, PT, R2, -126, PT ;  /* 0xc2fc00000200780b */ /* 0x000fce0003f4e000 */
[----:B------:R1:W1:Y:S01]  /*16e30*/  MUFU.EX2 R14, R8 ;  /* 0x00000008000e7308 */ /* 0x0002620000000800 */
[----:B------:R-:W-:Y:S01]  /*16e40*/  @!P5 FMUL R11, R11, R11 ;  /* 0x0000000b0b0bd220 */ /* 0x000fe20000400000 */
[--C-:B------:R-:W-:Y:S01]  /*16e50*/  FFMA R7, R172, UR6, -R0.reuse ;  /* 0x00000006ac077c23 */ /* 0x100fe20008000800 */
[--C-:B-1----:R-:W-:Y:S01]  /*16e60*/  FFMA R6, R180, UR6, -R0.reuse ;  /* 0x00000006b4067c23 */ /* 0x102fe20008000800 */
[----:B------:R-:W-:Y:S01]  /*16e70*/  @!P4 FMUL R156, R156, R156 ;  /* 0x0000009c9c9cc220 */ /* 0x000fe20000400000 */
[----:B------:R-:W3:Y:S01]  /*16e80*/  LDL.LU R172, [R1+0x164] ;  /* 0x0001640001ac7983 */ /* 0x000ee20000300800 */
[----:B------:R-:W-:Y:S01]  /*16e90*/  FFMA R8, R176, UR6, -R0 ;  /* 0x00000006b0087c23 */ /* 0x000fe20008000800 */
[----:B------:R-:W-:Y:S01]  /*16ea0*/  @!P2 FMUL R2, R2, 0.5 ;  /* 0x3f0000000202a820 */ /* 0x000fe20000400000 */
[----:B------:R-:W-:Y:S01]  /*16eb0*/  @!P3 FMUL R12, R12, R12 ;  /* 0x0000000c0c0cb220 */ /* 0x000fe20000400000 */
[----:B------:R-:W-:Y:S01]  /*16ec0*/  FSETP.GEU.AND P4, PT, R7, -126, PT ;  /* 0xc2fc00000700780b */ /* 0x000fe20003f8e000 */
[----:B------:R-:W2:Y:S01]  /*16ed0*/  LDL.LU R176, [R1+0x160] ;  /* 0x0001600001b07983 */ /* 0x000ea20000300800 */
[----:B------:R-:W-:-:S02]  /*16ee0*/  FSETP.GEU.AND P5, PT, R8, -126, PT ;  /* 0xc2fc00000800780b */ /* 0x000fc40003fae000 */
[----:B------:R-:W-:Y:S01]  /*16ef0*/  FSETP.GEU.AND P3, PT, R9, -126, PT ;  /* 0xc2fc00000900780b */ /* 0x000fe20003f6e000 */
[----:B------:R-:W-:Y:S01]  /*16f00*/  @!P6 FMUL R14, R14, R14 ;  /* 0x0000000e0e0ee220 */ /* 0x000fe20000400000 */
[----:B------:R-:W-:Y:S01]  /*16f10*/  FSETP.GEU.AND P6, PT, R6, -126, PT ;  /* 0xc2fc00000600780b */ /* 0x000fe20003fce000 */
[----:B------:R-:W1:Y:S01]  /*16f20*/  MUFU.EX2 R2, R2 ;  /* 0x0000000200027308 */ /* 0x000e620000000800 */
[----:B------:R-:W-:Y:S01]  /*16f30*/  FMUL R0, R152, UR6 ;  /* 0x0000000698007c20 */ /* 0x000fe20008400000 */
[----:B------:R-:W3:Y:S06]  /*16f40*/  LDL.LU R180, [R1+0x154] ;  /* 0x0001540001b47983 */ /* 0x000eec0000300800 */
[----:B------:R-:W-:Y:S01]  /*16f50*/  @!P5 FMUL R8, R8, 0.5 ;  /* 0x3f0000000808d820 */ /* 0x000fe20000400000 */
[----:B------:R-:W-:Y:S01]  /*16f60*/  @!P4 FMUL R7, R7, 0.5 ;  /* 0x3f0000000707c820 */ /* 0x000fe20000400000 */
[----:B------:R-:W-:-:S02]  /*16f70*/  @!P3 FMUL R9, R9, 0.5 ;  /* 0x3f0000000909b820 */ /* 0x000fc40000400000 */
[----:B------:R1:W1:Y:S01]  /*16f80*/  MUFU.EX2 R152, R8 ;  /* 0x0000000800987308 */ /* 0x0002620000000800 */
[----:B------:R-:W-:Y:S01]  /*16f90*/  @!P6 FMUL R6, R6, 0.5 ;  /* 0x3f0000000606e820 */ /* 0x000fe20000400000 */
[----:B-1----:R-:W-:-:S06]  /*16fa0*/  @!P2 FMUL R2, R2, R2 ;  /* 0x000000020202a220 */ /* 0x002fcc0000400000 */
[----:B------:R-:W1:Y:S01]  /*16fb0*/  MUFU.EX2 R162, R9 ;  /* 0x0000000900a27308 */ /* 0x000e620000000800 */
[----:B------:R-:W-:-:S07]  /*16fc0*/  FADD R8, R164, R156 ;  /* 0x0000009ca4087221 */ /* 0x000fce0000000000 */
[----:B------:R1:W1:Y:S08]  /*16fd0*/  MUFU.EX2 R158, R7 ;  /* 0x00000007009e7308 */ /* 0x0002700000000800 */
[----:B------:R1:W1:Y:S02]  /*16fe0*/  MUFU.EX2 R154, R6 ;  /* 0x00000006009a7308 */ /* 0x0002640000000800 */
[----:B-1----:R-:W-:-:S04]  /*16ff0*/  FADD R7, R160, R14 ;  /* 0x0000000ea0077221 */ /* 0x002fc80000000000 */
[----:B------:R-:W-:Y:S01]  /*17000*/  FADD R8, R8, R7 ;  /* 0x0000000708087221 */ /* 0x000fe20000000000 */
[----:B------:R-:W-:Y:S01]  /*17010*/  FADD R7, R166, R11 ;  /* 0x0000000ba6077221 */ /* 0x000fe20000000000 */
[----:B------:R-:W-:Y:S01]  /*17020*/  FADD R6, R10, R2 ;  /* 0x000000020a067221 */ /* 0x000fe20000000000 */
[----:B------:R-:W-:-:S03]  /*17030*/  @!P5 FMUL R152, R152, R152 ;  /* 0x000000989898d220 */ /* 0x000fc60000400000 */
[----:B------:R-:W-:Y:S01]  /*17040*/  FADD R6, R7, R6 ;  /* 0x0000000607067221 */ /* 0x000fe20000000000 */
[----:B------:R-:W-:Y:S01]  /*17050*/  FADD R7, R16, R12 ;  /* 0x0000000c10077221 */ /* 0x000fe20000000000 */
[----:B------:R-:W-:Y:S02]  /*17060*/  @!P3 FMUL R162, R162, R162 ;  /* 0x000000a2a2a2b220 */ /* 0x000fe40000400000 */
[----:B------:R-:W-:Y:S01]  /*17070*/  FADD R9, R8, R6 ;  /* 0x0000000608097221 */ /* 0x000fe20000000000 */
[----:B------:R-:W-:Y:S01]  /*17080*/  FADD R6, R13, R152 ;  /* 0x000000980d067221 */ /* 0x000fe20000000000 */
[----:B------:R-:W-:Y:S01]  /*17090*/  @!P4 FMUL R158, R158, R158 ;  /* 0x0000009e9e9ec220 */ /* 0x000fe20000400000 */
[----:B------:R-:W-:Y:S02]  /*170a0*/  @!P6 FMUL R154, R154, R154 ;  /* 0x0000009a9a9ae220 */ /* 0x000fe40000400000 */
[----:B------:R-:W-:Y:S01]  /*170b0*/  FADD R8, R7, R6 ;  /* 0x0000000607087221 */ /* 0x000fe20000000000 */
[----:B------:R-:W-:Y:S01]  /*170c0*/  FADD R7, R15, R158 ;  /* 0x0000009e0f077221 */ /* 0x000fe20000000000 */
[----:B------:R-:W-:-:S04]  /*170d0*/  FADD R6, R162, R154 ;  /* 0x0000009aa2067221 */ /* 0x000fc80000000000 */
[----:B------:R-:W-:Y:S02]  /*170e0*/  FADD R6, R7, R6 ;  /* 0x0000000607067221 */ /* 0x000fe40000000000 */
[----:B------:R-:W2:Y:S02]  /*170f0*/  LDL.LU R7, [R1+0x150] ;  /* 0x0001500001077983 */ /* 0x000ea40000300800 */
[----:B------:R-:W-:Y:S01]  /*17100*/  FADD R6, R8, R6 ;  /* 0x0000000608067221 */ /* 0x000fe20000000000 */
[----:B------:R-:W-:Y:S01]  /*17110*/  F2FP.F16.F32.PACK_AB R165, R165, R19 ;  /* 0x00000013a5a5723e */ /* 0x000fe200000000ff */
[----:B------:R-:W3:Y:S02]  /*17120*/  LDL.LU R8, [R1+0x144] ;  /* 0x0001440001087983 */ /* 0x000ee40000300800 */
[----:B------:R-:W-:Y:S01]  /*17130*/  FADD R6, R6, R9 ;  /* 0x0000000906067221 */ /* 0x000fe20000000000 */
[----:B------:R-:W-:Y:S01]  /*17140*/  F2FP.F16.F32.PACK_AB R167, R167, R18 ;  /* 0x00000012a7a7723e */ /* 0x000fe200000000ff */
[----:B------:R-:W2:Y:S01]  /*17150*/  LDL.LU R9, [R1+0x140] ;  /* 0x0001400001097983 */ /* 0x000ea20000300800 */
[----:B------:R-:W-:-:S03]  /*17160*/  F2FP.F16.F32.PACK_AB R161, R161, R17 ;  /* 0x00000011a1a1723e */ /* 0x000fc600000000ff */
[----:B------:R-:W3:Y:S04]  /*17170*/  LDL.LU R19, [R1+0x134] ;  /* 0x0001340001137983 */ /* 0x000ee80000300800 */
[----:B------:R-:W2:Y:S04]  /*17180*/  LDL.LU R18, [R1+0x130] ;  /* 0x0001300001127983 */ /* 0x000ea80000300800 */
[----:B------:R-:W3:Y:S01]  /*17190*/  LDL.LU R17, [R1+0x124] ;  /* 0x0001240001117983 */ /* 0x000ee20000300800 */
        /* <DEDUP_REMOVED lines=21> */
[----:B------:R1:W-:Y:S04]  /*172f0*/  STL [R1], R229 ;  /* 0x000000e501007387 */ /* 0x0003e80000100800 */
        /* <DEDUP_REMOVED lines=20> */
[----:B------:R-:W-:-:S03]  /*17440*/  FMUL R212, R212, R0 ;  /* 0x00000000d4d47220 */ /* 0x000fc60000400000 */
        /* <DEDUP_REMOVED lines=85> */
[----:B------:R1:W-:Y:S04]  /*179a0*/  STL [R1+0x124], R17 ;  /* 0x0001241101007387 */ /* 0x0003e80000100800 */
[----:B------:R1:W-:Y:S04]  /*179b0*/  STL [R1+0x130], R18 ;  /* 0x0001301201007387 */ /* 0x0003e80000100800 */
[----:B------:R1:W-:Y:S04]  /*179c0*/  STL [R1+0x134], R19 ;  /* 0x0001341301007387 */ /* 0x0003e80000100800 */
        /* <DEDUP_REMOVED lines=39> */
[----:B------:R-:W-:Y:S01]  /*17c40*/  FFMA R193, R0, R193, R6 ;  /* 0x000000c100c17223 */ /* 0x000fe20000000006 */
[----:B------:R-:W-:Y:S01]  /*17c50*/  SHF.L.U32 R6, R191, 0x1f, RZ ;  /* 0x0000001fbf067819 */ /* 0x000fe200000006ff */
[-C--:B------:R-:W-:Y:S01]  /*17c60*/  FMUL R24, R24, R0.reuse ;  /* 0x0000000018187220 */ /* 0x080fe20000400000 */
[-C--:B------:R-:W-:Y:S01]  /*17c70*/  FMUL R25, R25, R0.reuse ;  /* 0x0000000019197220 */ /* 0x080fe20000400000 */
[-C--:B------:R-:W-:Y:S01]  /*17c80*/  FMUL R28, R28, R0.reuse ;  /* 0x000000001c1c7220 */ /* 0x080fe20000400000 */
[----:B------:R-:W-:-:S03]  /*17c90*/  FMUL R29, R29, R0 ;  /* 0x000000001d1d7220 */ /* 0x000fc60000400000 */
        /* <DEDUP_REMOVED lines=70> */
[----:B------:R-:W-:Y:S02]  /*18100*/  F2FP.F16.F32.PACK_AB R152, R14, R152 ;  /* 0x000000980e98723e */ /* 0x000fe400000000ff */
[----:B------:R-:W-:Y:S02]  /*18110*/  F2FP.F16.F32.PACK_AB R153, R153, R21 ;  /* 0x000000159999723e */ /* 0x000fe400000000ff */
[----:B------:R-:W-:Y:S01]  /*18120*/  F2FP.F16.F32.PACK_AB R154, R2, R154 ;  /* 0x0000009a029a723e */ /* 0x000fe200000000ff */
[----:B-12---:R-:W-:Y:S06]  /*18130*/  @!P0 BRA `(.L_x_39) ;  /* 0x0000000000048947 */ /* 0x006fec0003800000 */
[----:B------:R-:W-:Y:S01]  /*18140*/  BPT.TRAP 0x1 ;  /* 0x000000040000795c */ /* 0x000fe20000300000 */
.L_x_39:
[----:B------:R-:W-:Y:S05]  /*18150*/  @P2 BRA `(.L_x_40) ;  /* 0x0000000000082947 */ /* 0x000fea0003800000 */
[----:B------:R-:W1:Y:S02]  /*18160*/  SYNCS.PHASECHK.TRANS64.TRYWAIT P2, [UR5+0x70000], R6 ;  /* 0x07000006ff0075a7 */ /* 0x000e640008040145 */
[----:B-1----:R-:W-:Y:S05]  /*18170*/  @!P2 BRA `(.L_x_41) ;  /* 0x000000dc0078a947 */ /* 0x002fea0003800000 */
.L_x_40:
        /* <DEDUP_REMOVED lines=186> */
[----:B--2---:R-:W-:-:S06]  /*18d20*/  WARPGROUP.ARRIVE ;  /* 0x00000000000079c5 */ /* 0x004fcc0000000000 */
[----:B------:R-:W-:Y:S03]  /*18d30*/  HGMMA.64x256x16.F32 R24, R164, gdesc[UR8].tnspB, R24, gsb0 ;  /* 0x43e00008a4187df0 */ /* 0x000fe60008000818 */
[----:B------:R-:W-:Y:S02]  /*18d40*/  WARPGROUP.DEPBAR.LE gsb0, 0x0 ;  /* 0x00008000000079c5 */ /* 0x000fe40000010000 */
[----:B------:R-:W-:Y:S01]  /*18d50*/  STL.64 [R1], R24 ;  /* 0x0000001801007387 */ /* 0x000fe20000100a00 */
[----:B------:R-:W-:Y:S01]  /*18d60*/  MOV R2, R150 ;  /* 0x0000009600027202 */ /* 0x000fe20000000f00 */
[----:B---3--:R-:W-:Y:S01]  /*18d70*/  IMAD.MOV.U32 R3, RZ, RZ, R149 ;  /* 0x000000ffff037224 */ /* 0x008fe200078e0095 */
[----:B-1----:R-:W-:Y:S01]  /*18d80*/  MOV R0, R151 ;  /* 0x0000009700007202 */ /* 0x002fe20000000f00 */
        /* <DEDUP_REMOVED lines=124> */
[----:B----4-:R-:W-:Y:S01]  /*19550*/  MOV R234, R58 ;  /* 0x0000003a00ea7202 */ /* 0x010fe20000000f00 */
[----:B------:R-:W2:Y:S01]  /*19560*/  LDL.LU.64 R114, [R1+0xa98] ;  /* 0x000a980001727983 */ /* 0x000ea20000300a00 */
[----:B------:R-:W-:-:S03]  /*19570*/  MOV R233, R59 ;  /* 0x0000003b00e97202 */ /* 0x000fc60000000f00 */
        /* <DEDUP_REMOVED lines=522> */
[----:B------:R-:W-:-:S03]  /*1b620*/  MOV R2, R150 ;  /* 0x0000009600027202 */ /* 0x000fc60000000f00 */
[----:B------:R-:W-:Y:S01]  /*1b630*/  STL.64 [R1+0x48], R42 ;  /* 0x0000482a01007387 */ /* 0x000fe20000100a00 */
[----:B------:R-:W-:-:S03]  /*1b640*/  IMAD.MOV.U32 R0, RZ, RZ, R151 ;  /* 0x000000ffff007224 */ /* 0x000fc600078e0097 */
        /* <DEDUP_REMOVED lines=263> */
[----:B------:R-:W-:-:S03]  /*1c6c0*/  MOV R51, R20 ;  /* 0x0000001400337202 */ /* 0x000fc60000000f00 */
[----:B------:R-:W2:Y:S04]  /*1c6d0*/  LDL.LU R47, [R1+0x5c] ;  /* 0x00005c00012f7983 */ /* 0x000ea80000300800 */
[----:B------:R-:W2:Y:S01]  /*1c6e0*/  LDL.LU R48, [R1+0x60] ;  /* 0x0000600001307983 */ /* 0x000ea20000300800 */
[----:B------:R-:W-:-:S03]  /*1c6f0*/  IMAD.MOV.U32 R52, RZ, RZ, R152 ;  /* 0x000000ffff347224 */ /* 0x000fc600078e0098 */
        /* <DEDUP_REMOVED lines=296> */
.L_x_42:
[----:B------:R-:W-:-:S04]  /*1d980*/  ULEA UR5, UR60, UR61, 0x3 ;  /* 0x0000003d3c057291 */ /* 0x000fc8000f8e183f */
[----:B------:R-:W-:-:S04]  /*1d990*/  UIADD3 UR5, UR5, 0x70028, URZ ;  /* 0x0007002805057890 */ /* 0x000fc8000fffe03f */
[----:B------:R-:W-:-:S09]  /*1d9a0*/  UPRMT UR5, URZ, 0x654, UR5 ;  /* 0x000006543f057896 */ /* 0x000fd20008000005 */
[----:B------:R-:W-:Y:S01]  /*1d9b0*/  SYNCS.ARRIVE.TRANS64.RED.A1T0 RZ, [UR5], RZ ;  /* 0x000000ffffff79a7 */ /* 0x000fe20008100405 */
[----:B------:R-:W-:Y:S05]  /*1d9c0*/  @P1 BRA `(.L_x_43) ;  /* 0x0000000000041947 */ /* 0x000fea0003800000 */
[----:B------:R-:W-:Y:S01]  /*1d9d0*/  BPT.TRAP 0x1 ;  /* 0x000000040000795c */ /* 0x000fe20000300000 */
.L_x_43:
[----:B------:R-:W-:-:S04]  /*1d9e0*/  UIADD3 UR5, UR60, 0x1, URZ ;  /* 0x000000013c057890 */ /* 0x000fc8000fffe03f */
[----:B------:R-:W-:-:S04]  /*1d9f0*/  UISETP.NE.AND UP0, UPT, UR5, 0x5, UPT ;  /* 0x000000050500788c */ /* 0x000fc8000bf05270 */
[----:B------:R-:W-:Y:S01]  /*1da00*/  USEL UR5, UR5, URZ, UP0 ;  /* 0x0000003f05057287 */ /* 0x000fe20008000000 */
[----:B------:R-:W-:Y:S11]  /*1da10*/  @!P0 BRA `(.L_x_44) ;  /* 0x0000000000048947 */ /* 0x000ff60003800000 */
[----:B------:R-:W-:Y:S01]  /*1da20*/  BPT.TRAP 0x1 ;  /* 0x000000040000795c */ /* 0x000fe20000300000 */
.L_x_44:
[----:B------:R-:W-:-:S04]  /*1da30*/  ULEA UR7, UR5, UR61, 0x3 ;  /* 0x0000003d05077291 */ /* 0x000fc8000f8e183f */
[----:B------:R-:W-:-:S04]  /*1da40*/  UIADD3 UR7, UR7, 0x70028, URZ ;  /* 0x0007002807077890 */ /* 0x000fc8000fffe03f */
[----:B------:R-:W-:-:S09]  /*1da50*/  UPRMT UR7, URZ, 0x654, UR7 ;  /* 0x000006543f077896 */ /* 0x000fd20008000007 */
[----:B------:R-:W-:Y:S01]  /*1da60*/  SYNCS.ARRIVE.TRANS64.RED.A1T0 RZ, [UR7], RZ ;  /* 0x000000ffffff79a7 */ /* 0x000fe20008100407 */
[----:B------:R-:W-:Y:S05]  /*1da70*/  @P1 BRA `(.L_x_45) ;  /* 0x0000000000041947 */ /* 0x000fea0003800000 */
[----:B------:R-:W-:Y:S01]  /*1da80*/  BPT.TRAP 0x1 ;  /* 0x000000040000795c */ /* 0x000fe20000300000 */
.L_x_45:
[----:B------:R-:W-:Y:S01]  /*1da90*/  UIADD3 UR4, UR4, 0x1, URZ ;  /* 0x0000000104047890 */ /* 0x000fe2000fffe03f */
[C---:B-----5:R-:W-:Y:S01]  /*1daa0*/  ISETP.GT.AND P2, PT, R190.reuse, 0x1, PT ;  /* 0x00000001be00780c */ /* 0x060fe20003f44270 */
[----:B------:R-:W-:Y:S01]  /*1dab0*/  UIADD3 UR5, UR5, 0x1, URZ ;  /* 0x0000000105057890 */ /* 0x000fe2000fffe03f */
[----:B------:R-:W-:Y:S01]  /*1dac0*/  VIADD R2, R190, 0xffffffff ;  /* 0xffffffffbe027836 */ /* 0x000fe20000000000 */
[----:B------:R-:W-:Y:S01]  /*1dad0*/  UISETP.NE.AND UP1, UPT, UR4, 0x5, UPT ;  /* 0x000000050400788c */ /* 0x000fe2000bf25270 */
[----:B------:R-:W-:Y:S01]  /*1dae0*/  IADD3 R3, R3, 0x40, RZ ;  /* 0x0000004003037810 */ /* 0x000fe20007ffe0ff */
[----:B------:R-:W-:Y:S01]  /*1daf0*/  UISETP.NE.AND UP0, UPT, UR5, 0x5, UPT ;  /* 0x000000050500788c */ /* 0x000fe2000bf05270 */
[----:B------:R-:W-:Y:S01]  /*1db00*/  MOV R185, R5 ;  /* 0x0000000500b97202 */ /* 0x000fe20000000f00 */
[----:B------:R-:W-:Y:S01]  /*1db10*/  USEL UR7, URZ, 0x1, UP1 ;  /* 0x000000013f077887 */ /* 0x000fe20008800000 */
[----:B------:R-:W-:Y:S01]  /*1db20*/  MOV R190, R2 ;  /* 0x0000000200be7202 */ /* 0x000fe20000000f00 */
[----:B------:R-:W-:Y:S01]  /*1db30*/  USEL UR60, UR5, URZ, UP0 ;  /* 0x0000003f053c7287 */ /* 0x000fe20008000000 */
[----:B------:R-:W-:Y:S01]  /*1db40*/  IMAD.MOV.U32 R184, RZ, RZ, R4 ;  /* 0x000000ffffb87224 */ /* 0x000fe200078e0004 */
[----:B------:R-:W-:-:S02]  /*1db50*/  USEL UR4, UR4, URZ, UP1 ;  /* 0x0000003f04047287 */ /* 0x000fc40008800000 */
[----:B------:R-:W-:Y:S01]  /*1db60*/  LOP3.LUT R0, R191, UR7, RZ, 0x3c, !PT ;  /* 0x00000007bf007c12 */ /* 0x000fe2000f8e3cff */
[----:B------:R-:W-:Y:S09]  /*1db70*/  @P2 BRA `(.L_x_46) ;  /* 0xffffff5400742947 */ /* 0x000ff2000383ffff */
.L_x_35:
[----:B------:R-:W1:Y:S01]  /*1db80*/  SHFL.BFLY PT, R0, R193, 0x1, 0x1f ;  /* 0x0c201f00c1007f89 */ /* 0x000e6200000e0000 */
[----:B------:R-:W-:Y:S01]  /*1db90*/  BSSY B0, `(.L_x_47) ;  /* 0x0000025000007945 */ /* 0x000fe20003800000 */
[----:B------:R-:W-:Y:S01]  /*1dba0*/  MOV R12, 0x7f800000 ;  /* 0x7f800000000c7802 */ /* 0x000fe20000000f00 */
[----:B------:R-:W-:Y:S01]  /*1dbb0*/  IMAD.MOV.U32 R10, RZ, RZ, 0x7f800000 ;  /* 0x7f800000ff0a7424 */ /* 0x000fe200078e00ff */
[----:B------:R-:W2:Y:S01]  /*1dbc0*/  SHFL.BFLY PT, R2, R192, 0x1, 0x1f ;  /* 0x0c201f00c0027f89 */ /* 0x000ea200000e0000 */
[----:B------:R-:W-:Y:S01]  /*1dbd0*/  MOV R11, 0x3f800000 ;  /* 0x3f800000000b7802 */ /* 0x000fe20000000f00 */
[----:B-1----:R-:W-:Y:S01]  /*1dbe0*/  FADD R193, R0, R193 ;  /* 0x000000c100c17221 */ /* 0x002fe20000000000 */
[----:B--2---:R-:W-:-:S04]  /*1dbf0*/  FADD R192, R2, R192 ;  /* 0x000000c002c07221 */ /* 0x004fc80000000000 */
[----:B------:R-:W1:Y:S04]  /*1dc00*/  SHFL.BFLY PT, R0, R193, 0x2, 0x1f ;  /* 0x0c401f00c1007f89 */ /* 0x000e6800000e0000 */
[----:B------:R-:W2:Y:S01]  /*1dc10*/  SHFL.BFLY PT, R13, R192, 0x2, 0x1f ;  /* 0x0c401f00c00d7f89 */ /* 0x000ea200000e0000 */
[C---:B-1----:R-:W-:Y:S01]  /*1dc20*/  FSETP.NE.AND P0, PT, R193.reuse, -R0, PT ;  /* 0x80000000c100720b */ /* 0x042fe20003f05000 */
[----:B------:R-:W-:Y:S01]  /*1dc30*/  FADD R193, R193, R0 ;  /* 0x00000000c1c17221 */ /* 0x000fe20000000000 */
[----:B------:R-:W-:Y:S01]  /*1dc40*/  MOV R0, 0x3f800000 ;  /* 0x3f80000000007802 */ /* 0x000fe20000000f00 */
[----:B--2---:R-:W-:-:S10]  /*1dc50*/  FADD R6, R192, R13 ;  /* 0x0000000dc0067221 */ /* 0x004fd40000000000 */
[----:B------:R-:W-:Y:S05]  /*1dc60*/  @!P0 BRA `(.L_x_48) ;  /* 0x00000000005c8947 */ /* 0x000fea0003800000 */
[----:B------:R-:W-:Y:S01]  /*1dc70*/  MOV R0, R193 ;  /* 0x000000c100007202 */ /* 0x000fe20000000f00 */
[----:B------:R-:W-:Y:S03]  /*1dc80*/  BSSY B1, `(.L_x_49) ;  /* 0x000000d000017945 */ /* 0x000fe60003800000 */
[----:B------:R-:W-:-:S04]  /*1dc90*/  IADD3 R2, R0, 0x1800000, RZ ;  /* 0x0180000000027810 */ /* 0x000fc80007ffe0ff */
[----:B------:R-:W-:-:S04]  /*1dca0*/  LOP3.LUT R2, R2, 0x7f800000, RZ, 0xc0, !PT ;  /* 0x7f80000002027812 */ /* 0x000fc800078ec0ff */
[----:B------:R-:W-:-:S13]  /*1dcb0*/  ISETP.GT.U32.AND P0, PT, R2, 0x1ffffff, PT ;  /* 0x01ffffff0200780c */ /* 0x000fda0003f04070 */
[----:B------:R-:W-:Y:S05]  /*1dcc0*/  @P0 BRA `(.L_x_50) ;  /* 0x0000000000100947 */ /* 0x000fea0003800000 */
[----:B------:R-:W-:-:S07]  /*1dcd0*/  MOV R9, 0x1dcf0 ;  /* 0x0001dcf000097802 */ /* 0x000fce0000000f00 */
[----:B------:R-:W-:Y:S05]  /*1dce0*/  CALL.REL.NOINC `($__internal_0_$__cuda_sm20_rcp_rn_f32_slowpath) ;  /* 0x00000084004c7944 */ /* 0x000fea0003c00000 */
[----:B------:R-:W-:Y:S01]  /*1dcf0*/  MOV R2, R7 ;  /* 0x0000000700027202 */ /* 0x000fe20000000f00 */
[----:B------:R-:W-:Y:S06]  /*1dd00*/  BRA `(.L_x_51) ;  /* 0x0000000000107947 */ /* 0x000fec0003800000 */
.L_x_50:
[----:B------:R-:W1:Y:S02]  /*1dd10*/  MUFU.RCP R2, R0 ;  /* 0x0000000000027308 */ /* 0x000e640000001000 */
[----:B-1----:R-:W-:-:S04]  /*1dd20*/  FFMA R3, R0, R2, -1 ;  /* 0xbf80000000037423 */ /* 0x002fc80000000002 */
[----:B------:R-:W-:-:S04]  /*1dd30*/  FADD.FTZ R3, -R3, -RZ ;  /* 0x800000ff03037221 */ /* 0x000fc80000010100 */
[----:B------:R-:W-:-:S07]  /*1dd40*/  FFMA R2, R2, R3, R2 ;  /* 0x0000000302027223 */ /* 0x000fce0000000002 */
.L_x_51:
[----:B------:R-:W-:Y:S05]  /*1dd50*/  BSYNC B1 ;  /* 0x0000000000017941 */ /* 0x000fea0003800000 */
.L_x_49:
[----:B------:R-:W-:Y:S01]  /*1dd60*/  FSETP.GEU.AND P0, PT, |R0|, 1.175494350822287508e-38, PT ;  /* 0x008000000000780b */ /* 0x000fe20003f0e200 */
[----:B------:R-:W-:-:S12]  /*1dd70*/  ULDC UR4, c[0x0][0x600] ;  /* 0x0001800000047ab9 */ /* 0x000fd80000000800 */
[----:B------:R-:W-:-:S06]  /*1dd80*/  @!P0 FMUL R0, R0, 16777216 ;  /* 0x4b80000000008820 */ /* 0x000fcc0000400000 */
[----:B------:R-:W1:Y:S02]  /*1dd90*/  MUFU.LG2 R0, R0 ;  /* 0x0000000000007308 */ /* 0x000e640000000c00 */
[----:B-1----:R-:W-:-:S04]  /*1dda0*/  @!P0 FADD R0, R0, -24 ;  /* 0xc1c0000000008421 */ /* 0x002fc80000000000 */
[----:B------:R-:W-:-:S04]  /*1ddb0*/  FMUL R0, R0, 0.69314718246459960938 ;  /* 0x3f31721800007820 */ /* 0x000fc80000400000 */
[----:B------:R-:W-:Y:S01]  /*1ddc0*/  FFMA R10, R5, UR4, R0 ;  /* 0x00000004050a7c23 */ /* 0x000fe20008000000 */
[----:B------:R-:W-:-:S07]  /*1ddd0*/  IMAD.MOV.U32 R0, RZ, RZ, R2 ;  /* 0x000000ffff007224 */ /* 0x000fce00078e0002 */
.L_x_48:
[----:B------:R-:W-:Y:S05]  /*1dde0*/  BSYNC B0 ;  /* 0x0000000000007941 */ /* 0x000fea0003800000 */
.L_x_47:
[----:B------:R-:W2:Y:S01]  /*1ddf0*/  LDL.LU R166, [R1] ;  /* 0x0000000001a67983 */ /* 0x000ea20000300800 */
[----:B------:R-:W-:-:S03]  /*1de00*/  ULDC UR4, c[0x0][0x608] ;  /* 0x0001820000047ab9 */ /* 0x000fc60000000800 */
[----:B------:R-:W3:Y:S04]  /*1de10*/  LDL.LU R162, [R1+0x4] ;  /* 0x0000040001a27983 */ /* 0x000ee80000300800 */
[----:B------:R-:W4:Y:S04]  /*1de20*/  LDL.LU R158, [R1+0x10] ;  /* 0x00001000019e7983 */ /* 0x000f280000300800 */
[----:B------:R-:W5:Y:S04]  /*1de30*/  LDL.LU R154, [R1+0x14] ;  /* 0x00001400019a7983 */ /* 0x000f680000300800 */
        /* <DEDUP_REMOVED lines=59> */
[----:B------:R-:W5:Y:S01]  /*1e1f0*/  LDL.LU R2, [R1+0x1f4] ;  /* 0x0001f40001027983 */ /* 0x000f620000300800 */
[----:B------:R-:W-:Y:S01]  /*1e200*/  FMUL R0, R0, UR4 ;  /* 0x0000000400007c20 */ /* 0x000fe20008400000 */
[----:B------:R-:W-:Y:S01]  /*1e210*/  FSETP.NE.AND P0, PT, R192, -R13, PT ;  /* 0x8000000dc000720b */ /* 0x000fe20003f05000 */
[----:B------:R-:W-:Y:S02]  /*1e220*/  BSSY B0, `(.L_x_52) ;  /* 0x00000ed000007945 */ /* 0x000fe40003800000 */
[-C--:B--2---:R-:W-:Y:S01]  /*1e230*/  FMUL R166, R166, R0.reuse ;  /* 0x00000000a6a67220 */ /* 0x084fe20000400000 */
[-C--:B---3--:R-:W-:Y:S01]  /*1e240*/  FMUL R162, R162, R0.reuse ;  /* 0x00000000a2a27220 */ /* 0x088fe20000400000 */
[-C--:B----4-:R-:W-:Y:S01]  /*1e250*/  FMUL R158, R158, R0.reuse ;  /* 0x000000009e9e7220 */ /* 0x090fe20000400000 */
[-C--:B-----5:R-:W-:Y:S01]  /*1e260*/  FMUL R154, R154, R0.reuse ;  /* 0x000000009a9a7220 */ /* 0x0a0fe20000400000 */
        /* <DEDUP_REMOVED lines=39> */
[----:B------:R-:W-:-:S04]  /*1e4e0*/  FMUL R234, R161, R0 ;  /* 0x00000000a1ea7220 */ /* 0x000fc80000400000 */
[----:B------:R-:W-:Y:S01]  /*1e4f0*/  STL [R1+0x4], R164 ;  /* 0x000004a401007387 */ /* 0x000fe20000100800 */
[-C--:B------:R-:W-:Y:S01]  /*1e500*/  FMUL R160, R160, R0.reuse ;  /* 0x00000000a0a07220 */ /* 0x080fe20000400000 */
[----:B------:R-:W-:-:S04]  /*1e510*/  FMUL R157, R157, R0 ;  /* 0x000000009d9d7220 */ /* 0x000fc80000400000 */
[----:B------:R-:W-:Y:S01]  /*1e520*/  STL [R1+0x14], R160 ;  /* 0x000014a001007387 */ /* 0x000fe20000100800 */
[----:B------:R-:W-:-:S03]  /*1e530*/  FMUL R156, R156, R0 ;  /* 0x000000009c9c7220 */ /* 0x000fc60000400000 */
[----:B------:R-:W-:Y:S01]  /*1e540*/  STL [R1], R157 ;  /* 0x0000009d01007387 */ /* 0x000fe20000100800 */
[----:B------:R-:W-:-:S03]  /*1e550*/  FMUL R153, R153, R0 ;  /* 0x0000000099997220 */ /* 0x000fc60000400000 */
[----:B------:R-:W-:Y:S01]  /*1e560*/  STL [R1+0x40], R156 ;  /* 0x0000409c01007387 */ /* 0x000fe20000100800 */
        /* <DEDUP_REMOVED lines=29> */
[----:B------:R1:W-:Y:S01]  /*1e740*/  STL [R1+0x94], R5 ;  /* 0x0000940501007387 */ /* 0x0003e20000100800 */
[----:B------:R-:W-:-:S03]  /*1e750*/  FMUL R2, R2, R0 ;  /* 0x0000000002027220 */ /* 0x000fc60000400000 */
[----:B------:R2:W-:Y:S04]  /*1e760*/  STL [R1+0xc0], R3 ;  /* 0x0000c00301007387 */ /* 0x0005e80000100800 */
[----:B------:R3:W-:Y:S01]  /*1e770*/  STL [R1+0xa4], R2 ;  /* 0x0000a40201007387 */ /* 0x0007e20000100800 */
[-C--:B-1----:R-:W-:Y:S01]  /*1e780*/  FMUL R5, R24, R0.reuse ;  /* 0x0000000018057220 */ /* 0x082fe20000400000 */
[----:B--2---:R-:W-:-:S04]  /*1e790*/  FMUL R3, R25, R0 ;  /* 0x0000000019037220 */ /* 0x004fc80000400000 */
[----:B------:R1:W-:Y:S01]  /*1e7a0*/  STL [R1+0xd0], R5 ;  /* 0x0000d00501007387 */ /* 0x0003e20000100800 */
[----:B---3--:R-:W-:-:S03]  /*1e7b0*/  FMUL R2, R28, R0 ;  /* 0x000000001c027220 */ /* 0x008fc60000400000 */
        /* <DEDUP_REMOVED lines=119> */
[-C--:B---3--:R-:W-:Y:S01]  /*1ef30*/  FMUL R2, R148, R0.reuse ;  /* 0x0000000094027220 */ /* 0x088fe20000400000 */
[----:B------:R-:W-:Y:S02]  /*1ef40*/  FMUL R0, R149, R0 ;  /* 0x0000000095007220 */ /* 0x000fe40000400000 */
[----:B------:R1:W-:Y:S04]  /*1ef50*/  STL [R1+0x250], R3 ;  /* 0x0002500301007387 */ /* 0x0003e80000100800 */
[----:B------:R1:W-:Y:S04]  /*1ef60*/  STL [R1+0x260], R2 ;  /* 0x0002600201007387 */ /* 0x0003e80000100800 */
[----:B------:R1:W-:Y:S01]  /*1ef70*/  STL [R1+0x258], R0 ;  /* 0x0002580001007387 */ /* 0x0003e20000100800 */
[----:B------:R-:W-:Y:S05]  /*1ef80*/  @!P0 BRA `(.L_x_53) ;  /* 0x0000000000588947 */ /* 0x000fea0003800000 */
[----:B-1----:R-:W-:Y:S01]  /*1ef90*/  IADD3 R0, R6, 0x1800000, RZ ;  /* 0x0180000006007810 */ /* 0x002fe20007ffe0ff */
[----:B------:R-:W-:Y:S03]  /*1efa0*/  BSSY B1, `(.L_x_54) ;  /* 0x000000c000017945 */ /* 0x000fe60003800000 */
[----:B------:R-:W-:-:S04]  /*1efb0*/  LOP3.LUT R0, R0, 0x7f800000, RZ, 0xc0, !PT ;  /* 0x7f80000000007812 */ /* 0x000fc800078ec0ff */
[----:B------:R-:W-:-:S13]  /*1efc0*/  ISETP.GT.U32.AND P0, PT, R0, 0x1ffffff, PT ;  /* 0x01ffffff0000780c */ /* 0x000fda0003f04070 */
[----:B------:R-:W-:Y:S05]  /*1efd0*/  @P0 BRA `(.L_x_55) ;  /* 0x0000000000100947 */ /* 0x000fea0003800000 */
[----:B------:R-:W-:Y:S02]  /*1efe0*/  MOV R0, R6 ;  /* 0x0000000600007202 */ /* 0x000fe40000000f00 */
[----:B------:R-:W-:-:S07]  /*1eff0*/  MOV R9, 0x1f010 ;  /* 0x0001f01000097802 */ /* 0x000fce0000000f00 */
[----:B------:R-:W-:Y:S05]  /*1f000*/  CALL.REL.NOINC `($__internal_0_$__cuda_sm20_rcp_rn_f32_slowpath) ;  /* 0x0000007000847944 */ /* 0x000fea0003c00000 */
[----:B------:R-:W-:Y:S05]  /*1f010*/  BRA `(.L_x_56) ;  /* 0x0000000000107947 */ /* 0x000fea0003800000 */
.L_x_55:
[----:B------:R-:W1:Y:S02]  /*1f020*/  MUFU.RCP R7, R6 ;  /* 0x0000000600077308 */ /* 0x000e640000001000 */
[----:B-1----:R-:W-:-:S04]  /*1f030*/  FFMA R0, R6, R7, -1 ;  /* 0xbf80000006007423 */ /* 0x002fc80000000007 */
[----:B------:R-:W-:-:S04]  /*1f040*/  FADD.FTZ R0, -R0, -RZ ;  /* 0x800000ff00007221 */ /* 0x000fc80000010100 */
[----:B------:R-:W-:-:S07]  /*1f050*/  FFMA R7, R7, R0, R7 ;  /* 0x0000000007077223 */ /* 0x000fce0000000007 */
.L_x_56:
[----:B------:R-:W-:Y:S05]  /*1f060*/  BSYNC B1 ;  /* 0x0000000000017941 */ /* 0x000fea0003800000 */
.L_x_54:
[----:B------:R-:W-:Y:S01]  /*1f070*/  FSETP.GEU.AND P0, PT, |R6|, 1.175494350822287508e-38, PT ;  /* 0x008000000600780b */ /* 0x000fe20003f0e200 */
[----:B------:R-:W-:Y:S01]  /*1f080*/  ULDC UR4, c[0x0][0x600] ;  /* 0x0001800000047ab9 */ /* 0x000fe20000000800 */
[----:B------:R-:W-:-:S11]  /*1f090*/  MOV R11, R7 ;  /* 0x00000007000b7202 */ /* 0x000fd60000000f00 */
[----:B------:R-:W-:-:S06]  /*1f0a0*/  @!P0 FMUL R6, R6, 16777216 ;  /* 0x4b80000006068820 */ /* 0x000fcc0000400000 */
[----:B------:R-:W1:Y:S02]  /*1f0b0*/  MUFU.LG2 R6, R6 ;  /* 0x0000000600067308 */ /* 0x000e640000000c00 */
[----:B-1----:R-:W-:-:S04]  /*1f0c0*/  @!P0 FADD R6, R6, -24 ;  /* 0xc1c0000006068421 */ /* 0x002fc80000000000 */
[----:B------:R-:W-:-:S04]  /*1f0d0*/  FMUL R6, R6, 0.69314718246459960938 ;  /* 0x3f31721806067820 */ /* 0x000fc80000400000 */
[----:B------:R-:W-:-:S07]  /*1f0e0*/  FFMA R12, R4, UR4, R6 ;  /* 0x00000004040c7c23 */ /* 0x000fce0008000006 */
.L_x_53:
[----:B------:R-:W-:Y:S05]  /*1f0f0*/  BSYNC B0 ;  /* 0x0000000000007941 */ /* 0x000fea0003800000 */
.L_x_52:
[----:B-1----:R-:W2:Y:S01]  /*1f100*/  LDL R0, [R1+0x200] ;  /* 0x0002000001007983 */ /* 0x002ea20000100800 */
        /* <DEDUP_REMOVED lines=65> */
[----:B--2---:R-:W-:-:S03]  /*1f520*/  R2UR UR5, R0 ;  /* 0x00000000000572ca */ /* 0x004fc600000e0000 */
[----:B------:R-:W2:Y:S01]  /*1f530*/  LDL R0, [R1+0x264] ;  /* 0x0002640001007983 */ /* 0x000ea20000100800 */
[----:B------:R-:W-:-:S09]  /*1f540*/  FMUL R11, R11, UR4 ;  /* 0x000000040b0b7c20 */ /* 0x000fd20008400000 */
[----:B------:R-:W-:-:S04]  /*1f550*/  UISETP.NE.AND UP0, UPT, UR5, 0x1, UPT ;  /* 0x000000010500788c */ /* 0x000fc8000bf05270 */
[----:B------:R-:W-:Y:S01]  /*1f560*/  USEL UR4, URZ, 0x1, UP0 ;  /* 0x000000013f047887 */ /* 0x000fe20008000000 */
        /* <DEDUP_REMOVED lines=104> */
[----:B------:R-:W-:-:S03]  /*1fbf0*/  FMUL R3, R147, R11 ;  /* 0x0000000b93037220 */ /* 0x000fc60000400000 */
[----:B------:R1:W-:Y:S02]  /*1fc00*/  STL [R1+0x1c], R2 ;  /* 0x00001c0201007387 */ /* 0x0003e40000100800 */
[-C--:B-1----:R-:W-:Y:S01]  /*1fc10*/  FMUL R2, R146, R11.reuse ;  /* 0x0000000b92027220 */ /* 0x082fe20000400000 */
[----:B--2---:R-:W-:Y:S01]  /*1fc20*/  R2UR UR5, R0 ;  /* 0x00000000000572ca */ /* 0x004fe200000e0000 */
[----:B------:R-:W-:-:S05]  /*1fc30*/  FMUL R0, R142, R11 ;  /* 0x0000000b8e007220 */ /* 0x000fca0000400000 */
[----:B------:R1:W-:Y:S04]  /*1fc40*/  STL [R1+0x24], R0 ;  /* 0x0000240001007387 */ /* 0x0003e80000100800 */
[----:B------:R-:W-:Y:S01]  /*1fc50*/  STL [R1+0x2c], R2 ;  /* 0x00002c0201007387 */ /* 0x000fe20000100800 */
[----:B-1----:R-:W-:-:S03]  /*1fc60*/  FMUL R0, R150, R11 ;  /* 0x0000000b96007220 */ /* 0x002fc60000400000 */
[----:B------:R-:W-:Y:S04]  /*1fc70*/  STL [R1+0x20], R3 ;  /* 0x0000200301007387 */ /* 0x000fe80000100800 */
[----:B------:R1:W-:Y:S02]  /*1fc80*/  STL [R1+0x30], R0 ;  /* 0x0000300001007387 */ /* 0x0003e40000100800 */
[----:B-1----:R-:W-:-:S05]  /*1fc90*/  IMAD.U32 R0, RZ, RZ, UR4 ;  /* 0x00000004ff007e24 */ /* 0x002fca000f8e00ff */
[----:B------:R-:W-:-:S04]  /*1fca0*/  SHF.L.U32 R0, R0, 0x1f, RZ ;  /* 0x0000001f00007819 */ /* 0x000fc800000006ff */
[----:B------:R-:W1:Y:S01]  /*1fcb0*/  SYNCS.PHASECHK.TRANS64.TRYWAIT P0, [UR5+0x8], R0 ;  /* 0x00000800ff0075a7 */ /* 0x000e620008000145 */
[----:B------:R-:W-:-:S05]  /*1fcc0*/  FMUL R2, R151, R11 ;  /* 0x0000000b97027220 */ /* 0x000fca0000400000 */
[----:B------:R2:W-:Y:S02]  /*1fcd0*/  STL [R1+0x28], R2 ;  /* 0x0000280201007387 */ /* 0x0005e40000100800 */
[----:B--2---:R-:W2:Y:S01]  /*1fce0*/  S2R R2, SR_TID.X ;  /* 0x0000000000027919 */ /* 0x004ea20000002100 */
        /* <DEDUP_REMOVED lines=19> */
[----:B-1----:R-:W-:Y:S06]  /*1fe20*/  @!P0 BRA `(.L_x_57) ;  /* 0x0000006000648947 */ /* 0x002fec0003800000 */
.L_x_135:
[----:B------:R-:W-:Y:S01]  /*1fe30*/  R2UR UR4, R236 ;  /* 0x00000000ec0472ca */ /* 0x000fe200000e0000 */
[----:B------:R-:W-:Y:S01]  /*1fe40*/  ULDC.64 UR8, c[0x0][0x208] ;  /* 0x0000820000087ab9 */ /* 0x000fe20000000a00 */
[C---:B--2---:R-:W-:Y:S01]  /*1fe50*/  LOP3.LUT P0, RZ, R2.reuse, 0x3, RZ, 0xc0, !PT ;  /* 0x0000000302ff7812 */ /* 0x044fe2000780c0ff */
[----:B------:R-:W-:Y:S01]  /*1fe60*/  BSSY B0, `(.L_x_58) ;  /* 0x000001a000007945 */ /* 0x000fe20003800000 */
[----:B------:R-:W-:-:S04]  /*1fe70*/  LOP3.LUT R58, R2, 0x7f, RZ, 0xc0, !PT ;  /* 0x0000007f023a7812 */ /* 0x000fc800078ec0ff */
[----:B------:R-:W-:-:S05]  /*1fe80*/  SHF.R.U32.HI R56, RZ, 0x5, R58 ;  /* 0x00000005ff387819 */ /* 0x000fca000001163a */
[----:B------:R-:W-:Y:S02]  /*1fe90*/  USHF.L.U32 UR42, UR4, 0x6, URZ ;  /* 0x00000006042a7899 */ /* 0x000fe4000800063f */
[----:B------:R-:W-:Y:S10]  /*1fea0*/  @P0 BRA `(.L_x_59) ;  /* 0x0000000000540947 */ /* 0x000ff40003800000 */
[----:B------:R-:W2:Y:S01]  /*1feb0*/  S2UR UR4, SR_CTAID.Y ;  /* 0x00000000000479c3 */ /* 0x000ea20000002600 */
[----:B------:R-:W-:Y:S01]  /*1fec0*/  SHF.R.U32.HI R2, RZ, 0x2, R2 ;  /* 0x00000002ff027819 */ /* 0x000fe20000011602 */
[----:B------:R-:W-:Y:S01]  /*1fed0*/  ULDC.64 UR6, c[0x0][0x688] ;  /* 0x0001a20000067ab9 */ /* 0x000fe20000000a00 */
[----:B-1----:R-:W-:Y:S01]  /*1fee0*/  SHF.L.U32 R0, R56, 0x4, RZ ;  /* 0x0000000438007819 */ /* 0x002fe200000006ff */
[----:B------:R-:W-:Y:S01]  /*1fef0*/  ULDC UR10, c[0x0][0x288] ;  /* 0x0000a200000a7ab9 */ /* 0x000fe20000000800 */
[----:B------:R-:W-:-:S03]  /*1ff00*/  LOP3.LUT R2, R2, 0x7, RZ, 0xc0, !PT ;  /* 0x0000000702027812 */ /* 0x000fc600078ec0ff */
[----:B------:R-:W1:Y:S01]  /*1ff10*/  S2UR UR5, SR_CTAID.Z ;  /* 0x00000000000579c3 */ /* 0x000e620000002700 */
[----:B------:R-:W-:-:S04]  /*1ff20*/  LOP3.LUT R0, R0, 0xfffffff0, R2, 0xe2, !PT ;  /* 0xfffffff000007812 */ /* 0x000fc800078ee202 */
[----:B------:R-:W-:-:S04]  /*1ff30*/  IADD3 R2, R0, UR42, RZ ;  /* 0x0000002a00027c10 */ /* 0x000fc8000fffe0ff */
[C---:B------:R-:W-:Y:S02]  /*1ff40*/  ISETP.GE.U32.AND P0, PT, R2.reuse, UR10, PT ;  /* 0x0000000a02007c0c */ /* 0x040fe4000bf06070 */
[----:B------:R-:W-:-:S04]  /*1ff50*/  IADD3 R2, R2, 0x8, RZ ;  /* 0x0000000802027810 */ /* 0x000fc80007ffe0ff */
[----:B------:R-:W-:Y:S01]  /*1ff60*/  ISETP.GE.U32.AND P1, PT, R2, UR10, PT ;  /* 0x0000000a02007c0c */ /* 0x000fe2000bf26070 */
[----:B--2---:R-:W-:-:S04]  /*1ff70*/  UIMAD UR4, UR4, UR6, UR42 ;  /* 0x00000006040472a4 */ /* 0x004fc8000f8e022a */
[----:B-1----:R-:W-:-:S06]  /*1ff80*/  UIMAD UR4, UR5, UR7, UR4 ;  /* 0x00000007050472a4 */ /* 0x002fcc000f8e0204 */
[----:B------:R-:W-:Y:S01]  /*1ff90*/  IADD3 R0, P2, R0, UR4, RZ ;  /* 0x0000000400007c10 */ /* 0x000fe2000ff5e0ff */
[----:B------:R-:W-:-:S04]  /*1ffa0*/  ULDC.64 UR4, c[0x0][0x680] ;  /* 0x0001a00000047ab9 */ /* 0x000fc80000000a00 */
[----:B------:R-:W-:Y:S01]  /*1ffb0*/  IMAD.X R3, RZ, RZ, RZ, P2 ;  /* 0x000000ffff037224 */ /* 0x000fe200010e06ff */
[----:B------:R-:W-:-:S04]  /*1ffc0*/  LEA R2, P2, R0, UR4, 0x2 ;  /* 0x0000000400027c11 */ /* 0x000fc8000f8410ff */
[----:B------:R-:W-:-:S05]  /*1ffd0*/  LEA.HI.X R3, R0, UR5, R3, 0x2, P2 ;  /* 0x0000000500037c11 */ /* 0x000fca00090f1403 */
[----:B------:R2:W-:Y:S04]  /*1ffe0*/  @!P0 STG.E desc[UR8][R2.64], R10 ;  /* 0x0000000a02008986 */ /* 0x0005e8000c101908 */
[----:B------:R2:W-:Y:S02]  /*1fff0*/  @!P1 STG.E desc[UR8][R2.64+0x20], R12 ;  /* 0x0000200c02009986 */ /* 0x0005e4000c101908 */
.L_x_59:
[----:B------:R-:W-:Y:S05]  /*20000*/  BSYNC B0 ;  /* 0x0000000000007941 */ /* 0x000fea0003800000 */
.L_x_58:
[----:B------:R-:W-:Y:S02]  /*20010*/  ULDC.64 UR4, c[0x0][0x730] ;  /* 0x0001cc0000047ab9 */ /* 0x000fe40000000a00 */
[----:B------:R-:W-:-:S04]  /*20020*/  ISETP.NE.U32.AND P0, PT, RZ, UR4, PT ;  /* 0x00000004ff007c0c */ /* 0x000fc8000bf05070 */
[----:B------:R-:W-:-:S13]  /*20030*/  ISETP.NE.AND.EX P0, PT, RZ, UR5, PT, P0 ;  /* 0x00000005ff007c0c */ /* 0x000fda000bf05300 */
[----:B------:R-:W-:Y:S05]  /*20040*/  @P0 BRA `(.L_x_60) ;  /* 0x0000000000200947 */ /* 0x000fea0003800000 */
[----:B------:R-:W-:Y:S02]  /*20050*/  ULDC.64 UR4, c[0x0][0x728] ;  /* 0x0001ca0000047ab9 */ /* 0x000fe40000000a00 */
[----:B------:R-:W-:-:S04]  /*20060*/  ISETP.NE.U32.AND P0, PT, RZ, UR4, PT ;  /* 0x00000004ff007c0c */ /* 0x000fc8000bf05070 */
[----:B------:R-:W-:-:S13]  /*20070*/  ISETP.NE.AND.EX P0, PT, RZ, UR5, PT, P0 ;  /* 0x00000005ff007c0c */ /* 0x000fda000bf05300 */
[----:B------:R-:W-:Y:S05]  /*20080*/  @!P0 BRA `(.L_x_61) ;  /* 0x00000000000c8947 */ /* 0x000fea0003800000 */
[----:B------:R-:W3:Y:S02]  /*20090*/  LDC.64 R54, c[0x0][0x728] ;  /* 0x0001ca00ff367b82 */ /* 0x000ee40000000a00 */
[----:B---3--:R3:W5:Y:S01]  /*200a0*/  LDG.E R54, desc[UR8][R54.64] ;  /* 0x0000000836367981 */ /* 0x008762000c1e1900 */
[----:B------:R-:W-:Y:S05]  /*200b0*/  BRA `(.L_x_60) ;  /* 0x0000000000047947 */ /* 0x000fea0003800000 */
.L_x_61:
[----:B------:R-:W4:Y:S02]  /*200c0*/  LDC R54, c[0x0][0x720] ;  /* 0x0001c800ff367b82 */ /* 0x000f240000000800 */
.L_x_60:
[----:B-1----:R-:W-:-:S04]  /*200d0*/  MOV R0, RZ ;  /* 0x000000ff00007202 */ /* 0x002fc80000000f00 */
[----:B------:R-:W-:-:S13]  /*200e0*/  LOP3.LUT P0, RZ, R0, 0x1bf, RZ, 0xc0, !PT ;  /* 0x000001bf00ff7812 */ /* 0x000fda000780c0ff */
[----:B------:R-:W-:Y:S05]  /*200f0*/  @!P0 BRA `(.L_x_62) ;  /* 0x0000000000408947 */ /* 0x000fea0003800000 */
[----:B--2---:R-:W-:Y:S01]  /*20100*/  MOV R2, 0x0 ;  /* 0x0000000000027802 */ /* 0x004fe20000000f00 */
[----:B------:R-:W-:Y:S01]  /*20110*/  ULDC.64 UR4, c[0x4][0x70] ;  /* 0x01001c0000047ab9 */ /* 0x000fe20000000a00 */
[----:B------:R-:W-:Y:S01]  /*20120*/  ULDC.64 UR6, c[0x4][0x78] ;  /* 0x01001e0000067ab9 */ /* 0x000fe20000000a00 */
[----:B------:R-:W-:Y:S01]  /*20130*/  ULDC.64 UR8, c[0x4][0x8] ;  /* 0x0100020000087ab9 */ /* 0x000fe20000000a00 */
[----:B------:R-:W-:Y:S01]  /*20140*/  MOV R4, UR4 ;  /* 0x0000000400047c02 */ /* 0x000fe20008000f00 */
[----:B------:R-:W-:Y:S01]  /*20150*/  IMAD.U32 R7, RZ, RZ, UR7 ;  /* 0x00000007ff077e24 */ /* 0x000fe2000f8e00ff */
[----:B------:R-:W1:Y:S01]  /*20160*/  LDC.64 R2, c[0x4][R2] ;  /* 0x0100000002027b82 */ /* 0x000e620000000a00 */
[----:B------:R-:W-:Y:S01]  /*20170*/  MOV R5, UR5 ;  /* 0x0000000500057c02 */ /* 0x000fe20008000f00 */
[----:B------:R-:W-:Y:S01]  /*20180*/  IMAD.MOV.U32 R12, RZ, RZ, 0x1 ;  /* 0x00000001ff0c7424 */ /* 0x000fe200078e00ff */
[----:B------:R-:W-:Y:S02]  /*20190*/  MOV R6, UR6 ;  /* 0x0000000600067c02 */ /* 0x000fe40008000f00 */
[----:B------:R-:W-:-:S02]  /*201a0*/  MOV R10, UR8 ;  /* 0x00000008000a7c02 */ /* 0x000fc40008000f00 */
[----:B------:R-:W-:Y:S02]  /*201b0*/  MOV R11, UR9 ;  /* 0x00000009000b7c02 */ /* 0x000fe40008000f00 */
[----:B------:R-:W-:Y:S02]  /*201c0*/  MOV R8, 0x70 ;  /* 0x0000007000087802 */ /* 0x000fe40000000f00 */
[----:B------:R-:W-:-:S07]  /*201d0*/  MOV R13, RZ ;  /* 0x000000ff000d7202 */ /* 0x000fce0000000f00 */
[----:B------:R-:W-:-:S07]  /*201e0*/  LEPC R20, `(.L_x_62) ;  /* 0x000000001014794e */ /* 0x000fce0000000000 */
[----:B-1-345:R-:W-:Y:S05]  /*201f0*/  CALL.ABS.NOINC R2 ;  /* 0x0000000002007343 */ /* 0x03afea0003c00000 */
.L_x_62:
[----:B--2---:R-:W2:Y:S02]  /*20200*/  LDL R2, [R1+0x200] ;  /* 0x0002000001027983 */ /* 0x004ea40000100800 */
[----:B--2---:R-:W-:Y:S02]  /*20210*/  R2UR UR4, R2 ;  /* 0x00000000020472ca */ /* 0x004fe400000e0000 */
[----:B------:R-:W-:-:S11]  /*20220*/  MOV R2, UR61 ;  /* 0x0000003d00027c02 */ /* 0x000fd60008000f00 */
[----:B------:R-:W-:-:S05]  /*20230*/  MOV R0, UR4 ;  /* 0x0000000400007c02 */ /* 0x000fca0008000f00 */
[----:B------:R-:W-:-:S04]  /*20240*/  IMAD R2, R0, 0x2200, R2 ;  /* 0x0000220000027824 */ /* 0x000fc800078e0202 */
[----:B---3--:R-:W-:-:S05]  /*20250*/  VIADD R55, R2, 0xffffde00 ;  /* 0xffffde0002377836 */ /* 0x008fca0000000000 */
[----:B------:R-:W-:-:S13]  /*20260*/  LOP3.LUT P0, RZ, R55, 0x1b0, RZ, 0xc0, !PT ;  /* 0x000001b037ff7812 */ /* 0x000fda000780c0ff */
[----:B------:R-:W-:Y:S05]  /*20270*/  @!P0 BRA `(.L_x_63) ;  /* 0x0000000000408947 */ /* 0x000fea0003800000 */
[----:B------:R-:W-:Y:S01]  /*20280*/  MOV R14, 0x0 ;  /* 0x00000000000e7802 */ /* 0x000fe20000000f00 */
        /* <DEDUP_REMOVED lines=14> */
[----:B-1--45:R-:W-:Y:S05]  /*20370*/  CALL.ABS.NOINC R14 ;  /* 0x000000000e007343 */ /* 0x032fea0003c00000 */
.L_x_63:
[----:B------:R-:W1:Y:S01]  /*20380*/  S2R R8, SR_TID.X ;  /* 0x0000000000087919 */ /* 0x000e620000002100 */
[----:B------:R-:W-:Y:S01]  /*20390*/  ULDC.64 UR4, c[0x0][0x730] ;  /* 0x0001cc0000047ab9 */ /* 0x000fe20000000a00 */
[----:B------:R-:W-:Y:S02]  /*203a0*/  IADD3 R58, R58, 0x1f, RZ ;  /* 0x0000001f3a3a7810 */ /* 0x000fe40007ffe0ff */
[----:B------:R-:W-:Y:S02]  /*203b0*/  ISETP.NE.U32.AND P0, PT, RZ, UR4, PT ;  /* 0x00000004ff007c0c */ /* 0x000fe4000bf05070 */
[----:B------:R-:W-:Y:S02]  /*203c0*/  ISETP.GT.U32.AND P1, PT, R58, 0x3e, PT ;  /* 0x0000003e3a00780c */ /* 0x000fe40003f24070 */
[----:B------:R-:W-:-:S13]  /*203d0*/  ISETP.NE.AND.EX P0, PT, RZ, UR5, PT, P0 ;  /* 0x00000005ff007c0c */ /* 0x000fda000bf05300 */
[----:B----45:R-:W2:Y:S01]  /*203e0*/  @P0 LDC R54, c[0x0][0x720] ;  /* 0x0001c800ff360b82 */ /* 0x030ea20000000800 */
[----:B-1----:R-:W-:Y:S02]  /*203f0*/  SHF.L.U32 R7, R8, 0x5, RZ ;  /* 0x0000000508077819 */ /* 0x002fe400000006ff */
[----:B------:R-:W-:Y:S02]  /*20400*/  SHF.R.U32.HI R0, RZ, 0x1, R8 ;  /* 0x00000001ff007819 */ /* 0x000fe40000011608 */
[----:B------:R-:W-:-:S04]  /*20410*/  LOP3.LUT R3, R7, 0xc0, RZ, 0xc0, !PT ;  /* 0x000000c007037812 */ /* 0x000fc800078ec0ff */
[----:B------:R-:W-:Y:S01]  /*20420*/  LOP3.LUT R3, R3, 0x8, R0, 0xf8, !PT ;  /* 0x0000000803037812 */ /* 0x000fe200078ef800 */
[----:B------:R-:W-:Y:S02]  /*20430*/  IMAD.SHL.U32 R0, R8, 0x4, RZ ;  /* 0x0000000408007824 */ /* 0x000fe400078e00ff */
[----:B--2---:R-:W-:-:S03]  /*20440*/  FMUL R4, R166, R54 ;  /* 0x00000036a6047220 */ /* 0x004fc60000400000 */
[----:B------:R-:W-:Y:S01]  /*20450*/  LOP3.LUT R3, R3, 0x18, R0, 0x78, !PT ;  /* 0x0000001803037812 */ /* 0x000fe200078e7800 */
[-C--:B------:R-:W-:Y:S01]  /*20460*/  FMUL R162, R162, R54.reuse ;  /* 0x00000036a2a27220 */ /* 0x080fe20000400000 */
[C---:B------:R-:W-:Y:S01]  /*20470*/  LOP3.LUT R0, R7.reuse, 0x20, RZ, 0xc0, !PT ;  /* 0x0000002007007812 */ /* 0x040fe200078ec0ff */
[-C--:B------:R-:W-:Y:S01]  /*20480*/  FMUL R5, R28, R54.reuse ;  /* 0x000000361c057220 */ /* 0x080fe20000400000 */
[----:B------:R-:W-:Y:S01]  /*20490*/  LOP3.LUT R7, R7, 0x100, RZ, 0xc0, !PT ;  /* 0x0000010007077812 */ /* 0x000fe200078ec0ff */
[----:B------:R-:W-:Y:S01]  /*204a0*/  FMUL R33, R33, R54 ;  /* 0x0000003621217220 */ /* 0x000fe20000400000 */
[----:B------:R-:W-:Y:S01]  /*204b0*/  LEA R0, R56, R0, 0x9 ;  /* 0x0000000038007211 */ /* 0x000fe200078e48ff */
[-C--:B------:R-:W-:Y:S01]  /*204c0*/  FMUL R6, R158, R54.reuse ;  /* 0x000000369e067220 */ /* 0x080fe20000400000 */
[-C--:B------:R-:W-:Y:S01]  /*204d0*/  FMUL R154, R154, R54.reuse ;  /* 0x000000369a9a7220 */ /* 0x080fe20000400000 */
[----:B------:R-:W-:Y:S01]  /*204e0*/  FMUL R29, R29, R54 ;  /* 0x000000361d1d7220 */ /* 0x000fe20000400000 */
[----:B------:R-:W-:Y:S01]  /*204f0*/  IADD3 R3, R3, R0, R7 ;  /* 0x0000000003037210 */ /* 0x000fe20007ffe007 */
[----:B------:R-:W-:Y:S01]  /*20500*/  FMUL R7, R24, R54 ;  /* 0x0000003618077220 */ /* 0x000fe20000400000 */
[----:B------:R-:W-:-:S02]  /*20510*/  F2FP.F16.F32.PACK_AB R4, R162, R4 ;  /* 0x00000004a204723e */ /* 0x000fc400000000ff */
[----:B------:R-:W-:Y:S02]  /*20520*/  F2FP.F16.F32.PACK_AB R5, R33, R5 ;  /* 0x000000052105723e */ /* 0x000fe400000000ff */
[----:B------:R-:W-:Y:S02]  /*20530*/  F2FP.F16.F32.PACK_AB R6, R154, R6 ;  /* 0x000000069a06723e */ /* 0x000fe400000000ff */
[----:B------:R-:W-:Y:S01]  /*20540*/  F2FP.F16.F32.PACK_AB R7, R29, R7 ;  /* 0x000000071d07723e */ /* 0x000fe200000000ff */
[----:B------:R-:W-:Y:S06]  /*20550*/  @P1 BRA `(.L_x_64) ;  /* 0x0000000000041947 */ /* 0x000fec0003800000 */
[----:B------:R-:W-:-:S04]  /*20560*/  DEPBAR.LE SB0, 0x1 ;  /* 0x000080400000791a */ /* 0x000fc80000000000 */
.L_x_64:
[----:B------:R-:W2:Y:S04]  /*20570*/  LDL.LU R28, [R1+0x4] ;  /* 0x00000400011c7983 */ /* 0x000ea80000300800 */
[----:B------:R-:W3:Y:S04]  /*20580*/  LDL.LU R12, [R1] ;  /* 0x00000000010c7983 */ /* 0x000ee80000300800 */
[----:B------:R-:W4:Y:S04]  /*20590*/  LDL.LU R10, [R1+0x14] ;  /* 0x00001400010a7983 */ /* 0x000f280000300800 */
[----:B------:R-:W2:Y:S01]  /*205a0*/  LDL.LU R9, [R1+0x10] ;  /* 0x0000100001097983 */ /* 0x000ea20000300800 */
[----:B------:R-:W-:Y:S05]  /*205b0*/  WARPSYNC.ALL ;  /* 0x0000000000007948 */ /* 0x000fea0003800000 */
[C---:B------:R-:W-:Y:S01]  /*205c0*/  LEA R0, R3.reuse, R2, 0x1 ;  /* 0x0000000203007211 */ /* 0x040fe200078e08ff */
[----:B------:R-:W-:Y:S01]  /*205d0*/  BAR.SYNC.DEFER_BLOCKING 0x1, 0x80 ;  /* 0x0042000000007b1d */ /* 0x000fe20000010000 */
[----:B------:R-:W-:Y:S01]  /*205e0*/  LEA R3, R3, R55, 0x1 ;  /* 0x0000003703037211 */ /* 0x000fe200078e08ff */
[----:B------:R-:W-:Y:S01]  /*205f0*/  IMAD.MOV.U32 R55, RZ, RZ, 0x10 ;  /* 0x00000010ff377424 */ /* 0x000fe200078e00ff */
[----:B------:R-:W-:Y:S01]  /*20600*/  LOP3.LUT P0, RZ, R8, 0x4, RZ, 0xc0, !PT ;  /* 0x0000000408ff7812 */ /* 0x000fe2000780c0ff */
[-C--:B------:R-:W-:Y:S01]  /*20610*/  FMUL R163, R163, R54.reuse ;  /* 0x00000036a3a37220 */ /* 0x080fe20000400000 */
[-C--:B------:R-:W-:Y:S01]  /*20620*/  FMUL R32, R32, R54.reuse ;  /* 0x0000003620207220 */ /* 0x080fe20000400000 */
[-C--:B------:R-:W-:Y:S01]  /*20630*/  FMUL R155, R155, R54.reuse ;  /* 0x000000369b9b7220 */ /* 0x080fe20000400000 */
[-C--:B------:R-:W-:Y:S01]  /*20640*/  FMUL R25, R25, R54.reuse ;  /* 0x0000003619197220 */ /* 0x080fe20000400000 */
[----:B------:R-:W-:Y:S01]  /*20650*/  SEL R55, R55, 0xfffffff0, !P0 ;  /* 0xfffffff037377807 */ /* 0x000fe20004000000 */
[----:B------:R-:W2:Y:S04]  /*20660*/  LDL.LU R24, [R1+0x40] ;  /* 0x0000400001187983 */ /* 0x000ea80000300800 */
[----:B------:R-:W2:Y:S04]  /*20670*/  LDL.LU R21, [R1+0x34] ;  /* 0x0000340001157983 */ /* 0x000ea80000300800 */
[----:B------:R-:W2:Y:S04]  /*20680*/  LDL.LU R20, [R1+0x50] ;  /* 0x0000500001147983 */ /* 0x000ea80000300800 */
[----:B------:R-:W2:Y:S04]  /*20690*/  LDL.LU R13, [R1+0x44] ;  /* 0x00004400010d7983 */ /* 0x000ea80000300800 */
[----:B------:R1:W-:Y:S04]  /*206a0*/  STSM.16.M88.4 [R0+-0x2200], R4 ;  /* 0xffde000400007844 */ /* 0x0003e80000000200 */
[----:B------:R-:W2:Y:S04]  /*206b0*/  LDL.LU R15, [R1+0x60] ;  /* 0x00006000010f7983 */ /* 0x000ea80000300800 */
[----:B------:R-:W2:Y:S04]  /*206c0*/  LDL.LU R14, [R1+0x54] ;  /* 0x00005400010e7983 */ /* 0x000ea80000300800 */
[----:B------:R-:W2:Y:S01]  /*206d0*/  LDL.LU R11, [R1+0x70] ;  /* 0x00007000010b7983 */ /* 0x000ea20000300800 */
[-C--:B------:R-:W-:Y:S01]  /*206e0*/  FMUL R60, R174, R54.reuse ;  /* 0x00000036ae3c7220 */ /* 0x080fe20000400000 */
[-C--:B------:R-:W-:Y:S01]  /*206f0*/  FMUL R62, R175, R54.reuse ;  /* 0x00000036af3e7220 */ /* 0x080fe20000400000 */
[-C--:B------:R-:W-:Y:S01]  /*20700*/  FMUL R56, R170, R54.reuse ;  /* 0x00000036aa387220 */ /* 0x080fe20000400000 */
[-C--:B-1----:R-:W-:Y:S01]  /*20710*/  FMUL R4, R167, R54.reuse ;  /* 0x00000036a7047220 */ /* 0x082fe20000400000 */
[-C--:B------:R-:W-:Y:S01]  /*20720*/  FMUL R5, R23, R54.reuse ;  /* 0x0000003617057220 */ /* 0x080fe20000400000 */
[-C--:B------:R-:W-:Y:S01]  /*20730*/  FMUL R6, R159, R54.reuse ;  /* 0x000000369f067220 */ /* 0x080fe20000400000 */
[----:B------:R-:W-:Y:S01]  /*20740*/  FMUL R7, R22, R54 ;  /* 0x0000003616077220 */ /* 0x000fe20000400000 */
[----:B------:R-:W-:Y:S01]  /*20750*/  LEA R0, R55, R3, 0x1 ;  /* 0x0000000337007211 */ /* 0x000fe200078e08ff */
[----:B------:R-:W-:Y:S01]  /*20760*/  STL [R1+0x268], R2 ;  /* 0x0002680201007387 */ /* 0x000fe20000100800 */
[----:B------:R-:W-:Y:S01]  /*20770*/  F2FP.F16.F32.PACK_AB R4, R163, R4 ;  /* 0x00000004a304723e */ /* 0x000fe200000000ff */
[-C--:B------:R-:W-:Y:S01]  /*20780*/  FMUL R71, R16, R54.reuse ;  /* 0x0000003610477220 */ /* 0x080fe20000400000 */
[----:B------:R-:W-:Y:S01]  /*20790*/  F2FP.F16.F32.PACK_AB R5, R32, R5 ;  /* 0x000000052005723e */ /* 0x000fe200000000ff */
[----:B------:R-:W-:Y:S01]  /*207a0*/  FMUL R67, R17, R54 ;  /* 0x0000003611437220 */ /* 0x000fe20000400000 */
[----:B------:R-:W-:Y:S01]  /*207b0*/  F2FP.F16.F32.PACK_AB R6, R155, R6 ;  /* 0x000000069b06723e */ /* 0x000fe200000000ff */
[-C--:B------:R-:W-:Y:S01]  /*207c0*/  FMUL R59, R19, R54.reuse ;  /* 0x00000036133b7220 */ /* 0x080fe20000400000 */
[----:B------:R-:W-:Y:S01]  /*207d0*/  F2FP.F16.F32.PACK_AB R7, R25, R7 ;  /* 0x000000071907723e */ /* 0x000fe200000000ff */
[-C--:B------:R-:W-:Y:S01]  /*207e0*/  FMUL R70, R183, R54.reuse ;  /* 0x00000036b7467220 */ /* 0x080fe20000400000 */
[-C--:B------:R-:W-:Y:S01]  /*207f0*/  FMUL R68, R182, R54.reuse ;  /* 0x00000036b6447220 */ /* 0x080fe20000400000 */
[-C--:B------:R-:W-:Y:S01]  /*20800*/  FMUL R66, R179, R54.reuse ;  /* 0x00000036b3427220 */ /* 0x080fe20000400000 */
[-C--:B------:R-:W-:Y:S01]  /*20810*/  FMUL R58, R171, R54.reuse ;  /* 0x00000036ab3a7220 */ /* 0x080fe20000400000 */
[----:B------:R1:W-:Y:S01]  /*20820*/  STSM.16.M88.4 [R0], R4 ;  /* 0x0000000400007844 */ /* 0x0003e20000000200 */
        /* <DEDUP_REMOVED lines=15> */
[----:B-1----:R-:W2:Y:S01]  /*20920*/  LDL.LU R5, [R1+0x64] ;  /* 0x0000640001057983 */ /* 0x002ea20000300800 */
        /* <DEDUP_REMOVED lines=43> */
[----:B------:R-:W3:Y:S01]  /*20be0*/  LDL.LU R12, [R1+0x80] ;  /* 0x00008000010c7983 */ /* 0x000ee20000300800 */
[----:B--2---:R-:W-:-:S03]  /*20bf0*/  FMUL R170, R9, R54 ;  /* 0x0000003609aa7220 */ /* 0x004fc60000400000 */
[----:B------:R-:W2:Y:S01]  /*20c00*/  LDL.LU R10, [R1+0x74] ;  /* 0x00007400010a7983 */ /* 0x000ea20000300800 */
[----:B------:R-:W-:-:S03]  /*20c10*/  FMUL R162, R13, R54 ;  /* 0x000000360da27220 */ /* 0x000fc60000400000 */
[----:B------:R-:W4:Y:S01]  /*20c20*/  LDL.LU R9, [R1+0x90] ;  /* 0x0000900001097983 */ /* 0x000f220000300800 */
[----:B------:R-:W-:-:S03]  /*20c30*/  FMUL R159, R11, R54 ;  /* 0x000000360b9f7220 */ /* 0x000fc60000400000 */
[----:B------:R-:W4:Y:S01]  /*20c40*/  LDL.LU R8, [R1+0x84] ;  /* 0x0000840001087983 */ /* 0x000f220000300800 */
[-C--:B------:R-:W-:Y:S01]  /*20c50*/  FMUL R158, R14, R54.reuse ;  /* 0x000000360e9e7220 */ /* 0x080fe20000400000 */
[-C--:B------:R-:W-:Y:S01]  /*20c60*/  FMUL R163, R15, R54.reuse ;  /* 0x000000360fa37220 */ /* 0x080fe20000400000 */
[-C--:B------:R-:W-:Y:S01]  /*20c70*/  FMUL R17, R30, R54.reuse ;  /* 0x000000361e117220 */ /* 0x080fe20000400000 */
        /* <DEDUP_REMOVED lines=8> */
[----:B------:R-:W4:Y:S04]  /*20d00*/  LDL.LU R13, [R1+0xb0] ;  /* 0x0000b000010d7983 */ /* 0x000f280000300800 */
[----:B------:R-:W4:Y:S04]  /*20d10*/  LDL.LU R6, [R1+0xa4] ;  /* 0x0000a40001067983 */ /* 0x000f280000300800 */
[----:B------:R-:W4:Y:S04]  /*20d20*/  LDL.LU R4, [R1+0xc0] ;  /* 0x0000c00001047983 */ /* 0x000f280000300800 */
[----:B------:R-:W4:Y:S01]  /*20d30*/  LDL.LU R11, [R1+0xb4] ;  /* 0x0000b400010b7983 */ /* 0x000f220000300800 */
        /* <DEDUP_REMOVED lines=63> */
[----:B------:R-:W-:Y:S01]  /*21130*/  @!PT LDS RZ, [RZ] ;  /* 0x00000000fffff984 */ /* 0x000fe20000000800 */
[----:B------:R-:W-:Y:S01]  /*21140*/  @!PT LDS RZ, [RZ] ;  /* 0x00000000fffff984 */ /* 0x000fe20000000800 */
[----:B------:R-:W-:Y:S01]  /*21150*/  @!PT LDS RZ, [RZ] ;  /* 0x00000000fffff984 */ /* 0x000fe20000000800 */
[----:B------:R-:W-:Y:S01]  /*21160*/  @!PT LDS RZ, [RZ] ;  /* 0x00000000fffff984 */ /* 0x000fe20000000800 */
[----:B------:R1:W-:Y:S06]  /*21170*/  MEMBAR.ALL.CTA ;  /* 0x0000000000007992 */ /* 0x0003ec0000008000 */
[----:B-1----:R-:W1:Y:S01]  /*21180*/  FENCE.VIEW.ASYNC.S ;  /* 0x00000000000073c6 */ /* 0x002e620000000000 */
[----:B---3--:R-:W-:-:S03]  /*21190*/  FMUL R155, R12, R54 ;  /* 0x000000360c9b7220 */ /* 0x008fc60000400000 */
[----:B------:R-:W3:Y:S01]  /*211a0*/  LDL.LU R12, [R1+0xc4] ;  /* 0x0000c400010c7983 */ /* 0x000ee20000300800 */
[----:B--2---:R-:W-:-:S03]  /*211b0*/  FMUL R150, R10, R54 ;  /* 0x000000360a967220 */ /* 0x004fc60000400000 */
[----:B------:R-:W2:Y:S01]  /*211c0*/  LDL.LU R10, [R1+0xe0] ;  /* 0x0000e000010a7983 */ /* 0x000ea20000300800 */
[----:B----4-:R-:W-:-:S03]  /*211d0*/  FMUL R151, R9, R54 ;  /* 0x0000003609977220 */ /* 0x010fc60000400000 */
[----:B------:R-:W4:Y:S01]  /*211e0*/  LDL.LU R9, [R1+0xd4] ;  /* 0x0000d40001097983 */ /* 0x000f220000300800 */
[----:B------:R-:W-:-:S03]  /*211f0*/  FMUL R146, R8, R54 ;  /* 0x0000003608927220 */ /* 0x000fc60000400000 */
        /* <DEDUP_REMOVED lines=10> */
[----:B------:R-:W4:Y:S04]  /*212a0*/  LDL.LU R4, [R1+0x104] ;  /* 0x0001040001047983 */ /* 0x000f280000300800 */
[----:B------:R-:W4:Y:S01]  /*212b0*/  LDL.LU R13, [R1+0x120] ;  /* 0x00012000010d7983 */ /* 0x000f220000300800 */
[-C--:B------:R-:W-:Y:S01]  /*212c0*/  FMUL R134, R11, R54.reuse ;  /* 0x000000360b867220 */ /* 0x080fe20000400000 */
[-C--:B------:R-:W-:Y:S02]  /*212d0*/  FMUL R135, R5, R54.reuse ;  /* 0x0000003605877220 */ /* 0x080fe40000400000 */
[----:B------:R-:W4:Y:S04]  /*212e0*/  LDL.LU R5, [R1+0x114] ;  /* 0x0001140001057983 */ /* 0x000f280000300800 */
[----:B------:R-:W4:Y:S01]  /*212f0*/  LDL.LU R11, [R1+0x130] ;  /* 0x00013000010b7983 */ /* 0x000f220000300800 */
[-C--:B------:R-:W-:Y:S01]  /*21300*/  FMUL R18, R42, R54.reuse ;  /* 0x000000362a127220 */ /* 0x080fe20000400000 */
[-C--:B------:R-:W-:Y:S01]  /*21310*/  FMUL R30, R48, R54.reuse ;  /* 0x00000036301e7220 */ /* 0x080fe20000400000 */
[-C--:B------:R-:W-:Y:S01]  /*21320*/  FMUL R21, R41, R54.reuse ;  /* 0x0000003629157220 */ /* 0x080fe20000400000 */
[----:B------:R-:W-:Y:S01]  /*21330*/  FMUL R45, R53, R54 ;  /* 0x00000036352d7220 */ /* 0x000fe20000400000 */
[----:B------:R-:W-:Y:S01]  /*21340*/  F2FP.F16.F32.PACK_AB R58, R58, R229 ;  /* 0x000000e53a3a723e */ /* 0x000fe200000000ff */
[----:B------:R-:W-:Y:S01]  /*21350*/  BSSY B0, `(.L_x_65) ;  /* 0x00000aa000007945 */ /* 0x000fe20003800000 */
[----:B------:R-:W-:-:S02]  /*21360*/  F2FP.F16.F32.PACK_AB R56, R56, R231 ;  /* 0x000000e73838723e */ /* 0x000fc400000000ff */
[----:B------:R-:W-:Y:S01]  /*21370*/  F2FP.F16.F32.PACK_AB R57, R57, R230 ;  /* 0x000000e63939723e */ /* 0x000fe200000000ff */
[-C--:B---3--:R-:W-:Y:S02]  /*21380*/  FMUL R130, R12, R54.reuse ;  /* 0x000000360c827220 */ /* 0x088fe40000400000 */
[----:B------:R-:W3:Y:S01]  /*21390*/  LDL.LU R12, [R1+0x124] ;  /* 0x00012400010c7983 */ /* 0x000ee20000300800 */
[----:B--2---:R-:W-:-:S03]  /*213a0*/  FMUL R131, R10, R54 ;  /* 0x000000360a837220 */ /* 0x004fc60000400000 */
[----:B------:R-:W2:Y:S01]  /*213b0*/  LDL.LU R10, [R1+0x140] ;  /* 0x00014000010a7983 */ /* 0x000ea20000300800 */
[----:B----4-:R-:W-:-:S03]  /*213c0*/  FMUL R126, R9, R54 ;  /* 0x00000036097e7220 */ /* 0x010fc60000400000 */
[----:B------:R-:W4:Y:S01]  /*213d0*/  LDL.LU R9, [R1+0x134] ;  /* 0x0001340001097983 */ /* 0x000f220000300800 */
[----:B------:R-:W-:-:S03]  /*213e0*/  FMUL R127, R8, R54 ;  /* 0x00000036087f7220 */ /* 0x000fc60000400000 */
[----:B------:R-:W3:Y:S01]  /*213f0*/  LDL.LU R8, [R1+0x150] ;  /* 0x0001500001087983 */ /* 0x000ee20000300800 */
        /* <DEDUP_REMOVED lines=8> */
[-C--:B------:R-:W-:Y:S01]  /*21480*/  FMUL R115, R13, R54.reuse ;  /* 0x000000360d737220 */ /* 0x080fe20000400000 */
[-C--:B------:R-:W-:Y:S02]  /*21490*/  FMUL R110, R5, R54.reuse ;  /* 0x00000036056e7220 */ /* 0x080fe40000400000 */
[----:B------:R-:W3:Y:S01]  /*214a0*/  LDL.LU R5, [R1+0x164] ;  /* 0x0001640001057983 */ /* 0x000ee20000300800 */
[----:B------:R-:W-:-:S03]  /*214b0*/  FMUL R111, R11, R54 ;  /* 0x000000360b6f7220 */ /* 0x000fc60000400000 */
[----:B------:R-:W3:Y:S04]  /*214c0*/  LDL.LU R11, [R1+0x180] ;  /* 0x00018000010b7983 */ /* 0x000ee80000300800 */
[----:B------:R-:W3:Y:S04]  /*214d0*/  LDL.LU R16, [R1+0x174] ;  /* 0x0001740001107983 */ /* 0x000ee80000300800 */
[----:B------:R-:W3:Y:S04]  /*214e0*/  LDL.LU R15, [R1+0x190] ;  /* 0x00019000010f7983 */ /* 0x000ee80000300800 */
[----:B------:R-:W3:Y:S01]  /*214f0*/  LDL.LU R13, [R1+0x184] ;  /* 0x00018400010d7983 */ /* 0x000ee20000300800 */
[-C--:B--2---:R-:W-:Y:S01]  /*21500*/  FMUL R107, R10, R54.reuse ;  /* 0x000000360a6b7220 */ /* 0x084fe20000400000 */
[----:B----4-:R-:W-:-:S02]  /*21510*/  FMUL R102, R9, R54 ;  /* 0x0000003609667220 */ /* 0x010fc40000400000 */
[----:B------:R-:W2:Y:S04]  /*21520*/  LDL.LU R9, [R1+0x1a0] ;  /* 0x0001a00001097983 */ /* 0x000ea80000300800 */
[----:B------:R-:W4:Y:S01]  /*21530*/  LDL.LU R10, [R1+0x194] ;  /* 0x00019400010a7983 */ /* 0x000f220000300800 */
[----:B---3--:R-:W-:-:S03]  /*21540*/  FMUL R99, R2, R54 ;  /* 0x0000003602637220 */ /* 0x008fc60000400000 */
[----:B------:R-:W3:Y:S01]  /*21550*/  LDL.LU R2, [R1+0x1b0] ;  /* 0x0001b00001027983 */ /* 0x000ee20000300800 */
[-C--:B------:R-:W-:Y:S01]  /*21560*/  FMUL R118, R14, R54.reuse ;  /* 0x000000360e767220 */ /* 0x080fe20000400000 */
[-C--:B------:R-:W-:Y:S01]  /*21570*/  FMUL R103, R8, R54.reuse ;  /* 0x0000003608677220 */ /* 0x080fe20000400000 */
[-C--:B------:R-:W-:Y:S01]  /*21580*/  FMUL R98, R7, R54.reuse ;  /* 0x0000003607627220 */ /* 0x080fe20000400000 */
[----:B------:R-:W3:Y:S04]  /*21590*/  LDL.LU R14, [R1+0x1a4] ;  /* 0x0001a400010e7983 */ /* 0x000ee80000300800 */
[----:B------:R-:W3:Y:S01]  /*215a0*/  LDL.LU R8, [R1+0x1c0] ;  /* 0x0001c00001087983 */ /* 0x000ee20000300800 */
[----:B------:R-:W-:-:S03]  /*215b0*/  FMUL R95, R4, R54 ;  /* 0x00000036045f7220 */ /* 0x000fc60000400000 */
[----:B------:R-:W3:Y:S01]  /*215c0*/  LDL.LU R7, [R1+0x1b4] ;  /* 0x0001b40001077983 */ /* 0x000ee20000300800 */
[-C--:B------:R-:W-:Y:S01]  /*215d0*/  FMUL R94, R6, R54.reuse ;  /* 0x00000036065e7220 */ /* 0x080fe20000400000 */
[-C--:B------:R-:W-:Y:S02]  /*215e0*/  FMUL R106, R12, R54.reuse ;  /* 0x000000360c6a7220 */ /* 0x080fe40000400000 */
[----:B------:R-:W3:Y:S01]  /*215f0*/  LDL.LU R4, [R1+0x1d0] ;  /* 0x0001d00001047983 */ /* 0x000ee20000300800 */
[----:B------:R-:W-:-:S03]  /*21600*/  FMUL R90, R5, R54 ;  /* 0x00000036055a7220 */ /* 0x000fc60000400000 */
[----:B------:R-:W3:Y:S01]  /*21610*/  LDL.LU R5, [R1+0x1c4] ;  /* 0x0001c40001057983 */ /* 0x000ee20000300800 */
[----:B------:R-:W-:-:S03]  /*21620*/  FMUL R91, R11, R54 ;  /* 0x000000360b5b7220 */ /* 0x000fc60000400000 */
[----:B------:R-:W3:Y:S04]  /*21630*/  LDL.LU R6, [R1+0x1e0] ;  /* 0x0001e00001067983 */ /* 0x000ee80000300800 */
[----:B------:R-:W3:Y:S04]  /*21640*/  LDL.LU R12, [R1+0x1d4] ;  /* 0x0001d400010c7983 */ /* 0x000ee80000300800 */
[----:B------:R-:W3:Y:S01]  /*21650*/  LDL.LU R11, [R1+0x1f0] ;  /* 0x0001f000010b7983 */ /* 0x000ee20000300800 */
[----:B------:R-:W-:-:S03]  /*21660*/  FMUL R82, R13, R54 ;  /* 0x000000360d527220 */ /* 0x000fc60000400000 */
[----:B------:R-:W3:Y:S01]  /*21670*/  LDL.LU R13, [R1+0x1e4] ;  /* 0x0001e400010d7983 */ /* 0x000ee20000300800 */
[----:B------:R-:W-:Y:S02]  /*21680*/  F2FP.F16.F32.PACK_AB R59, R59, R228 ;  /* 0x000000e43b3b723e */ /* 0x000fe400000000ff */
[----:B------:R-:W-:Y:S02]  /*21690*/  F2FP.F16.F32.PACK_AB R60, R60, R227 ;  /* 0x000000e33c3c723e */ /* 0x000fe400000000ff */
[----:B------:R-:W-:Y:S02]  /*216a0*/  F2FP.F16.F32.PACK_AB R61, R61, R226 ;  /* 0x000000e23d3d723e */ /* 0x000fe400000000ff */
[----:B------:R-:W-:Y:S02]  /*216b0*/  F2FP.F16.F32.PACK_AB R62, R62, R225 ;  /* 0x000000e13e3e723e */ /* 0x000fe400000000ff */
[----:B------:R-:W-:Y:S01]  /*216c0*/  F2FP.F16.F32.PACK_AB R63, R63, R224 ;  /* 0x000000e03f3f723e */ /* 0x000fe200000000ff */
[----:B-1----:R-:W-:Y:S01]  /*216d0*/  BAR.SYNC.DEFER_BLOCKING 0x1, 0x80 ;  /* 0x0042000000007b1d */ /* 0x002fe20000010000 */
[----:B--2---:R-:W-:-:S05]  /*216e0*/  FMUL R83, R9, R54 ;  /* 0x0000003609537220 */ /* 0x004fca0000400000 */
[----:B------:R-:W2:Y:S01]  /*216f0*/  LDL.LU R9, [R1+0x204] ;  /* 0x0002040001097983 */ /* 0x000ea20000300800 */
[----:B----4-:R-:W-:-:S03]  /*21700*/  FMUL R78, R10, R54 ;  /* 0x000000360a4e7220 */ /* 0x010fc60000400000 */
[----:B------:R-:W4:Y:S01]  /*21710*/  LDL.LU R10, [R1+0x1f4] ;  /* 0x0001f400010a7983 */ /* 0x000f220000300800 */
[----:B---3--:R-:W-:-:S03]  /*21720*/  FMUL R79, R2, R54 ;  /* 0x00000036024f7220 */ /* 0x008fc60000400000 */
[----:B------:R-:W3:Y:S01]  /*21730*/  LDL.LU R2, [R1+0x20c] ;  /* 0x00020c0001027983 */ /* 0x000ee20000300800 */
[-C--:B------:R-:W-:Y:S01]  /*21740*/  FMUL R74, R14, R54.reuse ;  /* 0x000000360e4a7220 */ /* 0x080fe20000400000 */
[-C--:B------:R-:W-:Y:S01]  /*21750*/  FMUL R87, R15, R54.reuse ;  /* 0x000000360f577220 */ /* 0x080fe20000400000 */
[-C--:B------:R-:W-:Y:S01]  /*21760*/  FMUL R86, R16, R54.reuse ;  /* 0x0000003610567220 */ /* 0x080fe20000400000 */
[-C--:B------:R-:W-:Y:S01]  /*21770*/  FMUL R12, R12, R54.reuse ;  /* 0x000000360c0c7220 */ /* 0x080fe20000400000 */
[-C--:B------:R-:W-:Y:S02]  /*21780*/  FMUL R14, R11, R54.reuse ;  /* 0x000000360b0e7220 */ /* 0x080fe40000400000 */
[----:B------:R-:W2:Y:S04]  /*21790*/  LDL.LU R11, [R1+0x208] ;  /* 0x00020800010b7983 */ /* 0x000ea80000300800 */
[----:B------:R1:W-:Y:S04]  /*217a0*/  STL [R1+0xc], R12 ;  /* 0x00000c0c01007387 */ /* 0x0003e80000100800 */
[----:B-1----:R-:W2:Y:S04]  /*217b0*/  LDL.LU R12, [R1+0x214] ;  /* 0x00021400010c7983 */ /* 0x002ea80000300800 */
[----:B------:R1:W-:Y:S04]  /*217c0*/  STL [R1+0x8], R14 ;  /* 0x0000080e01007387 */ /* 0x0003e80000100800 */
[----:B------:R-:W2:Y:S04]  /*217d0*/  LDL.LU R15, [R1+0x210] ;  /* 0x00021000010f7983 */ /* 0x000ea80000300800 */
[----:B------:R-:W2:Y:S01]  /*217e0*/  LDL.LU R16, [R1+0x21c] ;  /* 0x00021c0001107983 */ /* 0x000ea20000300800 */
[----:B-1----:R-:W-:-:S03]  /*217f0*/  FMUL R14, R34, R54 ;  /* 0x00000036220e7220 */ /* 0x002fc60000400000 */
[----:B------:R-:W-:Y:S04]  /*21800*/  STL [R1+0x4], R17 ;  /* 0x0000041101007387 */ /* 0x000fe80000100800 */
[----:B------:R-:W-:Y:S04]  /*21810*/  STL [R1], R14 ;  /* 0x0000000e01007387 */ /* 0x000fe80000100800 */
[----:B------:R-:W2:Y:S01]  /*21820*/  LDL.LU R19, [R1+0x218] ;  /* 0x0002180001137983 */ /* 0x000ea20000300800 */
[----:B----4-:R-:W-:-:S05]  /*21830*/  FMUL R10, R10, R54 ;  /* 0x000000360a0a7220 */ /* 0x010fca0000400000 */
[----:B------:R-:W-:Y:S04]  /*21840*/  STL [R1+0x18], R10 ;  /* 0x0000180a01007387 */ /* 0x000fe80000100800 */
[----:B------:R-:W4:Y:S01]  /*21850*/  LDL.LU R20, [R1+0x224] ;  /* 0x0002240001147983 */ /* 0x000f220000300800 */
[----:B---3--:R-:W-:-:S05]  /*21860*/  FMUL R2, R2, R54 ;  /* 0x0000003602027220 */ /* 0x008fca0000400000 */
[----:B------:R1:W-:Y:S04]  /*21870*/  STL [R1+0x14], R2 ;  /* 0x0000140201007387 */ /* 0x0003e80000100800 */
[----:B------:R-:W3:Y:S04]  /*21880*/  LDL.LU R23, [R1+0x220] ;  /* 0x0002200001177983 */ /* 0x000ee80000300800 */
[----:B-1----:R-:W2:Y:S01]  /*21890*/  LDL.LU R2, [R1+0x22c] ;  /* 0x00022c0001027983 */ /* 0x002ea20000300800 */
[-C--:B------:R-:W-:Y:S01]  /*218a0*/  FMUL R237, R13, R54.reuse ;  /* 0x000000360ded7220 */ /* 0x080fe20000400000 */
[-C--:B------:R-:W-:Y:S01]  /*218b0*/  FMUL R13, R35, R54.reuse ;  /* 0x00000036230d7220 */ /* 0x080fe20000400000 */
[-C--:B------:R-:W-:Y:S01]  /*218c0*/  FMUL R233, R4, R54.reuse ;  /* 0x0000003604e97220 */ /* 0x080fe20000400000 */
[-C--:B------:R-:W-:Y:S01]  /*218d0*/  FMUL R4, R27, R54.reuse ;  /* 0x000000361b047220 */ /* 0x080fe20000400000 */
[----:B------:R-:W-:-:S02]  /*218e0*/  FMUL R75, R8, R54 ;  /* 0x00000036084b7220 */ /* 0x000fc40000400000 */
[----:B------:R1:W-:Y:S01]  /*218f0*/  STL [R1+0x10], R13 ;  /* 0x0000100d01007387 */ /* 0x0003e20000100800 */
[----:B------:R-:W-:-:S03]  /*21900*/  FMUL R8, R31, R54 ;  /* 0x000000361f087220 */ /* 0x000fc60000400000 */
[----:B------:R-:W3:Y:S04]  /*21910*/  LDL.LU R27, [R1+0x228] ;  /* 0x00022800011b7983 */ /* 0x000ee80000300800 */
[----:B------:R-:W3:Y:S04]  /*21920*/  LDL.LU R28, [R1+0x234] ;  /* 0x00023400011c7983 */ /* 0x000ee80000300800 */
[----:B------:R-:W3:Y:S04]  /*21930*/  LDL.LU R31, [R1+0x230] ;  /* 0x00023000011f7983 */ /* 0x000ee80000300800 */
[----:B------:R-:W3:Y:S04]  /*21940*/  LDL.LU R32, [R1+0x23c] ;  /* 0x00023c0001207983 */ /* 0x000ee80000300800 */
[----:B------:R-:W3:Y:S01]  /*21950*/  LDL.LU R35, [R1+0x238] ;  /* 0x0002380001237983 */ /* 0x000ee20000300800 */
[----:B--2---:R-:W-:-:S03]  /*21960*/  FMUL R24, R2, R54 ;  /* 0x0000003602187220 */ /* 0x004fc60000400000 */
[----:B------:R-:W2:Y:S01]  /*21970*/  LDL.LU R2, [R1+0x244] ;  /* 0x0002440001027983 */ /* 0x000ea20000300800 */
[-C--:B------:R-:W-:Y:S01]  /*21980*/  FMUL R17, R39, R54.reuse ;  /* 0x0000003627117220 */ /* 0x080fe20000400000 */
[-C--:B------:R-:W-:Y:S02]  /*21990*/  FMUL R14, R40, R54.reuse ;  /* 0x00000036280e7220 */ /* 0x080fe40000400000 */
[----:B------:R-:W3:Y:S01]  /*219a0*/  LDL.LU R39, [R1+0x240] ;  /* 0x0002400001277983 */ /* 0x000ee20000300800 */
[-C--:B------:R-:W-:Y:S01]  /*219b0*/  FMUL R234, R7, R54.reuse ;  /* 0x0000003607ea7220 */ /* 0x080fe20000400000 */
[-C--:B------:R-:W-:Y:S02]  /*219c0*/  FMUL R7, R26, R54.reuse ;  /* 0x000000361a077220 */ /* 0x080fe40000400000 */
        /* <DEDUP_REMOVED lines=9> */
[----:B-1----:R-:W-:-:S03]  /*21a60*/  FMUL R13, R37, R54 ;  /* 0x00000036250d7220 */ /* 0x002fc60000400000 */
[----:B------:R-:W3:Y:S01]  /*21a70*/  LDL.LU R47, [R1+0x250] ;  /* 0x00025000012f7983 */ /* 0x000ee20000300800 */
[-C--:B------:R-:W-:Y:S01]  /*21a80*/  FMUL R10, R38, R54.reuse ;  /* 0x00000036260a7220 */ /* 0x080fe20000400000 */
[-C--:B------:R-:W-:Y:S02]  /*21a90*/  FMUL R37, R49, R54.reuse ;  /* 0x0000003631257220 */ /* 0x080fe40000400000 */
[----:B------:R-:W3:Y:S01]  /*21aa0*/  LDL.LU R48, [R1+0x25c] ;  /* 0x00025c0001307983 */ /* 0x000ee20000300800 */
[----:B------:R-:W-:-:S03]  /*21ab0*/  FMUL R38, R52, R54 ;  /* 0x0000003634267220 */ /* 0x000fc60000400000 */
[----:B------:R-:W3:Y:S01]  /*21ac0*/  LDL.LU R50, [R1+0x2c] ;  /* 0x00002c0001327983 */ /* 0x000ee20000300800 */
[-C--:B------:R-:W-:Y:S01]  /*21ad0*/  FMUL R41, R51, R54.reuse ;  /* 0x0000003633297220 */ /* 0x080fe20000400000 */
[-C--:B--2---:R-:W-:Y:S02]  /*21ae0*/  FMUL R36, R2, R54.reuse ;  /* 0x0000003602247220 */ /* 0x084fe40000400000 */
[----:B------:R-:W2:Y:S04]  /*21af0*/  LDL.LU R2, [R1+0x30] ;  /* 0x0000300001027983 */ /* 0x000ea80000300800 */
[----:B------:R-:W2:Y:S04]  /*21b00*/  LDL.LU R49, [R1+0x20] ;  /* 0x0000200001317983 */ /* 0x000ea80000300800 */
[----:B------:R-:W2:Y:S04]  /*21b10*/  LDL.LU R52, [R1+0x260] ;  /* 0x0002600001347983 */ /* 0x000ea80000300800 */
[----:B------:R-:W2:Y:S04]  /*21b20*/  LDL.LU R51, [R1+0x258] ;  /* 0x0002580001337983 */ /* 0x000ea80000300800 */
[----:B------:R-:W2:Y:S01]  /*21b30*/  LDL.LU R53, [R1+0x28] ;  /* 0x0000280001357983 */ /* 0x000ea20000300800 */
[-C--:B------:R-:W-:Y:S01]  /*21b40*/  FMUL R5, R5, R54.reuse ;  /* 0x0000003605057220 */ /* 0x080fe20000400000 */
[-C--:B------:R-:W-:Y:S01]  /*21b50*/  FMUL R6, R6, R54.reuse ;  /* 0x0000003606067220 */ /* 0x080fe20000400000 */
[-C--:B------:R-:W-:Y:S01]  /*21b60*/  FMUL R11, R11, R54.reuse ;  /* 0x000000360b0b7220 */ /* 0x080fe20000400000 */
[-C--:B------:R-:W-:Y:S01]  /*21b70*/  FMUL R12, R12, R54.reuse ;  /* 0x000000360c0c7220 */ /* 0x080fe20000400000 */
[-C--:B------:R-:W-:Y:S01]  /*21b80*/  FMUL R15, R15, R54.reuse ;  /* 0x000000360f0f7220 */ /* 0x080fe20000400000 */
[-C--:B------:R-:W-:Y:S01]  /*21b90*/  FMUL R16, R16, R54.reuse ;  /* 0x0000003610107220 */ /* 0x080fe20000400000 */
[-C--:B------:R-:W-:Y:S01]  /*21ba0*/  FMUL R19, R19, R54.reuse ;  /* 0x0000003613137220 */ /* 0x080fe20000400000 */
[-C--:B----4-:R-:W-:Y:S01]  /*21bb0*/  FMUL R20, R20, R54.reuse ;  /* 0x0000003614147220 */ /* 0x090fe20000400000 */
[-C--:B---3--:R-:W-:Y:S01]  /*21bc0*/  FMUL R23, R23, R54.reuse ;  /* 0x0000003617177220 */ /* 0x088fe20000400000 */
        /* <DEDUP_REMOVED lines=18> */
[----:B------:R-:W-:-:S02]  /*21cf0*/  FMUL R54, R2, R54 ;  /* 0x0000003602367220 */ /* 0x000fc40000400000 */
[----:B------:R1:W5:Y:S01]  /*21d00*/  LDL.LU R2, [R1+0x268] ;  /* 0x0002680001027983 */ /* 0x0003620000300800 */
[----:B------:R-:W-:-:S04]  /*21d10*/  IADD3 R229, R3, 0x1000, RZ ;  /* 0x0000100003e57810 */ /* 0x000fc80007ffe0ff */
[----:B------:R-:W-:Y:S01]  /*21d20*/  LEA R55, R55, R229, 0x1 ;  /* 0x000000e537377211 */ /* 0x000fe200078e08ff */
[----:B------:R-:W-:Y:S06]  /*21d30*/  @P1 BRA `(.L_x_66) ;  /* 0x00000000002c1947 */ /* 0x000fec0003800000 */
[----:B------:R-:W-:Y:S01]  /*21d40*/  S2UR UR44, SR_CTAID.Z ;  /* 0x00000000002c79c3 */ /* 0x000fe20000002700 */
[----:B-----5:R-:W-:Y:S01]  /*21d50*/  R2UR UR40, R2 ;  /* 0x00000000022872ca */ /* 0x020fe200000e0000 */
[----:B------:R-:W-:Y:S01]  /*21d60*/  ULDC.64 UR4, c[0x0][0x198] ;  /* 0x0000660000047ab9 */ /* 0x000fe20000000a00 */
[----:B------:R-:W-:Y:S01]  /*21d70*/  UMOV UR41, URZ ;  /* 0x0000003f00297c82 */ /* 0x000fe20008000000 */
[----:B------:R-:W-:-:S04]  /*21d80*/  UIADD3 UR4, UP0, UR4, 0x670, URZ ;  /* 0x0000067004047890 */ /* 0x000fc8000ff1e03f */
[----:B------:R-:W2:Y:S01]  /*21d90*/  S2UR UR43, SR_CTAID.Y ;  /* 0x00000000002b79c3 */ /* 0x000ea20000002600 */
[----:B------:R-:W-:-:S05]  /*21da0*/  UIADD3.X UR5, URZ, UR5, URZ, UP0, !UPT ;  /* 0x000000053f057290 */ /* 0x000fca00087fe43f */
[----:B------:R-:W-:-:S09]  /*21db0*/  UIADD3 UR40, UR40, -0x2200, URZ ;  /* 0xffffde0028287890 */ /* 0x000fd2000fffe03f */
[----:B--2---:R2:W-:Y:S01]  /*21dc0*/  UTMASTG.4D [UR40], [UR4] ;  /* 0x00000028040073b5 */ /* 0x0045e20008018000 */
[----:B------:R0:W-:Y:S01]  /*21dd0*/  UTMACMDFLUSH ;  /* 0x00000000000079b7 */ /* 0x0001e20000000000 */
[----:B--2---:R-:W-:-:S04]  /*21de0*/  DEPBAR.LE SB0, 0x1 ;  /* 0x000080400000791a */ /* 0x004fc80000000000 */
.L_x_66:
[----:B------:R-:W-:Y:S05]  /*21df0*/  BSYNC B0 ;  /* 0x0000000000007941 */ /* 0x000fea0003800000 */
.L_x_65:
[----:B------:R-:W-:Y:S01]  /*21e00*/  BAR.SYNC.DEFER_BLOCKING 0x1, 0x80 ;  /* 0x0042000000007b1d */ /* 0x000fe20000010000 */
[----:B------:R-:W-:Y:S02]  /*21e10*/  F2FP.F16.F32.PACK_AB R64, R223, R64 ;  /* 0x00000040df40723e */ /* 0x000fe400000000ff */
[----:B------:R-:W-:Y:S02]  /*21e20*/  F2FP.F16.F32.PACK_AB R65, R222, R65 ;  /* 0x00000041de41723e */ /* 0x000fe400000000ff */
[----:B------:R-:W-:Y:S01]  /*21e30*/  F2FP.F16.F32.PACK_AB R66, R221, R66 ;  /* 0x00000042dd42723e */ /* 0x000fe200000000ff */
[----:B------:R-:W-:Y:S01]  /*21e40*/  BSSY B0, `(.L_x_67) ;  /* 0x000001c000007945 */ /* 0x000fe20003800000 */
[----:B------:R-:W-:Y:S02]  /*21e50*/  F2FP.F16.F32.PACK_AB R67, R220, R67 ;  /* 0x00000043dc43723e */ /* 0x000fe400000000ff */
[----:B------:R-:W-:Y:S02]  /*21e60*/  F2FP.F16.F32.PACK_AB R68, R219, R68 ;  /* 0x00000044db44723e */ /* 0x000fe400000000ff */
[----:B------:R-:W-:-:S02]  /*21e70*/  F2FP.F16.F32.PACK_AB R69, R218, R69 ;  /* 0x00000045da45723e */ /* 0x000fc400000000ff */
[----:B------:R-:W-:Y:S02]  /*21e80*/  F2FP.F16.F32.PACK_AB R70, R217, R70 ;  /* 0x00000046d946723e */ /* 0x000fe400000000ff */
[----:B------:R-:W-:Y:S01]  /*21e90*/  F2FP.F16.F32.PACK_AB R71, R216, R71 ;  /* 0x00000047d847723e */ /* 0x000fe200000000ff */
[----:B------:R2:W-:Y:S04]  /*21ea0*/  STSM.16.M88.4 [R3+0x1000], R56 ;  /* 0x0010003803007844 */ /* 0x0005e80000000200 */
[----:B------:R2:W-:Y:S01]  /*21eb0*/  STSM.16.M88.4 [R0+0x1000], R60 ;  /* 0x0010003c00007844 */ /* 0x0005e20000000200 */
[----:B------:R-:W-:Y:S01]  /*21ec0*/  @!PT LDS RZ, [RZ] ;  /* 0x00000000fffff984 */ /* 0x000fe20000000800 */
[----:B------:R-:W-:Y:S01]  /*21ed0*/  @!PT LDS RZ, [RZ] ;  /* 0x00000000fffff984 */ /* 0x000fe20000000800 */
[----:B------:R-:W-:Y:S01]  /*21ee0*/  @!PT LDS RZ, [RZ] ;  /* 0x00000000fffff984 */ /* 0x000fe20000000800 */
[----:B------:R-:W-:Y:S01]  /*21ef0*/  @!PT LDS RZ, [RZ] ;  /* 0x00000000fffff984 */ /* 0x000fe20000000800 */
[----:B------:R3:W-:Y:S06]  /*21f00*/  MEMBAR.ALL.CTA ;  /* 0x0000000000007992 */ /* 0x0007ec0000008000 */
[----:B---3--:R-:W3:Y:S02]  /*21f10*/  FENCE.VIEW.ASYNC.S ;  /* 0x00000000000073c6 */ /* 0x008ee40000000000 */
[----:B---3--:R-:W-:Y:S06]  /*21f20*/  BAR.SYNC.DEFER_BLOCKING 0x1, 0x80 ;  /* 0x0042000000007b1d */ /* 0x008fec0000010000 */
[----:B------:R-:W-:Y:S05]  /*21f30*/  @P1 BRA `(.L_x_68) ;  /* 0x0000000000301947 */ /* 0x000fea0003800000 */
[----:B------:R-:W-:Y:S01]  /*21f40*/  S2UR UR12, SR_CTAID.Z ;  /* 0x00000000000c79c3 */ /* 0x000fe20000002700 */
[----:B-----5:R-:W-:Y:S01]  /*21f50*/  R2UR UR8, R2 ;  /* 0x00000000020872ca */ /* 0x020fe200000e0000 */
[----:B------:R-:W-:Y:S01]  /*21f60*/  ULDC.64 UR4, c[0x0][0x198] ;  /* 0x0000660000047ab9 */ /* 0x000fe20000000a00 */
[----:B------:R-:W-:Y:S01]  /*21f70*/  UMOV UR9, 0x20 ;  /* 0x0000002000097882 */ /* 0x000fe20000000000 */
[----:B------:R-:W-:Y:S01]  /*21f80*/  UIADD3 UR4, UP0, UR4, 0x670, URZ ;  /* 0x0000067004047890 */ /* 0x000fe2000ff1e03f */
[----:B------:R-:W-:-:S03]  /*21f90*/  UMOV UR10, UR42 ;  /* 0x0000002a000a7c82 */ /* 0x000fc60008000000 */
[----:B------:R-:W3:Y:S01]  /*21fa0*/  S2UR UR11, SR_CTAID.Y ;  /* 0x00000000000b79c3 */ /* 0x000ee20000002600 */
[----:B------:R-:W-:-:S05]  /*21fb0*/  UIADD3.X UR5, URZ, UR5, URZ, UP0, !UPT ;  /* 0x000000053f057290 */ /* 0x000fca00087fe43f */
[----:B------:R-:W-:-:S09]  /*21fc0*/  UIADD3 UR8, UR8, -0x1200, URZ ;  /* 0xffffee0008087890 */ /* 0x000fd2000fffe03f */
[----:B---3--:R3:W-:Y:S01]  /*21fd0*/  UTMASTG.4D [UR8], [UR4] ;  /* 0x00000008040073b5 */ /* 0x0087e20008018000 */
[----:B------:R0:W-:Y:S01]  /*21fe0*/  UTMACMDFLUSH ;  /* 0x00000000000079b7 */ /* 0x0001e20000000000 */
[----:B---3--:R-:W-:-:S04]  /*21ff0*/  DEPBAR.LE SB0, 0x1 ;  /* 0x000080400000791a */ /* 0x008fc80000000000 */
.L_x_68:
[----:B------:R-:W-:Y:S05]  /*22000*/  BSYNC B0 ;  /* 0x0000000000007941 */ /* 0x000fea0003800000 */
.L_x_67:
[----:B------:R-:W-:Y:S01]  /*22010*/  BAR.SYNC.DEFER_BLOCKING 0x1, 0x80 ;  /* 0x0042000000007b1d */ /* 0x000fe20000010000 */
[----:B--2---:R-:W-:Y:S02]  /*22020*/  F2FP.F16.F32.PACK_AB R56, R215, R214 ;  /* 0x000000d6d738723e */ /* 0x004fe400000000ff */
        /* <DEDUP_REMOVED lines=8> */
[----:B------:R2:W-:Y:S04]  /*220b0*/  STSM.16.M88.4 [R3], R64 ;  /* 0x0000004003007844 */ /* 0x0005e80000000200 */
[----:B------:R2:W-:Y:S01]  /*220c0*/  STSM.16.M88.4 [R0], R68 ;  /* 0x0000004400007844 */ /* 0x0005e20000000200 */
        /* <DEDUP_REMOVED lines=20> */
.L_x_70:
[----:B------:R-:W-:Y:S05]  /*22210*/  BSYNC B0 ;  /* 0x0000000000007941 */ /* 0x000fea0003800000 */
.L_x_69:
        /* <DEDUP_REMOVED lines=32> */
.L_x_72:
[----:B------:R-:W-:Y:S05]  /*22420*/  BSYNC B0 ;  /* 0x0000000000007941 */ /* 0x000fea0003800000 */
.L_x_71:
        /* <DEDUP_REMOVED lines=32> */
.L_x_74:
[----:B------:R-:W-:Y:S05]  /*22630*/  BSYNC B0 ;  /* 0x0000000000007941 */ /* 0x000fea0003800000 */
.L_x_73:
        /* <DEDUP_REMOVED lines=32> */
.L_x_76:
[----:B------:R-:W-:Y:S05]  /*22840*/  BSYNC B0 ;  /* 0x0000000000007941 */ /* 0x000fea0003800000 */
.L_x_75:
        /* <DEDUP_REMOVED lines=32> */
.L_x_78:
[----:B------:R-:W-:Y:S05]  /*22a50*/  BSYNC B0 ;  /* 0x0000000000007941 */ /* 0x000fea0003800000 */
.L_x_77:
        /* <DEDUP_REMOVED lines=32> */
.L_x_80:
[----:B------:R-:W-:Y:S05]  /*22c60*/  BSYNC B0 ;  /* 0x0000000000007941 */ /* 0x000fea0003800000 */
.L_x_79:
        /* <DEDUP_REMOVED lines=32> */
.L_x_82:
[----:B------:R-:W-:Y:S05]  /*22e70*/  BSYNC B0 ;  /* 0x0000000000007941 */ /* 0x000fea0003800000 */
.L_x_81:
        /* <DEDUP_REMOVED lines=32> */
.L_x_84:
[----:B------:R-:W-:Y:S05]  /*23080*/  BSYNC B0 ;  /* 0x0000000000007941 */ /* 0x000fea0003800000 */
.L_x_83:
        /* <DEDUP_REMOVED lines=32> */
.L_x_86:
[----:B------:R-:W-:Y:S05]  /*23290*/  BSYNC B0 ;  /* 0x0000000000007941 */ /* 0x000fea0003800000 */
.L_x_85:
[----:B--2---:R-:W2:Y:S04]  /*232a0*/  LDL.LU R71, [R1+0xc] ;  /* 0x00000c0001477983 */ /* 0x004ea80000300800 */
[----:B------:R-:W2:Y:S04]  /*232b0*/  LDL.LU R70, [R1+0x8] ;  /* 0x0000080001467983 */ /* 0x000ea80000300800 */
[----:B------:R-:W3:Y:S04]  /*232c0*/  LDL.LU R69, [R1+0x4] ;  /* 0x0000040001457983 */ /* 0x000ee80000300800 */
[----:B------:R-:W3:Y:S01]  /*232d0*/  LDL.LU R68, [R1] ;  /* 0x0000000001447983 */ /* 0x000ee20000300800 */
[----:B------:R-:W-:Y:S01]  /*232e0*/  BSSY B0, `(.L_x_87) ;  /* 0x0000020000007945 */ /* 0x000fe20003800000 */
[----:B------:R-:W-:Y:S01]  /*232f0*/  F2FP.F16.F32.PACK_AB R64, R234, R233 ;  /* 0x000000e9ea40723e */ /* 0x000fe200000000ff */
[----:B------:R-:W-:Y:S01]  /*23300*/  BAR.SYNC.DEFER_BLOCKING 0x1, 0x80 ;  /* 0x0042000000007b1d */ /* 0x000fe20000010000 */
[----:B------:R-:W-:-:S02]  /*23310*/  F2FP.F16.F32.PACK_AB R65, R232, R4 ;  /* 0x00000004e841723e */ /* 0x000fc400000000ff */
[----:B------:R-:W-:Y:S02]  /*23320*/  F2FP.F16.F32.PACK_AB R66, R5, R6 ;  /* 0x000000060542723e */ /* 0x000fe400000000ff */
[----:B------:R-:W-:Y:S02]  /*23330*/  F2FP.F16.F32.PACK_AB R67, R7, R8 ;  /* 0x000000080743723e */ /* 0x000fe400000000ff */
        /* <DEDUP_REMOVED lines=9> */
[----:B-1----:R-:W1:Y:S02]  /*233d0*/  FENCE.VIEW.ASYNC.S ;  /* 0x00000000000073c6 */ /* 0x002e640000000000 */
[----:B-1----:R-:W-:Y:S01]  /*233e0*/  BAR.SYNC.DEFER_BLOCKING 0x1, 0x80 ;  /* 0x0042000000007b1d */ /* 0x002fe20000010000 */
[----:B--2---:R-:W-:-:S02]  /*233f0*/  F2FP.F16.F32.PACK_AB R232, R71, R70 ;  /* 0x0000004647e8723e */ /* 0x004fc400000000ff */
[----:B---3--:R-:W-:-:S03]  /*23400*/  F2FP.F16.F32.PACK_AB R233, R69, R68 ;  /* 0x0000004445e9723e */ /* 0x008fc600000000ff */
[----:B----4-:R-:W-:Y:S05]  /*23410*/  @P1 BRA `(.L_x_88) ;  /* 0x0000000000301947 */ /* 0x010fea0003800000 */
[----:B------:R-:W-:Y:S01]  /*23420*/  S2UR UR12, SR_CTAID.Z ;  /* 0x00000000000c79c3 */ /* 0x000fe20000002700 */
[----:B-----5:R-:W-:Y:S01]  /*23430*/  R2UR UR8, R2 ;  /* 0x00000000020872ca */ /* 0x020fe200000e0000 */
[----:B------:R-:W-:Y:S01]  /*23440*/  ULDC.64 UR4, c[0x0][0x198] ;  /* 0x0000660000047ab9 */ /* 0x000fe20000000a00 */
[----:B------:R-:W-:Y:S01]  /*23450*/  UMOV UR9, 0x160 ;  /* 0x0000016000097882 */ /* 0x000fe20000000000 */
[----:B------:R-:W-:Y:S01]  /*23460*/  UIADD3 UR4, UP0, UR4, 0x670, URZ ;  /* 0x0000067004047890 */ /* 0x000fe2000ff1e03f */
[----:B------:R-:W-:-:S03]  /*23470*/  UMOV UR10, UR42 ;  /* 0x0000002a000a7c82 */ /* 0x000fc60008000000 */
[----:B------:R-:W1:Y:S01]  /*23480*/  S2UR UR11, SR_CTAID.Y ;  /* 0x00000000000b79c3 */ /* 0x000e620000002600 */
[----:B------:R-:W-:-:S05]  /*23490*/  UIADD3.X UR5, URZ, UR5, URZ, UP0, !UPT ;  /* 0x000000053f057290 */ /* 0x000fca00087fe43f */
[----:B------:R-:W-:-:S09]  /*234a0*/  UIADD3 UR8, UR8, -0x1200, URZ ;  /* 0xffffee0008087890 */ /* 0x000fd2000fffe03f */
[----:B-1----:R1:W-:Y:S01]  /*234b0*/  UTMASTG.4D [UR8], [UR4] ;  /* 0x00000008040073b5 */ /* 0x0023e20008018000 */
[----:B------:R0:W-:Y:S01]  /*234c0*/  UTMACMDFLUSH ;  /* 0x00000000000079b7 */ /* 0x0001e20000000000 */
[----:B-1----:R-:W-:-:S04]  /*234d0*/  DEPBAR.LE SB0, 0x1 ;  /* 0x000080400000791a */ /* 0x002fc80000000000 */
.L_x_88:
[----:B------:R-:W-:Y:S05]  /*234e0*/  BSYNC B0 ;  /* 0x0000000000007941 */ /* 0x000fea0003800000 */
.L_x_87:
[----:B------:R-:W2:Y:S04]  /*234f0*/  LDL.LU R6, [R1+0x18] ;  /* 0x0000180001067983 */ /* 0x000ea80000300800 */
[----:B------:R-:W2:Y:S04]  /*23500*/  LDL.LU R4, [R1+0x14] ;  /* 0x0000140001047983 */ /* 0x000ea80000300800 */
[----:B------:R-:W3:Y:S01]  /*23510*/  LDL.LU R5, [R1+0x10] ;  /* 0x0000100001057983 */ /* 0x000ee20000300800 */
[----:B------:R-:W-:Y:S01]  /*23520*/  BSSY B0, `(.L_x_89) ;  /* 0x0000020000007945 */ /* 0x000fe20003800000 */
[----:B------:R-:W-:Y:S01]  /*23530*/  F2FP.F16.F32.PACK_AB R17, R17, R18 ;  /* 0x000000121111723e */ /* 0x000fe200000000ff */
[----:B------:R-:W-:Y:S01]  /*23540*/  BAR.SYNC.DEFER_BLOCKING 0x1, 0x80 ;  /* 0x0042000000007b1d */ /* 0x000fe20000010000 */
[----:B------:R-:W-:-:S02]  /*23550*/  F2FP.F16.F32.PACK_AB R18, R19, R20 ;  /* 0x000000141312723e */ /* 0x000fc400000000ff */
[----:B------:R-:W-:Y:S02]  /*23560*/  F2FP.F16.F32.PACK_AB R7, R13, R14 ;  /* 0x0000000e0d07723e */ /* 0x000fe400000000ff */
        /* <DEDUP_REMOVED lines=9> */
[----:B----4-:R-:W4:Y:S02]  /*23600*/  FENCE.VIEW.ASYNC.S ;  /* 0x00000000000073c6 */ /* 0x010f240000000000 */
[----:B----4-:R-:W-:Y:S01]  /*23610*/  BAR.SYNC.DEFER_BLOCKING 0x1, 0x80 ;  /* 0x0042000000007b1d */ /* 0x010fe20000010000 */
[----:B--2---:R-:W-:-:S02]  /*23620*/  F2FP.F16.F32.PACK_AB R4, R6, R4 ;  /* 0x000000040604723e */ /* 0x004fc400000000ff */
[----:B------:R-:W-:Y:S02]  /*23630*/  F2FP.F16.F32.PACK_AB R6, R11, R12 ;  /* 0x0000000c0b06723e */ /* 0x000fe400000000ff */
[----:B---3--:R-:W-:Y:S01]  /*23640*/  F2FP.F16.F32.PACK_AB R5, R5, R10 ;  /* 0x0000000a0505723e */ /* 0x008fe200000000ff */
[----:B-1----:R-:W-:Y:S06]  /*23650*/  @P1 BRA `(.L_x_90) ;  /* 0x0000000000301947 */ /* 0x002fec0003800000 */
        /* <DEDUP_REMOVED lines=12> */
.L_x_90:
[----:B------:R-:W-:Y:S05]  /*23720*/  BSYNC B0 ;  /* 0x0000000000007941 */ /* 0x000fea0003800000 */
.L_x_89:
        /* <DEDUP_REMOVED lines=17> */
[----:B--2---:R-:W2:Y:S02]  /*23840*/  FENCE.VIEW.ASYNC.S ;  /* 0x00000000000073c6 */ /* 0x004ea40000000000 */
[----:B--2---:R-:W-:Y:S06]  /*23850*/  BAR.SYNC.DEFER_BLOCKING 0x1, 0x80 ;  /* 0x0042000000007b1d */ /* 0x004fec0000010000 */
[----:B------:R-:W-:Y:S05]  /*23860*/  @P1 BRA `(.L_x_92) ;  /* 0x0000000000301947 */ /* 0x000fea0003800000 */
[----:B------:R-:W-:Y:S01]  /*23870*/  S2UR UR12, SR_CTAID.Z ;  /* 0x00000000000c79c3 */ /* 0x000fe20000002700 */
[----:B-----5:R-:W-:Y:S01]  /*23880*/  R2UR UR8, R2 ;  /* 0x00000000020872ca */ /* 0x020fe200000e0000 */
[----:B------:R-:W-:Y:S01]  /*23890*/  ULDC.64 UR4, c[0x0][0x198] ;  /* 0x0000660000047ab9 */ /* 0x000fe20000000a00 */
[----:B------:R-:W-:Y:S01]  /*238a0*/  UMOV UR9, 0x1a0 ;  /* 0x000001a000097882 */ /* 0x000fe20000000000 */
[----:B------:R-:W-:Y:S01]  /*238b0*/  UIADD3 UR4, UP0, UR4, 0x670, URZ ;  /* 0x0000067004047890 */ /* 0x000fe2000ff1e03f */
[----:B------:R-:W-:-:S03]  /*238c0*/  UMOV UR10, UR42 ;  /* 0x0000002a000a7c82 */ /* 0x000fc60008000000 */
[----:B------:R-:W2:Y:S01]  /*238d0*/  S2UR UR11, SR_CTAID.Y ;  /* 0x00000000000b79c3 */ /* 0x000ea20000002600 */
[----:B------:R-:W-:-:S05]  /*238e0*/  UIADD3.X UR5, URZ, UR5, URZ, UP0, !UPT ;  /* 0x000000053f057290 */ /* 0x000fca00087fe43f */
[----:B------:R-:W-:-:S09]  /*238f0*/  UIADD3 UR8, UR8, -0x1200, URZ ;  /* 0xffffee0008087890 */ /* 0x000fd2000fffe03f */
[----:B--2---:R2:W-:Y:S01]  /*23900*/  UTMASTG.4D [UR8], [UR4] ;  /* 0x00000008040073b5 */ /* 0x0045e20008018000 */
[----:B------:R0:W-:Y:S01]  /*23910*/  UTMACMDFLUSH ;  /* 0x00000000000079b7 */ /* 0x0001e20000000000 */
[----:B--2---:R-:W-:-:S04]  /*23920*/  DEPBAR.LE SB0, 0x1 ;  /* 0x000080400000791a */ /* 0x004fc80000000000 */
.L_x_92:
[----:B------:R-:W-:Y:S05]  /*23930*/  BSYNC B0 ;  /* 0x0000000000007941 */ /* 0x000fea0003800000 */
.L_x_91:
        /* <DEDUP_REMOVED lines=32> */
.L_x_94:
[----:B------:R-:W-:Y:S05]  /*23b40*/  BSYNC B0 ;  /* 0x0000000000007941 */ /* 0x000fea0003800000 */
.L_x_93:
[----:B------:R-:W-:Y:S06]  /*23b50*/  BAR.SYNC.DEFER_BLOCKING 0x1, 0x80 ;  /* 0x0042000000007b1d */ /* 0x000fec0000010000 */
[----:B------:R-:W-:Y:S01]  /*23b60*/  BSSY B0, `(.L_x_95) ;  /* 0x0000016000007945 */ /* 0x000fe20003800000 */
[----:B------:R3:W-:Y:S04]  /*23b70*/  STSM.16.M88.4 [R3+0x1000], R40 ;  /* 0x0010002803007844 */ /* 0x0007e80000000200 */
[----:B------:R3:W-:Y:S01]  /*23b80*/  STSM.16.M88.4 [R55], R48 ;  /* 0x0000003037007844 */ /* 0x0007e20000000200 */
[----:B------:R-:W-:Y:S01]  /*23b90*/  @!PT LDS RZ, [RZ] ;  /* 0x00000000fffff984 */ /* 0x000fe20000000800 */
[----:B------:R-:W-:Y:S01]  /*23ba0*/  @!PT LDS RZ, [RZ] ;  /* 0x00000000fffff984 */ /* 0x000fe20000000800 */
[----:B------:R-:W-:Y:S01]  /*23bb0*/  @!PT LDS RZ, [RZ] ;  /* 0x00000000fffff984 */ /* 0x000fe20000000800 */
[----:B------:R-:W-:Y:S01]  /*23bc0*/  @!PT LDS RZ, [RZ] ;  /* 0x00000000fffff984 */ /* 0x000fe20000000800 */
[----:B------:R4:W-:Y:S06]  /*23bd0*/  MEMBAR.ALL.CTA ;  /* 0x0000000000007992 */ /* 0x0009ec0000008000 */
[----:B----4-:R-:W4:Y:S02]  /*23be0*/  FENCE.VIEW.ASYNC.S ;  /* 0x00000000000073c6 */ /* 0x010f240000000000 */
[----:B----4-:R-:W-:Y:S06]  /*23bf0*/  BAR.SYNC.DEFER_BLOCKING 0x1, 0x80 ;  /* 0x0042000000007b1d */ /* 0x010fec0000010000 */
[----:B------:R-:W-:Y:S05]  /*23c00*/  @P1 BRA `(.L_x_96) ;  /* 0x00000000002c1947 */ /* 0x000fea0003800000 */
[----:B------:R-:W-:Y:S01]  /*23c10*/  S2UR UR12, SR_CTAID.Z ;  /* 0x00000000000c79c3 */ /* 0x000fe20000002700 */
[----:B-----5:R-:W-:Y:S01]  /*23c20*/  R2UR UR8, R2 ;  /* 0x00000000020872ca */ /* 0x020fe200000e0000 */
[----:B------:R-:W-:Y:S01]  /*23c30*/  ULDC.64 UR4, c[0x0][0x198] ;  /* 0x0000660000047ab9 */ /* 0x000fe20000000a00 */
[----:B------:R-:W-:Y:S01]  /*23c40*/  UMOV UR9, 0x1e0 ;  /* 0x000001e000097882 */ /* 0x000fe20000000000 */
[----:B------:R-:W-:Y:S01]  /*23c50*/  UIADD3 UR4, UP0, UR4, 0x670, URZ ;  /* 0x0000067004047890 */ /* 0x000fe2000ff1e03f */
[----:B------:R-:W-:-:S03]  /*23c60*/  UMOV UR10, UR42 ;  /* 0x0000002a000a7c82 */ /* 0x000fc60008000000 */
[----:B------:R-:W4:Y:S01]  /*23c70*/  S2UR UR11, SR_CTAID.Y ;  /* 0x00000000000b79c3 */ /* 0x000f220000002600 */
[----:B------:R-:W-:-:S05]  /*23c80*/  UIADD3.X UR5, URZ, UR5, URZ, UP0, !UPT ;  /* 0x000000053f057290 */ /* 0x000fca00087fe43f */
[----:B------:R-:W-:-:S09]  /*23c90*/  UIADD3 UR8, UR8, -0x1200, URZ ;  /* 0xffffee0008087890 */ /* 0x000fd2000fffe03f */
[----:B----4-:R4:W-:Y:S02]  /*23ca0*/  UTMASTG.4D [UR8], [UR4] ;  /* 0x00000008040073b5 */ /* 0x0109e40008018000 */
[----:B----4-:R0:W-:Y:S02]  /*23cb0*/  UTMACMDFLUSH ;  /* 0x00000000000079b7 */ /* 0x0101e40000000000 */
.L_x_96:
[----:B------:R-:W-:Y:S05]  /*23cc0*/  BSYNC B0 ;  /* 0x0000000000007941 */ /* 0x000fea0003800000 */
.L_x_95:
[----:B--2---:R-:W2:Y:S01]  /*23cd0*/  LDL.LU R0, [R1+0x200] ;  /* 0x0002000001007983 */ /* 0x004ea20000300800 */
[----:B------:R-:W-:-:S04]  /*23ce0*/  DEPBAR.LE SB0, 0x0 ;  /* 0x000080000000791a */ /* 0x000fc80000000000 */
[----:B--2---:R-:W-:-:S13]  /*23cf0*/  R2UR UR4, R0 ;  /* 0x00000000000472ca */ /* 0x004fda00000e0000 */
[----:B------:R-:W-:-:S04]  /*23d00*/  UIADD3 UR4, UR4, -0x1, URZ ;  /* 0xffffffff04047890 */ /* 0x000fc8000fffe03f */
[----:B------:R-:W-:-:S04]  /*23d10*/  USHF.L.U32 UR4, UR4, 0x3, URZ ;  /* 0x0000000304047899 */ /* 0x000fc8000800063f */
[----:B------:R-:W-:-:S04]  /*23d20*/  ULOP3.LUT UR4, UR4, 0x8, URZ, 0xe2, !UPT ;  /* 0x0000000804047892 */ /* 0x000fc8000f8ee23f */
[----:B------:R-:W-:-:S06]  /*23d30*/  ULOP3.LUT UR4, UR4, 0x18, URZ, 0x3c, !UPT ;  /* 0x0000001804047892 */ /* 0x000fcc000f8e3c3f */
[----:B------:R-:W-:-:S04]  /*23d40*/  IMAD.U32 R0, RZ, RZ, UR4 ;  /* 0x00000004ff007e24 */ /* 0x000fc8000f8e00ff */
[----:B------:R-:W-:Y:S01]  /*23d50*/  SYNCS.ARRIVE.TRANS64.A1T0 RZ, [R0+UR61+0x70090], RZ ;  /* 0x070090ff00ff79a7 */ /* 0x000fe2000810003d */
[----:B------:R-:W-:Y:S05]  /*23d60*/  EXIT ;  /* 0x000000000000794d */ /* 0x000fea0003800000 */
.L_x_6:
[----:B------:R-:W-:-:S08]  /*23d70*/  UISETP.NE.AND UP0, UPT, UR8, 0x1, UPT ;  /* 0x000000010800788c */ /* 0x000fd0000bf05270 */
[----:B------:R-:W1:-:S00]  /*23d80*/  USETMAXREG.DEALLOC.CTAPOOL 0x18 ;  /* 0x00000018000079c8 */ /* 0x000e4000080e0500 */
[----:B------:R-:W-:-:S13]  /*23d90*/  PLOP3.LUT P0, PT, PT, PT, UP0, 0x80, 0x0 ;  /* 0x000000000000781c */ /* 0x000fda0003f0f008 */
[----:B------:R-:W-:Y:S05]  /*23da0*/  @P0 EXIT ;  /* 0x000000000000094d */ /* 0x000fea0003800000 */
[----:B------:R-:W2:Y:S01]  /*23db0*/  S2UR UR11, SR_CTAID.X ;  /* 0x00000000000b79c3 */ /* 0x000ea20000002500 */
[----:B------:R-:W-:Y:S01]  /*23dc0*/  ELECT P3, URZ, PT ;  /* 0x00000000003f782f */ /* 0x000fe20003860000 */
[----:B------:R-:W-:Y:S01]  /*23dd0*/  BSSY B0, `(.L_x_97) ;  /* 0x000004c000007945 */ /* 0x000fe20003800000 */
[----:B-1----:R-:W-:Y:S02]  /*23de0*/  MOV R2, RZ ;  /* 0x000000ff00027202 */ /* 0x002fe40000000f00 */
[----:B------:R-:W-:Y:S02]  /*23df0*/  MOV R8, RZ ;  /* 0x000000ff00087202 */ /* 0x000fe40000000f00 */
[----:B------:R-:W-:Y:S01]  /*23e00*/  MOV R4, RZ ;  /* 0x000000ff00047202 */ /* 0x000fe20000000f00 */
[----:B------:R-:W1:Y:S08]  /*23e10*/  S2UR UR60, SR_CTAID.Y ;  /* 0x00000000003c79c3 */ /* 0x000e700000002600 */
[----:B------:R-:W3:Y:S01]  /*23e20*/  S2UR UR61, SR_CTAID.Z ;  /* 0x00000000003d79c3 */ /* 0x000ee20000002700 */
[----:B--2---:R-:W-:Y:S01]  /*23e30*/  USHF.L.U32 UR11, UR11, 0x7, URZ ;  /* 0x000000070b0b7899 */ /* 0x004fe2000800063f */
[----:B------:R-:W-:Y:S11]  /*23e40*/  @!P3 BRA `(.L_x_98) ;  /* 0x000000040010b947 */ /* 0x000ff60003800000 */
[----:B------:R-:W2:Y:S01]  /*23e50*/  S2R R4, SR_CgaCtaId ;  /* 0x0000000000047919 */ /* 0x000ea20000008800 */
[----:B------:R-:W-:Y:S01]  /*23e60*/  MOV R3, 0x400 ;  /* 0x0000040000037802 */ /* 0x000fe20000000f00 */
[----:B------:R-:W-:-:S03]  /*23e70*/  IMAD.MOV.U32 R5, RZ, RZ, 0x1 ;  /* 0x00000001ff057424 */ /* 0x000fc600078e00ff */
[----:B--2---:R-:W-:Y:S02]  /*23e80*/  LEA R4, R4, R3, 0x18 ;  /* 0x0000000304047211 */ /* 0x004fe400078ec0ff */
[----:B------:R-:W-:-:S04]  /*23e90*/  SHF.L.U32 R3, R5, 0x1f, RZ ;  /* 0x0000001f05037819 */ /* 0x000fc800000006ff */
[----:B------:R-:W2:Y:S02]  /*23ea0*/  SYNCS.PHASECHK.TRANS64.TRYWAIT P0, [R4+URZ+0x70060], R3 ;  /* 0x07006003040075a7 */ /* 0x000ea4000800017f */
[----:B--2---:R-:W-:Y:S05]  /*23eb0*/  @!P0 BRA `(.L_x_99) ;  /* 0x0000002000608947 */ /* 0x004fea0003800000 */
.L_x_136:
[----:B------:R-:W-:Y:S01]  /*23ec0*/  ULOP3.LUT UR4, UR54, 0x2, URZ, 0xfc, !UPT ;  /* 0x0000000236047892 */ /* 0x000fe2000f8efc3f */
[----:B--2---:R-:W-:-:S03]  /*23ed0*/  @P2 MOV R3, 0x10000 ;  /* 0x0001000000032802 */ /* 0x004fc60000000f00 */
[----:B------:R-:W-:Y:S01]  /*23ee0*/  UPRMT UR4, UR4, 0x9910, URZ ;  /* 0x0000991004047896 */ /* 0x000fe2000800003f */
[----:B------:R2:W-:Y:S03]  /*23ef0*/  @P2 SYNCS.ARRIVE.TRANS64 RZ, [R4+URZ+0x70050], R3 ;  /* 0x0700500304ff29a7 */ /* 0x0005e6000800003f */
[----:B------:R-:W-:-:S06]  /*23f00*/  UISETP.NE.AND UP0, UPT, UR4, 0x2, UPT ;  /* 0x000000020400788c */ /* 0x000fcc000bf05270 */
[----:B------:R-:W-:-:S13]  /*23f10*/  PLOP3.LUT P0, PT, PT, PT, UP0, 0x80, 0x0 ;  /* 0x000000000000781c */ /* 0x000fda0003f0f008 */
[----:B--2---:R-:W-:Y:S05]  /*23f20*/  @P0 BRA `(.L_x_100) ;  /* 0x0000000000040947 */ /* 0x004fea0003800000 */
[----:B-1-3--:R-:W-:Y:S01]  /*23f30*/  BPT.TRAP 0x1 ;  /* 0x000000040000795c */ /* 0x00afe20000300000 */
.L_x_100:
[----:B------:R-:W-:-:S04]  /*23f40*/  LOP3.LUT P0, RZ, R0, 0x1f, RZ, 0xc0, !PT ;  /* 0x0000001f00ff7812 */ /* 0x000fc8000780c0ff */
[----:B------:R-:W-:-:S13]  /*23f50*/  PLOP3.LUT P0, PT, P0, P2, PT, 0x2a, 0x0 ;  /* 0x000000000000781c */ /* 0x000fda0000704572 */
[----:B------:R-:W-:Y:S05]  /*23f60*/  @P0 BRA `(.L_x_101) ;  /* 0x0000000000040947 */ /* 0x000fea0003800000 */
[----:B-1-3--:R-:W-:Y:S01]  /*23f70*/  BPT.TRAP 0x1 ;  /* 0x000000040000795c */ /* 0x00afe20000300000 */
.L_x_101:
[----:B------:R-:W-:Y:S01]  /*23f80*/  R2UR UR8, R4 ;  /* 0x00000000040872ca */ /* 0x000fe200000e0000 */
[----:B------:R-:W-:Y:S01]  /*23f90*/  ULDC.64 UR4, c[0x0][0x198] ;  /* 0x0000660000047ab9 */ /* 0x000fe20000000a00 */
[----:B------:R-:W-:Y:S01]  /*23fa0*/  UMOV UR6, 0x0 ;  /* 0x0000000000067882 */ /* 0x000fe20000000000 */
[----:B------:R-:W-:Y:S01]  /*23fb0*/  UIADD3 UR4, UP0, UR4, 0xf0, URZ ;  /* 0x000000f004047890 */ /* 0x000fe2000ff1e03f */
[----:B------:R-:W-:Y:S01]  /*23fc0*/  MOV R8, 0x40 ;  /* 0x0000004000087802 */ /* 0x000fe20000000f00 */
[----:B------:R-:W-:Y:S01]  /*23fd0*/  UMOV UR7, 0x10000000 ;  /* 0x1000000000077882 */ /* 0x000fe20000000000 */
[----:B------:R-:W-:Y:S01]  /*23fe0*/  UMOV UR10, URZ ;  /* 0x0000003f000a7c82 */ /* 0x000fe20008000000 */
[----:B------:R-:W-:Y:S01]  /*23ff0*/  UIADD3.X UR5, URZ, UR5, URZ, UP0, !UPT ;  /* 0x000000053f057290 */ /* 0x000fe200087fe43f */
[----:B------:R-:W-:Y:S01]  /*24000*/  MOV R4, 0x1 ;  /* 0x0000000100047802 */ /* 0x000fe20000000f00 */
[----:B-1----:R-:W-:Y:S01]  /*24010*/  UMOV UR12, UR60 ;  /* 0x0000003c000c7c82 */ /* 0x002fe20008000000 */
[----:B---3--:R-:W-:Y:S01]  /*24020*/  UMOV UR13, UR61 ;  /* 0x0000003d000d7c82 */ /* 0x008fe20008000000 */
[----:B------:R-:W-:Y:S01]  /*24030*/  UMOV UR26, 0x40 ;  /* 0x00000040001a7882 */ /* 0x000fe20000000000 */
[----:B------:R-:W-:Y:S01]  /*24040*/  UMOV UR27, UR11 ;  /* 0x0000000b001b7c82 */ /* 0x000fe20008000000 */
[----:B------:R-:W-:-:S02]  /*24050*/  UIADD3 UR9, UR8, 0x70050, URZ ;  /* 0x0007005008097890 */ /* 0x000fc4000fffe03f */
[----:B------:R-:W-:Y:S02]  /*24060*/  UIADD3 UR24, UR8, 0x2000, URZ ;  /* 0x0000200008187890 */ /* 0x000fe4000fffe03f */
[----:B------:R-:W-:Y:S01]  /*24070*/  UIADD3 UR16, UR8, 0x4000, URZ ;  /* 0x0000400008107890 */ /* 0x000fe2000fffe03f */
[----:B------:R-:W-:Y:S01]  /*24080*/  UMOV UR28, UR60 ;  /* 0x0000003c001c7c82 */ /* 0x000fe20008000000 */
[----:B------:R-:W-:Y:S01]  /*24090*/  UMOV UR29, UR61 ;  /* 0x0000003d001d7c82 */ /* 0x000fe20008000000 */
[----:B------:R-:W-:Y:S01]  /*240a0*/  UMOV UR25, UR9 ;  /* 0x0000000900197c82 */ /* 0x000fe20008000000 */
[----:B------:R-:W-:Y:S01]  /*240b0*/  UMOV UR18, 0x80 ;  /* 0x0000008000127882 */ /* 0x000fe20000000000 */
[----:B------:R-:W-:Y:S01]  /*240c0*/  UMOV UR19, UR11 ;  /* 0x0000000b00137c82 */ /* 0x000fe20008000000 */
[----:B------:R-:W-:Y:S01]  /*240d0*/  UMOV UR20, UR60 ;  /* 0x0000003c00147c82 */ /* 0x000fe20008000000 */
[----:B------:R-:W-:Y:S01]  /*240e0*/  UMOV UR21, UR61 ;  /* 0x0000003d00157c82 */ /* 0x000fe20008000000 */
[----:B------:R1:W-:Y:S01]  /*240f0*/  UTMALDG.4D [UR8], [UR4], desc[UR6] ;  /* 0x00000608040075b4 */ /* 0x0003e20008019000 */
[----:B------:R-:W-:Y:S01]  /*24100*/  UIADD3 UR56, UR8, 0x6000, URZ ;  /* 0x0000600008387890 */ /* 0x000fe2000fffe03f */
[----:B------:R-:W-:Y:S01]  /*24110*/  UMOV UR17, UR9 ;  /* 0x0000000900117c82 */ /* 0x000fe20008000000 */
[----:B------:R-:W-:Y:S01]  /*24120*/  UIADD3 UR32, UR8, 0x8000, URZ ;  /* 0x0000800008207890 */ /* 0x000fe2000fffe03f */
[----:B------:R-:W-:Y:S01]  /*24130*/  UMOV UR58, 0xc0 ;  /* 0x000000c0003a7882 */ /* 0x000fe20000000000 */
[----:B------:R-:W-:Y:S01]  /*24140*/  UMOV UR59, UR11 ;  /* 0x0000000b003b7c82 */ /* 0x000fe20008000000 */
[----:B------:R2:W-:Y:S01]  /*24150*/  UTMALDG.4D [UR24], [UR4], desc[UR6] ;  /* 0x00000618040075b4 */ /* 0x0005e20008019000 */
[----:B------:R-:W-:Y:S01]  /*24160*/  UMOV UR57, UR9 ;  /* 0x0000000900397c82 */ /* 0x000fe20008000000 */
[----:B------:R-:W-:Y:S01]  /*24170*/  UMOV UR34, 0x100 ;  /* 0x0000010000227882 */ /* 0x000fe20000000000 */
[----:B------:R-:W-:Y:S01]  /*24180*/  UMOV UR35, UR11 ;  /* 0x0000000b00237c82 */ /* 0x000fe20008000000 */
[----:B------:R-:W-:Y:S01]  /*24190*/  UMOV UR36, UR60 ;  /* 0x0000003c00247c82 */ /* 0x000fe20008000000 */
[----:B------:R-:W-:Y:S01]  /*241a0*/  UMOV UR37, UR61 ;  /* 0x0000003d00257c82 */ /* 0x000fe20008000000 */
[----:B------:R-:W-:Y:S01]  /*241b0*/  UMOV UR33, UR9 ;  /* 0x0000000900217c82 */ /* 0x000fe20008000000 */
[----:B------:R3:W-:Y:S01]  /*241c0*/  UTMALDG.4D [UR16], [UR4], desc[UR6] ;  /* 0x00000610040075b4 */ /* 0x0007e20008019000 */
[----:B------:R4:W-:Y:S01]  /*241d0*/  UTMALDG.4D [UR56], [UR4], desc[UR6] ;  /* 0x00000638040075b4 */ /* 0x0009e20008019000 */
[----:B-1----:R-:W-:Y:S01]  /*241e0*/  UMOV UR10, 0x1c0 ;  /* 0x000001c0000a7882 */ /* 0x002fe20000000000 */
[----:B------:R4:W-:Y:S01]  /*241f0*/  UTMALDG.4D [UR32], [UR4], desc[UR6] ;  /* 0x00000620040075b4 */ /* 0x0009e20008019000 */
[----:B--2---:R-:W-:Y:S01]  /*24200*/  UIADD3 UR24, UR8, 0xa000, URZ ;  /* 0x0000a00008187890 */ /* 0x004fe2000fffe03f */
[----:B------:R-:W-:Y:S01]  /*24210*/  UMOV UR26, 0x140 ;  /* 0x00000140001a7882 */ /* 0x000fe20000000000 */
[----:B---3--:R-:W-:-:S07]  /*24220*/  UIADD3 UR16, UR8, 0xc000, URZ ;  /* 0x0000c00008107890 */ /* 0x008fce000fffe03f */
[----:B------:R4:W-:Y:S01]  /*24230*/  UTMALDG.4D [UR24], [UR4], desc[UR6] ;  /* 0x00000618040075b4 */ /* 0x0009e20008019000 */
[----:B------:R-:W-:Y:S01]  /*24240*/  UIADD3 UR8, UR8, 0xe000, URZ ;  /* 0x0000e00008087890 */ /* 0x000fe2000fffe03f */
[----:B------:R-:W-:Y:S02]  /*24250*/  UMOV UR18, 0x180 ;  /* 0x0000018000127882 */ /* 0x000fe40000000000 */
[----:B------:R4:W-:Y:S06]  /*24260*/  UTMALDG.4D [UR16], [UR4], desc[UR6] ;  /* 0x00000610040075b4 */ /* 0x0009ec0008019000 */
[----:B------:R4:W-:Y:S02]  /*24270*/  UTMALDG.4D [UR8], [UR4], desc[UR6] ;  /* 0x00000608040075b4 */ /* 0x0009e40008019000 */
[----:B----4-:R-:W-:Y:S01]  /*24280*/  NOP ;  /* 0x0000000000007918 */ /* 0x010fe20000000000 */
.L_x_98:
[----:B-1-3--:R-:W-:Y:S05]  /*24290*/  BSYNC B0 ;  /* 0x0000000000007941 */ /* 0x00afea0003800000 */
.L_x_97:
[----:B------:R-:W1:Y:S01]  /*242a0*/  LDC R3, c[0x0][0x28c] ;  /* 0x0000a300ff037b82 */ /* 0x000e620000000800 */
[----:B------:R-:W-:Y:S01]  /*242b0*/  BSSY B0, `(.L_x_102) ;  /* 0x000004c000007945 */ /* 0x000fe20003800000 */
[----:B-1----:R-:W-:-:S13]  /*242c0*/  ISETP.GT.AND P4, PT, R3, RZ, P3 ;  /* 0x000000ff0300720c */ /* 0x002fda0001f84270 */
[----:B------:R-:W-:Y:S05]  /*242d0*/  @!P4 BRA `(.L_x_103) ;  /* 0x000000040024c947 */ /* 0x000fea0003800000 */
[----:B------:R-:W1:Y:S01]  /*242e0*/  S2R R5, SR_CgaCtaId ;  /* 0x0000000000057919 */ /* 0x000e620000008800 */
[----:B------:R-:W-:-:S04]  /*242f0*/  MOV R2, 0x400 ;  /* 0x0000040000027802 */ /* 0x000fc80000000f00 */
[----:B-1----:R-:W-:Y:S01]  /*24300*/  LEA R2, R5, R2, 0x18 ;  /* 0x0000000205027211 */ /* 0x002fe200078ec0ff */
[----:B------:R-:W-:-:S05]  /*24310*/  IMAD.MOV.U32 R5, RZ, RZ, 0x1 ;  /* 0x00000001ff057424 */ /* 0x000fca00078e00ff */
[----:B------:R-:W-:-:S04]  /*24320*/  SHF.L.U32 R5, R5, 0x1f, RZ ;  /* 0x0000001f05057819 */ /* 0x000fc800000006ff */
[----:B------:R-:W1:Y:S02]  /*24330*/  SYNCS.PHASECHK.TRANS64.TRYWAIT P0, [R2+URZ+0x70028], R5 ;  /* 0x07002805020075a7 */ /* 0x000e64000800017f */
[----:B-1----:R-:W-:Y:S05]  /*24340*/  @!P0 BRA `(.L_x_104) ;  /* 0x0000001c00508947 */ /* 0x002fea0003800000 */
.L_x_137:
[----:B------:R-:W-:Y:S01]  /*24350*/  ULOP3.LUT UR4, UR54, 0x2, URZ, 0xfc, !UPT ;  /* 0x0000000236047892 */ /* 0x000fe2000f8efc3f */
[----:B-1----:R-:W-:-:S03]  /*24360*/  @P2 MOV R5, 0x10000 ;  /* 0x0001000000052802 */ /* 0x002fc60000000f00 */
[----:B------:R-:W-:Y:S01]  /*24370*/  UPRMT UR4, UR4, 0x9910, URZ ;  /* 0x0000991004047896 */ /* 0x000fe2000800003f */
[----:B------:R1:W-:Y:S03]  /*24380*/  @P2 SYNCS.ARRIVE.TRANS64 RZ, [R2+URZ+0x70000], R5 ;  /* 0x0700000502ff29a7 */ /* 0x0003e6000800003f */
[----:B------:R-:W-:-:S06]  /*24390*/  UISETP.NE.AND UP0, UPT, UR4, 0x2, UPT ;  /* 0x000000020400788c */ /* 0x000fcc000bf05270 */
[----:B------:R-:W-:-:S13]  /*243a0*/  PLOP3.LUT P0, PT, PT, PT, UP0, 0x80, 0x0 ;  /* 0x000000000000781c */ /* 0x000fda0003f0f008 */
[----:B-1----:R-:W-:Y:S05]  /*243b0*/  @P0 BRA `(.L_x_105) ;  /* 0x0000000000040947 */ /* 0x002fea0003800000 */
[----:B------:R-:W-:Y:S01]  /*243c0*/  BPT.TRAP 0x1 ;  /* 0x000000040000795c */ /* 0x000fe20000300000 */
.L_x_105:
[----:B------:R-:W-:-:S04]  /*243d0*/  LOP3.LUT P0, RZ, R0, 0x1f, RZ, 0xc0, !PT ;  /* 0x0000001f00ff7812 */ /* 0x000fc8000780c0ff */
[----:B------:R-:W-:-:S13]  /*243e0*/  PLOP3.LUT P0, PT, P0, P2, PT, 0x2a, 0x0 ;  /* 0x000000000000781c */ /* 0x000fda0000704572 */
[----:B------:R-:W-:Y:S05]  /*243f0*/  @P0 BRA `(.L_x_106) ;  /* 0x0000000000040947 */ /* 0x000fea0003800000 */
[----:B------:R-:W-:Y:S01]  /*24400*/  BPT.TRAP 0x1 ;  /* 0x000000040000795c */ /* 0x000fe20000300000 */
.L_x_106:
[----:B------:R-:W-:Y:S01]  /*24410*/  R2UR UR8, R2 ;  /* 0x00000000020872ca */ /* 0x000fe200000e0000 */
[----:B------:R-:W-:Y:S01]  /*24420*/  ULDC.64 UR6, c[0x0][0x198] ;  /* 0x0000660000067ab9 */ /* 0x000fe20000000a00 */
[----:B------:R-:W-:Y:S01]  /*24430*/  UMOV UR19, URZ ;  /* 0x0000003f00137c82 */ /* 0x000fe20008000000 */
[----:B------:R-:W-:Y:S01]  /*24440*/  UIADD3 UR6, UP0, UR6, 0x1f0, URZ ;  /* 0x000001f006067890 */ /* 0x000fe2000ff1e03f */
[----:B------:R-:W-:Y:S01]  /*24450*/  MOV R2, 0x1 ;  /* 0x0000000100027802 */ /* 0x000fe20000000f00 */
[----:B------:R-:W-:Y:S01]  /*24460*/  UMOV UR4, 0x0 ;  /* 0x0000000000047882 */ /* 0x000fe20000000000 */
[----:B------:R-:W-:Y:S01]  /*24470*/  UMOV UR5, 0x10000000 ;  /* 0x1000000000057882 */ /* 0x000fe20000000000 */
[----:B------:R-:W-:Y:S01]  /*24480*/  UIADD3.X UR7, URZ, UR7, URZ, UP0, !UPT ;  /* 0x000000073f077290 */ /* 0x000fe200087fe43f */
[----:B------:R-:W-:Y:S01]  /*24490*/  UMOV UR18, URZ ;  /* 0x0000003f00127c82 */ /* 0x000fe20008000000 */
[----:B------:R-:W-:Y:S01]  /*244a0*/  UMOV UR20, UR60 ;  /* 0x0000003c00147c82 */ /* 0x000fe20008000000 */
[----:B------:R-:W-:Y:S01]  /*244b0*/  UMOV UR21, UR61 ;  /* 0x0000003d00157c82 */ /* 0x000fe20008000000 */
[----:B------:R-:W-:-:S02]  /*244c0*/  UMOV UR26, 0x40 ;  /* 0x00000040001a7882 */ /* 0x000fc40000000000 */
[----:B------:R-:W-:Y:S02]  /*244d0*/  UIADD3 UR16, UR8, 0x20000, URZ ;  /* 0x0002000008107890 */ /* 0x000fe4000fffe03f */
[----:B------:R-:W-:Y:S02]  /*244e0*/  UIADD3 UR17, UR8, 0x70000, URZ ;  /* 0x0007000008117890 */ /* 0x000fe4000fffe03f */
[----:B------:R-:W-:Y:S02]  /*244f0*/  UIADD3 UR24, UR8, 0x22000, URZ ;  /* 0x0002200008187890 */ /* 0x000fe4000fffe03f */
[----:B------:R-:W-:Y:S01]  /*24500*/  UIADD3 UR56, UR8, 0x24000, URZ ;  /* 0x0002400008387890 */ /* 0x000fe2000fffe03f */
[----:B------:R-:W-:Y:S01]  /*24510*/  UMOV UR28, UR60 ;  /* 0x0000003c001c7c82 */ /* 0x000fe20008000000 */
[----:B------:R-:W-:Y:S01]  /*24520*/  UMOV UR29, UR61 ;  /* 0x0000003d001d7c82 */ /* 0x000fe20008000000 */
[----:B------:R-:W-:Y:S01]  /*24530*/  UMOV UR27, UR19 ;  /* 0x00000013001b7c82 */ /* 0x000fe20008000000 */
[----:B------:R-:W-:Y:S01]  /*24540*/  UMOV UR25, UR17 ;  /* 0x0000001100197c82 */ /* 0x000fe20008000000 */
[----:B------:R-:W-:Y:S01]  /*24550*/  UIADD3 UR48, UR8, 0x26000, URZ ;  /* 0x0002600008307890 */ /* 0x000fe2000fffe03f */
[----:B------:R1:W-:Y:S01]  /*24560*/  UTMALDG.4D [UR16], [UR6], desc[UR4] ;  /* 0x00000410060075b4 */ /* 0x0003e20008019000 */
[----:B------:R-:W-:-:S02]  /*24570*/  UIADD3 UR40, UR8, 0x28000, URZ ;  /* 0x0002800008287890 */ /* 0x000fc4000fffe03f */
[----:B------:R-:W-:Y:S01]  /*24580*/  UIADD3 UR32, UR8, 0x2a000, URZ ;  /* 0x0002a00008207890 */ /* 0x000fe2000fffe03f */
[----:B------:R-:W-:Y:S01]  /*24590*/  UMOV UR58, 0x80 ;  /* 0x00000080003a7882 */ /* 0x000fe20000000000 */
[----:B------:R-:W-:Y:S01]  /*245a0*/  UMOV UR59, UR19 ;  /* 0x00000013003b7c82 */ /* 0x000fe20008000000 */
[----:B------:R-:W-:Y:S01]  /*245b0*/  UMOV UR57, UR17 ;  /* 0x0000001100397c82 */ /* 0x000fe20008000000 */
[----:B------:R2:W-:Y:S01]  /*245c0*/  UTMALDG.4D [UR24], [UR6], desc[UR4] ;  /* 0x00000418060075b4 */ /* 0x0005e20008019000 */
[----:B------:R-:W-:Y:S01]  /*245d0*/  UMOV UR50, 0xc0 ;  /* 0x000000c000327882 */ /* 0x000fe20000000000 */
[----:B------:R-:W-:Y:S01]  /*245e0*/  UMOV UR52, UR60 ;  /* 0x0000003c00347c82 */ /* 0x000fe20008000000 */
[----:B------:R-:W-:Y:S01]  /*245f0*/  UMOV UR53, UR61 ;  /* 0x0000003d00357c82 */ /* 0x000fe20008000000 */
[----:B------:R-:W-:Y:S01]  /*24600*/  UMOV UR51, UR19 ;  /* 0x0000001300337c82 */ /* 0x000fe20008000000 */
[----:B------:R-:W-:Y:S01]  /*24610*/  UMOV UR49, UR17 ;  /* 0x0000001100317c82 */ /* 0x000fe20008000000 */
[----:B------:R-:W-:Y:S01]  /*24620*/  UMOV UR42, 0x100 ;  /* 0x00000100002a7882 */ /* 0x000fe20000000000 */
[----:B------:R-:W-:Y:S01]  /*24630*/  UMOV UR44, UR60 ;  /* 0x0000003c002c7c82 */ /* 0x000fe20008000000 */
[----:B------:R-:W-:Y:S01]  /*24640*/  UMOV UR45, UR61 ;  /* 0x0000003d002d7c82 */ /* 0x000fe20008000000 */
[----:B------:R3:W-:Y:S01]  /*24650*/  UTMALDG.4D [UR56], [UR6], desc[UR4] ;  /* 0x00000438060075b4 */ /* 0x0007e20008019000 */
[----:B------:R-:W-:Y:S01]  /*24660*/  UMOV UR43, UR19 ;  /* 0x00000013002b7c82 */ /* 0x000fe20008000000 */
[----:B------:R-:W-:Y:S01]  /*24670*/  UMOV UR41, UR17 ;  /* 0x0000001100297c82 */ /* 0x000fe20008000000 */
[----:B------:R-:W-:Y:S01]  /*24680*/  UMOV UR34, 0x140 ;  /* 0x0000014000227882 */ /* 0x000fe20000000000 */
[----:B------:R-:W-:Y:S01]  /*24690*/  UMOV UR36, UR60 ;  /* 0x0000003c00247c82 */ /* 0x000fe20008000000 */
[----:B------:R-:W-:Y:S01]  /*246a0*/  UMOV UR37, UR61 ;  /* 0x0000003d00257c82 */ /* 0x000fe20008000000 */
[----:B------:R-:W-:Y:S01]  /*246b0*/  UMOV UR35, UR19 ;  /* 0x0000001300237c82 */ /* 0x000fe20008000000 */
[----:B------:R-:W-:Y:S01]  /*246c0*/  UMOV UR33, UR17 ;  /* 0x0000001100217c82 */ /* 0x000fe20008000000 */
[----:B------:R3:W-:Y:S01]  /*246d0*/  UTMALDG.4D [UR48], [UR6], desc[UR4] ;  /* 0x00000430060075b4 */ /* 0x0007e20008019000 */
[----:B-1----:R-:W-:Y:S01]  /*246e0*/  UIADD3 UR16, UR8, 0x2e000, URZ ;  /* 0x0002e00008107890 */ /* 0x002fe2000fffe03f */
[----:B------:R-:W-:Y:S01]  /*246f0*/  UMOV UR18, 0x1c0 ;  /* 0x000001c000127882 */ /* 0x000fe20000000000 */
[----:B------:R3:W-:Y:S01]  /*24700*/  UTMALDG.4D [UR40], [UR6], desc[UR4] ;  /* 0x00000428060075b4 */ /* 0x0007e20008019000 */
[----:B--2---:R-:W-:Y:S01]  /*24710*/  UIADD3 UR24, UR8, 0x2c000, URZ ;  /* 0x0002c00008187890 */ /* 0x004fe2000fffe03f */
[----:B------:R-:W-:Y:S01]  /*24720*/  UMOV UR26, 0x180 ;  /* 0x00000180001a7882 */ /* 0x000fe20000000000 */
[----:B------:R3:W-:Y:S07]  /*24730*/  UTMALDG.4D [UR32], [UR6], desc[UR4] ;  /* 0x00000420060075b4 */ /* 0x0007ee0008019000 */
[----:B------:R3:W-:Y:S01]  /*24740*/  UTMALDG.4D [UR24], [UR6], desc[UR4] ;  /* 0x00000418060075b4 */ /* 0x0007e20008019000 */
[----:B------:R3:W-:Y:S02]  /*24750*/  UTMALDG.4D [UR16], [UR6], desc[UR4] ;  /* 0x00000410060075b4 */ /* 0x0007e40008019000 */
[----:B---3--:R-:W-:Y:S01]  /*24760*/  NOP ;  /* 0x0000000000007918 */ /* 0x008fe20000000000 */
.L_x_103:
[----:B------:R-:W-:Y:S05]  /*24770*/  BSYNC B0 ;  /* 0x0000000000007941 */ /* 0x000fea0003800000 */
.L_x_102:
[----:B------:R-:W-:Y:S04]  /*24780*/  BSSY B0, `(.L_x_107) ;  /* 0x000004e000007945 */ /* 0x000fe80003800000 */
[----:B------:R-:W-:Y:S05]  /*24790*/  @!P3 BRA `(.L_x_108) ;  /* 0x000000040030b947 */ /* 0x000fea0003800000 */
[----:B------:R-:W1:Y:S01]  /*247a0*/  S2R R6, SR_CgaCtaId ;  /* 0x0000000000067919 */ /* 0x000e620000008800 */
[----:B------:R-:W-:-:S04]  /*247b0*/  MOV R5, 0x400 ;  /* 0x0000040000057802 */ /* 0x000fc80000000f00 */
[----:B-1----:R-:W-:Y:S02]  /*247c0*/  LEA R7, R6, R5, 0x18 ;  /* 0x0000000506077211 */ /* 0x002fe400078ec0ff */
[----:B------:R-:W-:-:S03]  /*247d0*/  MOV R6, 0x1 ;  /* 0x0000000100067802 */ /* 0x000fc60000000f00 */
[----:B------:R-:W-:Y:S01]  /*247e0*/  IMAD R5, R4, 0x8, R7 ;  /* 0x0000000804057824 */ /* 0x000fe200078e0207 */
[----:B------:R-:W-:-:S04]  /*247f0*/  SHF.L.U32 R6, R6, 0x1f, RZ ;  /* 0x0000001f06067819 */ /* 0x000fc800000006ff */
[----:B------:R-:W1:Y:S02]  /*24800*/  SYNCS.PHASECHK.TRANS64.TRYWAIT P0, [R5+URZ+0x70060], R6 ;  /* 0x07006006050075a7 */ /* 0x000e64000800017f */
[----:B-1----:R-:W-:Y:S05]  /*24810*/  @!P0 BRA `(.L_x_109) ;  /* 0x0000001800308947 */ /* 0x002fea0003800000 */
.L_x_138:
        /* <DEDUP_REMOVED lines=8> */
.L_x_110:
[----:B------:R-:W-:-:S04]  /*248a0*/  LOP3.LUT P0, RZ, R0, 0x1f, RZ, 0xc0, !PT ;  /* 0x0000001f00ff7812 */ /* 0x000fc8000780c0ff */
[----:B------:R-:W-:-:S13]  /*248b0*/  PLOP3.LUT P0, PT, P0, P2, PT, 0x2a, 0x0 ;  /* 0x000000000000781c */ /* 0x000fda0000704572 */
[----:B------:R-:W-:Y:S05]  /*248c0*/  @P0 BRA `(.L_x_111) ;  /* 0x0000000000040947 */ /* 0x000fea0003800000 */
[----:B------:R-:W-:Y:S01]  /*248d0*/  BPT.TRAP 0x1 ;  /* 0x000000040000795c */ /* 0x000fe20000300000 */
.L_x_111:
[----:B------:R-:W-:Y:S01]  /*248e0*/  R2UR UR48, R4 ;  /* 0x00000000043072ca */ /* 0x000fe200000e0000 */
[----:B------:R-:W-:Y:S01]  /*248f0*/  ULDC.64 UR8, c[0x0][0x198] ;  /* 0x0000660000087ab9 */ /* 0x000fe20000000a00 */
[----:B------:R-:W-:Y:S01]  /*24900*/  R2UR UR7, R7 ;  /* 0x00000000070772ca */ /* 0x000fe200000e0000 */
[----:B------:R-:W-:Y:S01]  /*24910*/  UIADD3 UR6, UP0, UR8, 0xf0, URZ ;  /* 0x000000f008067890 */ /* 0x000fe2000ff1e03f */
[----:B------:R-:W-:Y:S01]  /*24920*/  R2UR UR51, R8 ;  /* 0x00000000083372ca */ /* 0x000fe200000e0000 */
[----:B------:R-:W-:Y:S01]  /*24930*/  UMOV UR4, 0x0 ;  /* 0x0000000000047882 */ /* 0x000fe20000000000 */
[----:B------:R-:W-:Y:S01]  /*24940*/  R2UR UR49, R5 ;  /* 0x00000000053172ca */ /* 0x000fe200000e0000 */
[----:B------:R-:W-:Y:S01]  /*24950*/  UMOV UR5, 0x10000000 ;  /* 0x1000000000057882 */ /* 0x000fe20000000000 */
[----:B------:R-:W-:Y:S01]  /*24960*/  UMOV UR50, URZ ;  /* 0x0000003f00327c82 */ /* 0x000fe20008000000 */
[----:B------:R-:W-:Y:S01]  /*24970*/  UMOV UR52, UR60 ;  /* 0x0000003c00347c82 */ /* 0x000fe20008000000 */
[----:B------:R-:W-:Y:S01]  /*24980*/  UMOV UR53, UR61 ;  /* 0x0000003d00357c82 */ /* 0x000fe20008000000 */
[----:B------:R-:W-:Y:S01]  /*24990*/  UMOV UR26, 0x40 ;  /* 0x00000040001a7882 */ /* 0x000fe20000000000 */
[----:B------:R-:W-:Y:S01]  /*249a0*/  UMOV UR28, UR60 ;  /* 0x0000003c001c7c82 */ /* 0x000fe20008000000 */
[----:B------:R-:W-:Y:S01]  /*249b0*/  UMOV UR29, UR61 ;  /* 0x0000003d001d7c82 */ /* 0x000fe20008000000 */
[----:B------:R-:W-:Y:S01]  /*249c0*/  UMOV UR42, 0x80 ;  /* 0x00000080002a7882 */ /* 0x000fe20000000000 */
[----:B------:R-:W-:-:S02]  /*249d0*/  ULEA UR48, UR48, UR7, 0x10 ;  /* 0x0000000730307291 */ /* 0x000fc4000f8e803f */
[----:B------:R-:W-:Y:S02]  /*249e0*/  UIADD3 UR51, UR11, UR51, URZ ;  /* 0x000000330b337290 */ /* 0x000fe4000fffe03f */
[----:B------:R-:W-:Y:S02]  /*249f0*/  UIADD3 UR49, UR49, 0x70050, URZ ;  /* 0x0007005031317890 */ /* 0x000fe4000fffe03f */
[----:B------:R-:W-:Y:S02]  /*24a00*/  UIADD3.X UR7, URZ, UR9, URZ, UP0, !UPT ;  /* 0x000000093f077290 */ /* 0x000fe400087fe43f */
[----:B------:R-:W-:Y:S02]  /*24a10*/  UIADD3 UR24, UR48, 0x2000, URZ ;  /* 0x0000200030187890 */ /* 0x000fe4000fffe03f */
[----:B------:R-:W-:Y:S02]  /*24a20*/  UIADD3 UR40, UR48, 0x4000, URZ ;  /* 0x0000400030287890 */ /* 0x000fe4000fffe03f */
[----:B------:R-:W-:Y:S01]  /*24a30*/  UIADD3 UR16, UR48, 0x6000, URZ ;  /* 0x0000600030107890 */ /* 0x000fe2000fffe03f */
[----:B------:R-:W-:Y:S01]  /*24a40*/  UMOV UR25, UR49 ;  /* 0x0000003100197c82 */ /* 0x000fe20008000000 */
[----:B------:R-:W-:Y:S01]  /*24a50*/  UMOV UR27, UR51 ;  /* 0x00000033001b7c82 */ /* 0x000fe20008000000 */
[----:B------:R-:W-:Y:S01]  /*24a60*/  UMOV UR44, UR60 ;  /* 0x0000003c002c7c82 */ /* 0x000fe20008000000 */
[----:B------:R-:W-:Y:S01]  /*24a70*/  UMOV UR45, UR61 ;  /* 0x0000003d002d7c82 */ /* 0x000fe20008000000 */
[----:B------:R-:W-:Y:S01]  /*24a80*/  UTMALDG.4D [UR48], [UR6], desc[UR4] ;  /* 0x00000430060075b4 */ /* 0x000fe20008019000 */
        /* <DEDUP_REMOVED lines=8> */
[----:B------:R-:W-:-:S02]  /*24b10*/  UIADD3 UR32, UR48, 0x8000, URZ ;  /* 0x0000800030207890 */ /* 0x000fc4000fffe03f */
[----:B------:R-:W-:Y:S01]  /*24b20*/  UIADD3 UR56, UR48, 0xa000, URZ ;  /* 0x0000a00030387890 */ /* 0x000fe2000fffe03f */
[----:B------:R-:W-:Y:S01]  /*24b30*/  UMOV UR34, 0x100 ;  /* 0x0000010000227882 */ /* 0x000fe20000000000 */
        /* <DEDUP_REMOVED lines=8> */
[----:B------:R2:W-:Y:S01]  /*24bc0*/  UTMALDG.4D [UR16], [UR6], desc[UR4] ;  /* 0x00000410060075b4 */ /* 0x0005e20008019000 */
[----:B------:R3:W-:Y:S01]  /*24bd0*/  UTMALDG.4D [UR32], [UR6], desc[UR4] ;  /* 0x00000420060075b4 */ /* 0x0007e20008019000 */
[----:B-1----:R-:W-:Y:S01]  /*24be0*/  UIADD3 UR24, UR48, 0xc000, URZ ;  /* 0x0000c00030187890 */ /* 0x002fe2000fffe03f */
[----:B------:R-:W-:Y:S01]  /*24bf0*/  UMOV UR26, 0x180 ;  /* 0x00000180001a7882 */ /* 0x000fe20000000000 */
[----:B------:R3:W-:Y:S07]  /*24c00*/  UTMALDG.4D [UR56], [UR6], desc[UR4] ;  /* 0x00000438060075b4 */ /* 0x0007ee0008019000 */
[----:B------:R3:W-:Y:S01]  /*24c10*/  UTMALDG.4D [UR24], [UR6], desc[UR4] ;  /* 0x00000418060075b4 */ /* 0x0007e20008019000 */
[----:B--2---:R-:W-:Y:S01]  /*24c20*/  UIADD3 UR16, UR48, 0xe000, URZ ;  /* 0x0000e00030107890 */ /* 0x004fe2000fffe03f */
[----:B------:R-:W-:-:S08]  /*24c30*/  UMOV UR18, 0x1c0 ;  /* 0x000001c000127882 */ /* 0x000fd00000000000 */
[----:B------:R3:W-:Y:S02]  /*24c40*/  UTMALDG.4D [UR16], [UR6], desc[UR4] ;  /* 0x00000410060075b4 */ /* 0x0007e40008019000 */
[----:B---3--:R-:W-:Y:S01]  /*24c50*/  NOP ;  /* 0x0000000000007918 */ /* 0x008fe20000000000 */
.L_x_108:
[----:B------:R-:W-:Y:S05]  /*24c60*/  BSYNC B0 ;  /* 0x0000000000007941 */ /* 0x000fea0003800000 */
.L_x_107:
[----:B------:R-:W-:Y:S01]  /*24c70*/  BSSY B0, `(.L_x_112) ;  /* 0x0000050000007945 */ /* 0x000fe20003800000 */
[----:B------:R-:W-:-:S03]  /*24c80*/  MOV R8, RZ ;  /* 0x000000ff00087202 */ /* 0x000fc60000000f00 */
[----:B------:R-:W-:Y:S05]  /*24c90*/  @!P4 BRA `(.L_x_113) ;  /* 0x000000040034c947 */ /* 0x000fea0003800000 */
[----:B------:R-:W1:Y:S01]  /*24ca0*/  S2R R5, SR_CgaCtaId ;  /* 0x0000000000057919 */ /* 0x000e620000008800 */
[----:B------:R-:W-:Y:S02]  /*24cb0*/  MOV R4, 0x400 ;  /* 0x0000040000047802 */ /* 0x000fe40000000f00 */
[----:B------:R-:W-:-:S04]  /*24cc0*/  MOV R7, 0x1 ;  /* 0x0000000100077802 */ /* 0x000fc80000000f00 */
[----:B------:R-:W-:Y:S02]  /*24cd0*/  SHF.L.U32 R7, R7, 0x1f, RZ ;  /* 0x0000001f07077819 */ /* 0x000fe400000006ff */
[----:B-1----:R-:W-:-:S05]  /*24ce0*/  LEA R5, R5, R4, 0x18 ;  /* 0x0000000405057211 */ /* 0x002fca00078ec0ff */
[----:B------:R-:W-:-:S04]  /*24cf0*/  IMAD R4, R2, 0x8, R5 ;  /* 0x0000000802047824 */ /* 0x000fc800078e0205 */
[----:B------:R-:W1:Y:S02]  /*24d00*/  SYNCS.PHASECHK.TRANS64.TRYWAIT P0, [R4+URZ+0x70028], R7 ;  /* 0x07002807040075a7 */ /* 0x000e64000800017f */
[----:B-1----:R-:W-:Y:S05]  /*24d10*/  @!P0 BRA `(.L_x_114) ;  /* 0x0000001400048947 */ /* 0x002fea0003800000 */
.L_x_139:
        /* <DEDUP_REMOVED lines=8> */
.L_x_115:
[----:B------:R-:W-:-:S04]  /*24da0*/  LOP3.LUT P0, RZ, R0, 0x1f, RZ, 0xc0, !PT ;  /* 0x0000001f00ff7812 */ /* 0x000fc8000780c0ff */
[----:B------:R-:W-:-:S13]  /*24db0*/  PLOP3.LUT P0, PT, P0, P2, PT, 0x2a, 0x0 ;  /* 0x000000000000781c */ /* 0x000fda0000704572 */
[----:B------:R-:W-:Y:S05]  /*24dc0*/  @P0 BRA `(.L_x_116) ;  /* 0x0000000000040947 */ /* 0x000fea0003800000 */
[----:B------:R-:W-:Y:S01]  /*24dd0*/  BPT.TRAP 0x1 ;  /* 0x000000040000795c */ /* 0x000fe20000300000 */
.L_x_116:
[----:B------:R-:W-:Y:S01]  /*24de0*/  LEA R5, R2, R5, 0x10 ;  /* 0x0000000502057211 */ /* 0x000fe200078e80ff */
[----:B------:R-:W-:Y:S01]  /*24df0*/  ULDC.64 UR6, c[0x0][0x198] ;  /* 0x0000660000067ab9 */ /* 0x000fe20000000a00 */
[----:B------:R-:W-:Y:S01]  /*24e00*/  R2UR UR49, R4 ;  /* 0x00000000043172ca */ /* 0x000fe200000e0000 */
[----:B------:R-:W-:Y:S01]  /*24e10*/  UIADD3 UR6, UP0, UR6, 0x2f0, URZ ;  /* 0x000002f006067890 */ /* 0x000fe2000ff1e03f */
[----:B------:R-:W-:Y:S01]  /*24e20*/  R2UR UR8, R5 ;  /* 0x00000000050872ca */ /* 0x000fe200000e0000 */
[----:B------:R-:W-:Y:S01]  /*24e30*/  UMOV UR51, URZ ;  /* 0x0000003f00337c82 */ /* 0x000fe20008000000 */
[----:B------:R-:W-:Y:S01]  /*24e40*/  UMOV UR4, 0x0 ;  /* 0x0000000000047882 */ /* 0x000fe20000000000 */
[----:B------:R-:W-:Y:S01]  /*24e50*/  UIADD3.X UR7, URZ, UR7, URZ, UP0, !UPT ;  /* 0x000000073f077290 */ /* 0x000fe200087fe43f */
[----:B------:R-:W-:Y:S01]  /*24e60*/  IADD3 R2, R2, 0x1, RZ ;  /* 0x0000000102027810 */ /* 0x000fe20007ffe0ff */
[----:B------:R-:W-:Y:S01]  /*24e70*/  UMOV UR5, 0x10000000 ;  /* 0x1000000000057882 */ /* 0x000fe20000000000 */
[----:B------:R-:W-:Y:S01]  /*24e80*/  UMOV UR50, URZ ;  /* 0x0000003f00327c82 */ /* 0x000fe20008000000 */
[----:B------:R-:W-:Y:S01]  /*24e90*/  UMOV UR52, UR60 ;  /* 0x0000003c00347c82 */ /* 0x000fe20008000000 */
[----:B------:R-:W-:Y:S01]  /*24ea0*/  UMOV UR53, UR61 ;  /* 0x0000003d00357c82 */ /* 0x000fe20008000000 */
[----:B------:R-:W-:Y:S01]  /*24eb0*/  UMOV UR26, 0x40 ;  /* 0x00000040001a7882 */ /* 0x000fe20000000000 */
[----:B------:R-:W-:Y:S01]  /*24ec0*/  UMOV UR28, UR60 ;  /* 0x0000003c001c7c82 */ /* 0x000fe20008000000 */
[----:B------:R-:W-:Y:S01]  /*24ed0*/  UIADD3 UR49, UR49, 0x70000, URZ ;  /* 0x0007000031317890 */ /* 0x000fe2000fffe03f */
[----:B------:R-:W-:Y:S01]  /*24ee0*/  IMAD.MOV.U32 R8, RZ, RZ, 0x1 ;  /* 0x00000001ff087424 */ /* 0x000fe200078e00ff */
[----:B------:R-:W-:-:S02]  /*24ef0*/  UIADD3 UR48, UR8, 0x20000, URZ ;  /* 0x0002000008307890 */ /* 0x000fc4000fffe03f */
[----:B------:R-:W-:Y:S02]  /*24f00*/  UIADD3 UR24, UR8, 0x22000, URZ ;  /* 0x0002200008187890 */ /* 0x000fe4000fffe03f */
        /* <DEDUP_REMOVED lines=38> */
.L_x_113:
[----:B------:R-:W-:Y:S05]  /*25170*/  BSYNC B0 ;  /* 0x0000000000007941 */ /* 0x000fea0003800000 */
.L_x_112:
[----:B------:R-:W-:-:S13]  /*25180*/  ISETP.GE.AND P0, PT, R3, 0x41, PT ;  /* 0x000000410300780c */ /* 0x000fda0003f06270 */
[----:B------:R-:W-:Y:S05]  /*25190*/  @!P0 EXIT ;  /* 0x000000000000894d */ /* 0x000fea0003800000 */
[----:B------:R-:W-:Y:S01]  /*251a0*/  IADD3 R3, R3, 0x3f, RZ ;  /* 0x0000003f03037810 */ /* 0x000fe20007ffe0ff */
[----:B------:R-:W-:Y:S01]  /*251b0*/  BSSY B0, `(.L_x_117) ;  /* 0x00000ad000007945 */ /* 0x000fe20003800000 */
[----:B------:R-:W-:Y:S02]  /*251c0*/  LOP3.LUT P0, RZ, R0, 0x1f, RZ, 0xc0, !PT ;  /* 0x0000001f00ff7812 */ /* 0x000fe4000780c0ff */
[----:B------:R-:W-:Y:S02]  /*251d0*/  SHF.R.S32.HI R0, RZ, 0x1f, R3 ;  /* 0x0000001fff007819 */ /* 0x000fe40000011403 */
[----:B------:R-:W-:Y:S02]  /*251e0*/  PLOP3.LUT P0, PT, P0, P2, PT, 0x2a, 0x0 ;  /* 0x000000000000781c */ /* 0x000fe40000704572 */
[----:B------:R-:W-:Y:S02]  /*251f0*/  LEA.HI R0, R0, R3, RZ, 0x6 ;  /* 0x0000000300007211 */ /* 0x000fe400078f30ff */
[----:B------:R-:W-:-:S02]  /*25200*/  MOV R3, UR54 ;  /* 0x0000003600037c02 */ /* 0x000fc40008000f00 */
[----:B------:R-:W-:Y:S02]  /*25210*/  SHF.R.S32.HI R4, RZ, 0x6, R0 ;  /* 0x00000006ff047819 */ /* 0x000fe40000011400 */
[----:B------:R-:W-:Y:S01]  /*25220*/  LOP3.LUT R0, R3, 0x2, RZ, 0xfc, !PT ;  /* 0x0000000203007812 */ /* 0x000fe200078efcff */
[----:B------:R-:W-:Y:S01]  /*25230*/  IMAD.MOV.U32 R3, RZ, RZ, 0x1 ;  /* 0x00000001ff037424 */ /* 0x000fe200078e00ff */
[----:B------:R-:W-:-:S07]  /*25240*/  SHF.L.U32 R4, R4, 0x1, RZ ;  /* 0x0000000104047819 */ /* 0x000fce00000006ff */
.L_x_128:
[----:B------:R-:W-:Y:S04]  /*25250*/  BSSY B1, `(.L_x_118) ;  /* 0x000004e000017945 */ /* 0x000fe80003800000 */
[----:B------:R-:W-:Y:S05]  /*25260*/  @!P3 BRA `(.L_x_119) ;  /* 0x000000040030b947 */ /* 0x000fea0003800000 */
[----:B------:R-:W1:Y:S01]  /*25270*/  S2R R6, SR_CgaCtaId ;  /* 0x0000000000067919 */ /* 0x000e620000008800 */
[----:B------:R-:W-:-:S04]  /*25280*/  MOV R5, 0x400 ;  /* 0x0000040000057802 */ /* 0x000fc80000000f00 */
[----:B-1----:R-:W-:Y:S02]  /*25290*/  LEA R7, R6, R5, 0x18 ;  /* 0x0000000506077211 */ /* 0x002fe400078ec0ff */
[----:B------:R-:W-:Y:S02]  /*252a0*/  SHF.L.U32 R5, R3, 0x1f, RZ ;  /* 0x0000001f03057819 */ /* 0x000fe400000006ff */
[----:B------:R-:W-:-:S04]  /*252b0*/  LEA R6, R2, R7, 0x3 ;  /* 0x0000000702067211 */ /* 0x000fc800078e18ff */
[----:B------:R-:W1:Y:S02]  /*252c0*/  SYNCS.PHASECHK.TRANS64.TRYWAIT P4, [R6+URZ+0x70028], R5 ;  /* 0x07002805060075a7 */ /* 0x000e64000808017f */
[----:B-1----:R-:W-:Y:S05]  /*252d0*/  @!P4 BRA `(.L_x_120) ;  /* 0x0000000c00a8c947 */ /* 0x002fea0003800000 */
.L_x_140:
[----:B-1----:R-:W-:-:S04]  /*252e0*/  @P2 MOV R5, 0x10000 ;  /* 0x0001000000052802 */ /* 0x002fc80000000f00 */
[----:B------:R1:W-:Y:S02]  /*252f0*/  @P2 SYNCS.ARRIVE.TRANS64 RZ, [R6+URZ+0x70000], R5 ;  /* 0x0700000506ff29a7 */ /* 0x0003e4000800003f */
[----:B-1----:R-:W-:-:S04]  /*25300*/  PRMT R5, R0, 0x9910, RZ ;  /* 0x0000991000057816 */ /* 0x002fc800000000ff */
[----:B------:R-:W-:-:S13]  /*25310*/  ISETP.NE.AND P4, PT, R5, 0x2, PT ;  /* 0x000000020500780c */ /* 0x000fda0003f85270 */
[----:B------:R-:W-:Y:S05]  /*25320*/  @P4 BRA `(.L_x_121) ;  /* 0x0000000000044947 */ /* 0x000fea0003800000 */
[----:B------:R-:W-:Y:S01]  /*25330*/  BPT.TRAP 0x1 ;  /* 0x000000040000795c */ /* 0x000fe20000300000 */
.L_x_121:
[----:B------:R-:W-:Y:S05]  /*25340*/  @P0 BRA `(.L_x_122) ;  /* 0x0000000000040947 */ /* 0x000fea0003800000 */
[----:B------:R-:W-:Y:S01]  /*25350*/  BPT.TRAP 0x1 ;  /* 0x000000040000795c */ /* 0x000fe20000300000 */
.L_x_122:
[----:B------:R-:W-:Y:S01]  /*25360*/  LEA R7, R2, R7, 0x10 ;  /* 0x0000000702077211 */ /* 0x000fe200078e80ff */
[----:B------:R-:W-:Y:S01]  /*25370*/  ULDC.64 UR6, c[0x0][0x198] ;  /* 0x0000660000067ab9 */ /* 0x000fe20000000a00 */
[----:B------:R-:W-:Y:S01]  /*25380*/  R2UR UR57, R6 ;  /* 0x00000000063972ca */ /* 0x000fe200000e0000 */
[----:B------:R-:W-:Y:S01]  /*25390*/  UIADD3 UR6, UP0, UR6, 0x1f0, URZ ;  /* 0x000001f006067890 */ /* 0x000fe2000ff1e03f */
[----:B------:R-:W-:Y:S01]  /*253a0*/  R2UR UR8, R7 ;  /* 0x00000000070872ca */ /* 0x000fe200000e0000 */
[----:B------:R-:W-:Y:S01]  /*253b0*/  UMOV UR4, 0x0 ;  /* 0x0000000000047882 */ /* 0x000fe20000000000 */
[----:B------:R-:W-:Y:S01]  /*253c0*/  R2UR UR59, R8 ;  /* 0x00000000083b72ca */ /* 0x000fe200000e0000 */
[----:B------:R-:W-:Y:S01]  /*253d0*/  UIADD3.X UR7, URZ, UR7, URZ, UP0, !UPT ;  /* 0x000000073f077290 */ /* 0x000fe200087fe43f */
[----:B------:R-:W-:Y:S01]  /*253e0*/  VIADD R5, R2, 0x1 ;  /* 0x0000000102057836 */ /* 0x000fe20000000000 */
[----:B------:R-:W-:Y:S01]  /*253f0*/  UMOV UR5, 0x10000000 ;  /* 0x1000000000057882 */ /* 0x000fe20000000000 */
[----:B------:R-:W-:Y:S01]  /*25400*/  UMOV UR58, URZ ;  /* 0x0000003f003a7c82 */ /* 0x000fe20008000000 */
[----:B------:R-:W-:Y:S01]  /*25410*/  UMOV UR26, 0x40 ;  /* 0x00000040001a7882 */ /* 0x000fe20000000000 */
[----:B------:R-:W-:Y:S01]  /*25420*/  UMOV UR28, UR60 ;  /* 0x0000003c001c7c82 */ /* 0x000fe20008000000 */
[----:B------:R-:W-:Y:S01]  /*25430*/  UMOV UR29, UR61 ;  /* 0x0000003d001d7c82 */ /* 0x000fe20008000000 */
[----:B------:R-:W-:Y:S01]  /*25440*/  UMOV UR50, 0x80 ;  /* 0x0000008000327882 */ /* 0x000fe20000000000 */
[----:B------:R-:W-:Y:S01]  /*25450*/  UIADD3 UR57, UR57, 0x70000, URZ ;  /* 0x0007000039397890 */ /* 0x000fe2000fffe03f */
[----:B------:R-:W-:Y:S01]  /*25460*/  ISETP.NE.AND P4, PT, R5, 0x5, PT ;  /* 0x000000050500780c */ /* 0x000fe20003f85270 */
[----:B------:R-:W-:-:S02]  /*25470*/  UIADD3 UR56, UR8, 0x20000, URZ ;  /* 0x0002000008387890 */ /* 0x000fc4000fffe03f */
[----:B------:R-:W-:Y:S01]  /*25480*/  USHF.L.U32 UR59, UR59, 0x6, URZ ;  /* 0x000000063b3b7899 */ /* 0x000fe2000800063f */
[----:B------:R-:W-:Y:S01]  /*25490*/  SEL R2, RZ, 0x1, P4 ;  /* 0x00000001ff027807 */ /* 0x000fe20002000000 */
[----:B------:R-:W-:Y:S02]  /*254a0*/  UIADD3 UR24, UR8, 0x22000, URZ ;  /* 0x0002200008187890 */ /* 0x000fe4000fffe03f */
[----:B------:R-:W-:Y:S01]  /*254b0*/  UIADD3 UR48, UR8, 0x24000, URZ ;  /* 0x0002400008307890 */ /* 0x000fe2000fffe03f */
[----:B------:R-:W-:Y:S01]  /*254c0*/  LOP3.LUT R3, R3, R2, RZ, 0x3c, !PT ;  /* 0x0000000203037212 */ /* 0x000fe200078e3cff */
[----:B------:R-:W-:Y:S01]  /*254d0*/  UIADD3 UR16, UR8, 0x26000, URZ ;  /* 0x0002600008107890 */ /* 0x000fe2000fffe03f */
[----:B------:R-:W-:Y:S01]  /*254e0*/  SEL R2, R5, RZ, P4 ;  /* 0x000000ff05027207 */ /* 0x000fe20002000000 */
        /* <DEDUP_REMOVED lines=36> */
.L_x_119:
[----:B------:R-:W-:Y:S05]  /*25730*/  BSYNC B1 ;  /* 0x0000000000017941 */ /* 0x000fea0003800000 */
.L_x_118:
[----:B------:R-:W-:Y:S01]  /*25740*/  ISETP.LT.OR P4, PT, R4, 0x4, !P3 ;  /* 0x000000040400780c */ /* 0x000fe20005f81670 */
[----:B------:R-:W-:-:S12]  /*25750*/  BSSY B1, `(.L_x_123) ;  /* 0x000004f000017945 */ /* 0x000fd80003800000 */
[----:B------:R-:W-:Y:S05]  /*25760*/  @P4 BRA `(.L_x_124) ;  /* 0x0000000400344947 */ /* 0x000fea0003800000 */
[----:B------:R-:W1:Y:S01]  /*25770*/  S2R R6, SR_CgaCtaId ;  /* 0x0000000000067919 */ /* 0x000e620000008800 */
[----:B------:R-:W-:Y:S02]  /*25780*/  MOV R5, 0x400 ;  /* 0x0000040000057802 */ /* 0x000fe40000000f00 */
[----:B------:R-:W-:Y:S02]  /*25790*/  SHF.L.U32 R7, R3, 0x1f, RZ ;  /* 0x0000001f03077819 */ /* 0x000fe400000006ff */
[----:B-1----:R-:W-:-:S04]  /*257a0*/  LEA R5, R6, R5, 0x18 ;  /* 0x0000000506057211 */ /* 0x002fc800078ec0ff */
[----:B------:R-:W-:-:S04]  /*257b0*/  LEA R6, R2, R5, 0x3 ;  /* 0x0000000502067211 */ /* 0x000fc800078e18ff */
[----:B------:R-:W1:Y:S02]  /*257c0*/  SYNCS.PHASECHK.TRANS64.TRYWAIT P4, [R6+URZ+0x70028], R7 ;  /* 0x07002807060075a7 */ /* 0x000e64000808017f */
[----:B-1----:R-:W-:Y:S05]  /*257d0*/  @!P4 BRA `(.L_x_125) ;  /* 0x00000008007cc947 */ /* 0x002fea0003800000 */
.L_x_141:
[----:B-1----:R-:W-:-:S04]  /*257e0*/  @P1 MOV R7, 0x10000 ;  /* 0x0001000000071802 */ /* 0x002fc80000000f00 */
[----:B------:R1:W-:Y:S02]  /*257f0*/  @P1 SYNCS.ARRIVE.TRANS64 RZ, [R6+URZ+0x70000], R7 ;  /* 0x0700000706ff19a7 */ /* 0x0003e4000800003f */
[----:B-1----:R-:W-:-:S04]  /*25800*/  PRMT R7, R0, 0x9910, RZ ;  /* 0x0000991000077816 */ /* 0x002fc800000000ff */
[----:B------:R-:W-:-:S13]  /*25810*/  ISETP.NE.AND P4, PT, R7, 0x2, PT ;  /* 0x000000020700780c */ /* 0x000fda0003f85270 */
[----:B------:R-:W-:Y:S05]  /*25820*/  @P4 BRA `(.L_x_126) ;  /* 0x0000000000044947 */ /* 0x000fea0003800000 */
[----:B------:R-:W-:Y:S01]  /*25830*/  BPT.TRAP 0x1 ;  /* 0x000000040000795c */ /* 0x000fe20000300000 */
.L_x_126:
[----:B------:R-:W-:Y:S05]  /*25840*/  @P0 BRA `(.L_x_127) ;  /* 0x0000000000040947 */ /* 0x000fea0003800000 */
[----:B------:R-:W-:Y:S01]  /*25850*/  BPT.TRAP 0x1 ;  /* 0x000000040000795c */ /* 0x000fe20000300000 */
.L_x_127:
        /* <DEDUP_REMOVED lines=17> */
[----:B------:R-:W-:Y:S01]  /*25970*/  UIADD3 UR56, UR8, 0x20000, URZ ;  /* 0x0002000008387890 */ /* 0x000fe2000fffe03f */
[----:B------:R-:W-:Y:S01]  /*25980*/  IADD3 R8, R8, 0x1, RZ ;  /* 0x0000000108087810 */ /* 0x000fe20007ffe0ff */
[----:B------:R-:W-:Y:S01]  /*25990*/  USHF.L.U32 UR59, UR59, 0x6, URZ ;  /* 0x000000063b3b7899 */ /* 0x000fe2000800063f */
[----:B------:R-:W-:Y:S01]  /*259a0*/  SEL R6, RZ, 0x1, P4 ;  /* 0x00000001ff067807 */ /* 0x000fe20002000000 */
[----:B------:R-:W-:Y:S01]  /*259b0*/  UIADD3 UR24, UR8, 0x22000, URZ ;  /* 0x0002200008187890 */ /* 0x000fe2000fffe03f */
[----:B------:R-:W-:Y:S01]  /*259c0*/  SEL R2, R2, RZ, P4 ;  /* 0x000000ff02027207 */ /* 0x000fe20002000000 */
[----:B------:R-:W-:Y:S01]  /*259d0*/  UIADD3 UR48, UR8, 0x24000, URZ ;  /* 0x0002400008307890 */ /* 0x000fe2000fffe03f */
[----:B------:R-:W-:Y:S01]  /*259e0*/  LOP3.LUT R3, R3, R6, RZ, 0x3c, !PT ;  /* 0x0000000603037212 */ /* 0x000fe200078e3cff */
        /* <DEDUP_REMOVED lines=37> */
.L_x_124:
[----:B------:R-:W-:Y:S05]  /*25c40*/  BSYNC B1 ;  /* 0x0000000000017941 */ /* 0x000fea0003800000 */
.L_x_123:
[C---:B------:R-:W-:Y:S02]  /*25c50*/  ISETP.GT.AND P4, PT, R4.reuse, 0x4, PT ;  /* 0x000000040400780c */ /* 0x040fe40003f84270 */
[----:B------:R-:W-:-:S11]  /*25c60*/  IADD3 R4, R4, -0x2, RZ ;  /* 0xfffffffe04047810 */ /* 0x000fd60007ffe0ff */
[----:B------:R-:W-:Y:S05]  /*25c70*/  @P4 BRA `(.L_x_128) ;  /* 0xfffffff400744947 */ /* 0x000fea000383ffff */
[----:B------:R-:W-:Y:S05]  /*25c80*/  BSYNC B0 ;  /* 0x0000000000007941 */ /* 0x000fea0003800000 */
.L_x_117:
[----:B------:R-:W-:Y:S05]  /*25c90*/  EXIT ;  /* 0x000000000000794d */ /* 0x000fea0003800000 */
.L_x_15:
[----:B-1----:R-:W-:-:S04]  /*25ca0*/  MOV R5, UR6 ;  /* 0x0000000600057c02 */ /* 0x002fc80008000f00 */
[----:B------:R1:W2:Y:S03]  /*25cb0*/  SYNCS.PHASECHK.TRANS64.TRYWAIT P1, [R5+URZ+0x70050], R2 ;  /* 0x07005002050075a7 */ /* 0x0002a6000802017f */
[----:B--2---:R-:W-:Y:S05]  /*25cc0*/  @!P1 NANOSLEEP.SYNCS 0x989680 ;  /* 0x009896800000995d */ /* 0x004fea0003900000 */
[----:B------:R-:W2:Y:S02]  /*25cd0*/  @!P1 SYNCS.PHASECHK.TRANS64 P1, [R5+URZ+0x70050], R2 ;  /* 0x07005002050095a7 */ /* 0x000ea4000802007f */
[----:B--2---:R-:W-:Y:S05]  /*25ce0*/  @!P1 BRA `(.L_x_15) ;  /* 0xfffffffc00ec9947 */ /* 0x004fea000383ffff */
[----:B------:R-:W-:Y:S05]  /*25cf0*/  BRA `(.L_x_129) ;  /* 0xfffffdb000907947 */ /* 0x000fea000383ffff */
.L_x_17:
[----:B-1----:R-:W-:-:S04]  /*25d00*/  IMAD.U32 R5, RZ, RZ, UR61 ;  /* 0x0000003dff057e24 */ /* 0x002fc8000f8e00ff */
[----:B------:R1:W2:Y:S03]  /*25d10*/  SYNCS.PHASECHK.TRANS64.TRYWAIT P1, [R5+URZ+0x70000], R6 ;  /* 0x07000006050075a7 */ /* 0x0002a6000802017f */
[----:B--2---:R-:W-:Y:S05]  /*25d20*/  @!P1 NANOSLEEP.SYNCS 0x989680 ;  /* 0x009896800000995d */ /* 0x004fea0003900000 */
[----:B------:R-:W2:Y:S02]  /*25d30*/  @!P1 SYNCS.PHASECHK.TRANS64 P1, [R5+URZ+0x70000], R6 ;  /* 0x07000006050095a7 */ /* 0x000ea4000802007f */
[----:B--2---:R-:W-:Y:S05]  /*25d40*/  @!P1 BRA `(.L_x_17) ;  /* 0xfffffffc00ec9947 */ /* 0x004fea000383ffff */
[----:B------:R-:W-:Y:S05]  /*25d50*/  BRA `(.L_x_130) ;  /* 0xfffffdb000987947 */ /* 0x000fea000383ffff */
.L_x_18:
[----:B------:R-:W2:Y:S02]  /*25d60*/  LDL R2, [R1+0x264] ;  /* 0x0002640001027983 */ /* 0x000ea40000100800 */
[----:B--2---:R-:W-:-:S13]  /*25d70*/  R2UR UR4, R2 ;  /* 0x00000000020472ca */ /* 0x004fda00000e0000 */
[----:B-1----:R-:W-:-:S04]  /*25d80*/  MOV R5, UR4 ;  /* 0x0000000400057c02 */ /* 0x002fc80008000f00 */
[----:B------:R1:W2:Y:S03]  /*25d90*/  SYNCS.PHASECHK.TRANS64.TRYWAIT P1, [R5+URZ+-0x8], R0 ;  /* 0xfffff800050075a7 */ /* 0x0002a6000802017f */
[----:B--2---:R-:W-:Y:S05]  /*25da0*/  @!P1 NANOSLEEP.SYNCS 0x989680 ;  /* 0x009896800000995d */ /* 0x004fea0003900000 */
[----:B------:R-:W2:Y:S02]  /*25db0*/  @!P1 SYNCS.PHASECHK.TRANS64 P1, [R5+URZ+-0x8], R0 ;  /* 0xfffff800050095a7 */ /* 0x000ea4000802007f */
[----:B--2---:R-:W-:Y:S05]  /*25dc0*/  @!P1 BRA `(.L_x_18) ;  /* 0xfffffffc00e49947 */ /* 0x004fea000383ffff */
[----:B------:R-:W-:Y:S05]  /*25dd0*/  BRA `(.L_x_131) ;  /* 0xfffffdb0009c7947 */ /* 0x000fea000383ffff */
.L_x_20:
[----:B-1----:R-:W-:-:S04]  /*25de0*/  MOV R7, UR61 ;  /* 0x0000003d00077c02 */ /* 0x002fc80008000f00 */
[----:B------:R1:W2:Y:S03]  /*25df0*/  SYNCS.PHASECHK.TRANS64.TRYWAIT P1, [R7+URZ+0x70008], R6 ;  /* 0x07000806070075a7 */ /* 0x0002a6000802017f */
[----:B--2---:R-:W-:Y:S05]  /*25e00*/  @!P1 NANOSLEEP.SYNCS 0x989680 ;  /* 0x009896800000995d */ /* 0x004fea0003900000 */
[----:B------:R-:W2:Y:S02]  /*25e10*/  @!P1 SYNCS.PHASECHK.TRANS64 P1, [R7+URZ+0x70008], R6 ;  /* 0x07000806070095a7 */ /* 0x000ea4000802007f */
[----:B--2---:R-:W-:Y:S05]  /*25e20*/  @!P1 BRA `(.L_x_20) ;  /* 0xfffffffc00ec9947 */ /* 0x004fea000383ffff */
[----:B------:R-:W-:Y:S05]  /*25e30*/  BRA `(.L_x_132) ;  /* 0xfffffddc00807947 */ /* 0x000fea000383ffff */
.L_x_25:
[----:B-1----:R-:W-:-:S04]  /*25e40*/  MOV R5, UR5 ;  /* 0x0000000500057c02 */ /* 0x002fc80008000f00 */
[----:B------:R1:W2:Y:S03]  /*25e50*/  SYNCS.PHASECHK.TRANS64.TRYWAIT P2, [R5+URZ+0x70000], R4 ;  /* 0x07000004050075a7 */ /* 0x0002a6000804017f */
[----:B--2---:R-:W-:Y:S05]  /*25e60*/  @!P2 NANOSLEEP.SYNCS 0x989680 ;  /* 0x009896800000a95d */ /* 0x004fea0003900000 */
[----:B------:R-:W2:Y:S02]  /*25e70*/  @!P2 SYNCS.PHASECHK.TRANS64 P2, [R5+URZ+0x70000], R4 ;  /* 0x070000040500a5a7 */ /* 0x000ea4000804007f */
[----:B--2---:R-:W-:Y:S05]  /*25e80*/  @!P2 BRA `(.L_x_25) ;  /* 0xfffffffc00eca947 */ /* 0x004fea000383ffff */
[----:B------:R-:W-:Y:S05]  /*25e90*/  BRA `(.L_x_133) ;  /* 0xfffffe2800dc7947 */ /* 0x000fea000383ffff */
.L_x_29:
[----:B-1----:R-:W-:-:S04]  /*25ea0*/  IMAD.U32 R0, RZ, RZ, UR5 ;  /* 0x00000005ff007e24 */ /* 0x002fc8000f8e00ff */
[----:B------:R1:W2:Y:S03]  /*25eb0*/  SYNCS.PHASECHK.TRANS64.TRYWAIT P2, [R0+URZ+0x70000], R2 ;  /* 0x07000002000075a7 */ /* 0x0002a6000804017f */
[----:B--2---:R-:W-:Y:S05]  /*25ec0*/  @!P2 NANOSLEEP.SYNCS 0x989680 ;  /* 0x009896800000a95d */ /* 0x004fea0003900000 */
[----:B------:R-:W2:Y:S02]  /*25ed0*/  @!P2 SYNCS.PHASECHK.TRANS64 P2, [R0+URZ+0x70000], R2 ;  /* 0x070000020000a5a7 */ /* 0x000ea4000804007f */
[----:B--2---:R-:W-:Y:S05]  /*25ee0*/  @!P2 BRA `(.L_x_29) ;  /* 0xfffffffc00eca947 */ /* 0x004fea000383ffff */
[----:B------:R-:W-:Y:S05]  /*25ef0*/  BRA `(.L_x_28) ;  /* 0xfffffe7400f87947 */ /* 0x000fea000383ffff */
.L_x_37:
[----:B-1----:R-:W-:-:S04]  /*25f00*/  MOV R4, UR5 ;  /* 0x0000000500047c02 */ /* 0x002fc80008000f00 */
[----:B------:R1:W2:Y:S03]  /*25f10*/  SYNCS.PHASECHK.TRANS64.TRYWAIT P2, [R4+URZ+0x70000], R2 ;  /* 0x07000002040075a7 */ /* 0x0002a6000804017f */
[----:B--2---:R-:W-:Y:S05]  /*25f20*/  @!P2 NANOSLEEP.SYNCS 0x989680 ;  /* 0x009896800000a95d */ /* 0x004fea0003900000 */
[----:B------:R-:W2:Y:S02]  /*25f30*/  @!P2 SYNCS.PHASECHK.TRANS64 P2, [R4+URZ+0x70000], R2 ;  /* 0x070000020400a5a7 */ /* 0x000ea4000804007f */
[----:B--2---:R-:W-:Y:S05]  /*25f40*/  @!P2 BRA `(.L_x_37) ;  /* 0xfffffffc00eca947 */ /* 0x004fea000383ffff */
[----:B------:R-:W-:Y:S05]  /*25f50*/  BRA `(.L_x_134) ;  /* 0xfffffed000947947 */ /* 0x000fea000383ffff */
.L_x_41:
[----:B-1----:R-:W-:-:S04]  /*25f60*/  MOV R0, UR5 ;  /* 0x0000000500007c02 */ /* 0x002fc80008000f00 */
[----:B------:R1:W2:Y:S03]  /*25f70*/  SYNCS.PHASECHK.TRANS64.TRYWAIT P2, [R0+URZ+0x70000], R6 ;  /* 0x07000006000075a7 */ /* 0x0002a6000804017f */
[----:B--2---:R-:W-:Y:S05]  /*25f80*/  @!P2 NANOSLEEP.SYNCS 0x989680 ;  /* 0x009896800000a95d */ /* 0x004fea0003900000 */
[----:B------:R-:W2:Y:S02]  /*25f90*/  @!P2 SYNCS.PHASECHK.TRANS64 P2, [R0+URZ+0x70000], R6 ;  /* 0x070000060000a5a7 */ /* 0x000ea4000804007f */
[----:B--2---:R-:W-:Y:S05]  /*25fa0*/  @!P2 BRA `(.L_x_41) ;  /* 0xfffffffc00eca947 */ /* 0x004fea000383ffff */
[----:B------:R-:W-:Y:S05]  /*25fb0*/  BRA `(.L_x_40) ;  /* 0xffffff2000707947 */ /* 0x000fea000383ffff */
.L_x_57:
[----:B-1----:R-:W3:Y:S02]  /*25fc0*/  LDL R3, [R1+0x264] ;  /* 0x0002640001037983 */ /* 0x002ee40000100800 */
[----:B---3--:R-:W-:-:S13]  /*25fd0*/  R2UR UR4, R3 ;  /* 0x00000000030472ca */ /* 0x008fda00000e0000 */
[----:B------:R-:W-:-:S04]  /*25fe0*/  MOV R3, UR4 ;  /* 0x0000000400037c02 */ /* 0x000fc80008000f00 */
[----:B------:R1:W3:Y:S03]  /*25ff0*/  SYNCS.PHASECHK.TRANS64.TRYWAIT P0, [R3+URZ+0x8], R0 ;  /* 0x00000800030075a7 */ /* 0x0002e6000800017f */
[----:B---3--:R-:W-:Y:S05]  /*26000*/  @!P0 NANOSLEEP.SYNCS 0x989680 ;  /* 0x009896800000895d */ /* 0x008fea0003900000 */
[----:B------:R-:W3:Y:S02]  /*26010*/  @!P0 SYNCS.PHASECHK.TRANS64 P0, [R3+URZ+0x8], R0 ;  /* 0x00000800030085a7 */ /* 0x000ee4000800007f */
[----:B---3--:R-:W-:Y:S05]  /*26020*/  @!P0 BRA `(.L_x_57) ;  /* 0xfffffffc00e48947 */ /* 0x008fea000383ffff */
[----:B------:R-:W-:Y:S05]  /*26030*/  BRA `(.L_x_135) ;  /* 0xffffff9c007c7947 */ /* 0x000fea000383ffff */
.L_x_99:
[----:B--2---:R2:W4:Y:S02]  /*26040*/  SYNCS.PHASECHK.TRANS64.TRYWAIT P0, [R4+URZ+0x70060], R3 ;  /* 0x07006003040075a7 */ /* 0x004524000800017f */
[----:B----4-:R-:W-:Y:S05]  /*26050*/  @!P0 NANOSLEEP.SYNCS 0x989680 ;  /* 0x009896800000895d */ /* 0x010fea0003900000 */
[----:B------:R-:W4:Y:S02]  /*26060*/  @!P0 SYNCS.PHASECHK.TRANS64 P0, [R4+URZ+0x70060], R3 ;  /* 0x07006003040085a7 */ /* 0x000f24000800007f */
[----:B----4-:R-:W-:Y:S05]  /*26070*/  @!P0 BRA `(.L_x_99) ;  /* 0xfffffffc00f08947 */ /* 0x010fea000383ffff */
[----:B------:R-:W-:Y:S05]  /*26080*/  BRA `(.L_x_136) ;  /* 0xffffffdc008c7947 */ /* 0x000fea000383ffff */
.L_x_104:
[----:B-1----:R1:W2:Y:S02]  /*26090*/  SYNCS.PHASECHK.TRANS64.TRYWAIT P0, [R2+URZ+0x70028], R5 ;  /* 0x07002805020075a7 */ /* 0x0022a4000800017f */
[----:B--2---:R-:W-:Y:S05]  /*260a0*/  @!P0 NANOSLEEP.SYNCS 0x989680 ;  /* 0x009896800000895d */ /* 0x004fea0003900000 */
[----:B------:R-:W2:Y:S02]  /*260b0*/  @!P0 SYNCS.PHASECHK.TRANS64 P0, [R2+URZ+0x70028], R5 ;  /* 0x07002805020085a7 */ /* 0x000ea4000800007f */
[----:B--2---:R-:W-:Y:S05]  /*260c0*/  @!P0 BRA `(.L_x_104) ;  /* 0xfffffffc00f08947 */ /* 0x004fea000383ffff */
[----:B------:R-:W-:Y:S05]  /*260d0*/  BRA `(.L_x_137) ;  /* 0xffffffe0009c7947 */ /* 0x000fea000383ffff */
.L_x_109:
[----:B-1----:R1:W2:Y:S02]  /*260e0*/  SYNCS.PHASECHK.TRANS64.TRYWAIT P0, [R5+URZ+0x70060], R6 ;  /* 0x07006006050075a7 */ /* 0x0022a4000800017f */
[----:B--2---:R-:W-:Y:S05]  /*260f0*/  @!P0 NANOSLEEP.SYNCS 0x989680 ;  /* 0x009896800000895d */ /* 0x004fea0003900000 */
[----:B------:R-:W2:Y:S02]  /*26100*/  @!P0 SYNCS.PHASECHK.TRANS64 P0, [R5+URZ+0x70060], R6 ;  /* 0x07006006050085a7 */ /* 0x000ea4000800007f */
[----:B--2---:R-:W-:Y:S05]  /*26110*/  @!P0 BRA `(.L_x_109) ;  /* 0xfffffffc00f08947 */ /* 0x004fea000383ffff */
[----:B------:R-:W-:Y:S05]  /*26120*/  BRA `(.L_x_138) ;  /* 0xffffffe400bc7947 */ /* 0x000fea000383ffff */
.L_x_114:
[----:B-1----:R1:W2:Y:S02]  /*26130*/  SYNCS.PHASECHK.TRANS64.TRYWAIT P0, [R4+URZ+0x70028], R7 ;  /* 0x07002807040075a7 */ /* 0x0022a4000800017f */
[----:B--2---:R-:W-:Y:S05]  /*26140*/  @!P0 NANOSLEEP.SYNCS 0x989680 ;  /* 0x009896800000895d */ /* 0x004fea0003900000 */
[----:B------:R-:W2:Y:S02]  /*26150*/  @!P0 SYNCS.PHASECHK.TRANS64 P0, [R4+URZ+0x70028], R7 ;  /* 0x07002807040085a7 */ /* 0x000ea4000800007f */
[----:B--2---:R-:W-:Y:S05]  /*26160*/  @!P0 BRA `(.L_x_114) ;  /* 0xfffffffc00f08947 */ /* 0x004fea000383ffff */
[----:B------:R-:W-:Y:S05]  /*26170*/  BRA `(.L_x_139) ;  /* 0xffffffe800e87947 */ /* 0x000fea000383ffff */
.L_x_120:
[----:B-1----:R1:W2:Y:S02]  /*26180*/  SYNCS.PHASECHK.TRANS64.TRYWAIT P4, [R6+URZ+0x70028], R5 ;  /* 0x07002805060075a7 */ /* 0x0022a4000808017f */
[----:B--2---:R-:W-:Y:S05]  /*26190*/  @!P4 NANOSLEEP.SYNCS 0x989680 ;  /* 0x009896800000c95d */ /* 0x004fea0003900000 */
[----:B------:R-:W2:Y:S02]  /*261a0*/  @!P4 SYNCS.PHASECHK.TRANS64 P4, [R6+URZ+0x70028], R5 ;  /* 0x070028050600c5a7 */ /* 0x000ea4000808007f */
[----:B--2---:R-:W-:Y:S05]  /*261b0*/  @!P4 BRA `(.L_x_120) ;  /* 0xfffffffc00f0c947 */ /* 0x004fea000383ffff */
[----:B------:R-:W-:Y:S05]  /*261c0*/  BRA `(.L_x_140) ;  /* 0xfffffff000447947 */ /* 0x000fea000383ffff */
.L_x_125:
[----:B-1----:R1:W2:Y:S02]  /*261d0*/  SYNCS.PHASECHK.TRANS64.TRYWAIT P4, [R6+URZ+0x70028], R7 ;  /* 0x07002807060075a7 */ /* 0x0022a4000808017f */
[----:B--2---:R-:W-:Y:S05]  /*261e0*/  @!P4 NANOSLEEP.SYNCS 0x989680 ;  /* 0x009896800000c95d */ /* 0x004fea0003900000 */
[----:B------:R-:W2:Y:S02]  /*261f0*/  @!P4 SYNCS.PHASECHK.TRANS64 P4, [R6+URZ+0x70028], R7 ;  /* 0x070028070600c5a7 */ /* 0x000ea4000808007f */
[----:B--2---:R-:W-:Y:S05]  /*26200*/  @!P4 BRA `(.L_x_125) ;  /* 0xfffffffc00f0c947 */ /* 0x004fea000383ffff */
[----:B------:R-:W-:Y:S05]  /*26210*/  BRA `(.L_x_141) ;  /* 0xfffffff400707947 */ /* 0x000fea000383ffff */
        .weak           $__internal_0_$__cuda_sm20_rcp_rn_f32_slowpath
        .type           $__internal_0_$__cuda_sm20_rcp_rn_f32_slowpath,@function
        .size           $__internal_0_$__cuda_sm20_rcp_rn_f32_slowpath,(.L_x_147 - $__internal_0_$__cuda_sm20_rcp_rn_f32_slowpath)
$__internal_0_$__cuda_sm20_rcp_rn_f32_slowpath:
[----:B------:R-:W-:Y:S01]  /*26220*/  IMAD.SHL.U32 R2, R0, 0x2, RZ ;  /* 0x0000000200027824 */ /* 0x000fe200078e00ff */
[----:B------:R-:W-:Y:S04]  /*26230*/  BSSY B2, `(.L_x_142) ;  /* 0x0000030000027945 */ /* 0x000fe80003800000 */
[----:B------:R-:W-:-:S04]  /*26240*/  SHF.R.U32.HI R2, RZ, 0x18, R2 ;  /* 0x00000018ff027819 */ /* 0x000fc80000011602 */
[----:B------:R-:W-:-:S13]  /*26250*/  ISETP.NE.U32.AND P0, PT, R2, RZ, PT ;  /* 0x000000ff0200720c */ /* 0x000fda0003f05070 */
[----:B------:R-:W-:Y:S05]  /*26260*/  @P0 BRA `(.L_x_143) ;  /* 0x0000000000280947 */ /* 0x000fea0003800000 */
[----:B------:R-:W-:-:S04]  /*26270*/  SHF.L.U32 R2, R0, 0x1, RZ ;  /* 0x0000000100027819 */ /* 0x000fc800000006ff */
[----:B------:R-:W-:-:S13]  /*26280*/  ISETP.NE.AND P0, PT, R2, RZ, PT ;  /* 0x000000ff0200720c */ /* 0x000fda0003f05270 */
[----:B------:R-:W-:Y:S01]  /*26290*/  @P0 FFMA R7, R0, 1.84467440737095516160e+19, RZ ;  /* 0x5f80000000070823 */ /* 0x000fe200000000ff */
[----:B------:R-:W-:Y:S08]  /*262a0*/  @!P0 MUFU.RCP R2, R0 ;  /* 0x0000000000028308 */ /* 0x000ff00000001000 */
[----:B------:R-:W1:Y:S02]  /*262b0*/  @P0 MUFU.RCP R3, R7 ;  /* 0x0000000700030308 */ /* 0x000e640000001000 */
[----:B-1----:R-:W-:-:S04]  /*262c0*/  @P0 FFMA R7, R7, R3, -1 ;  /* 0xbf80000007070423 */ /* 0x002fc80000000003 */
[----:B------:R-:W-:-:S04]  /*262d0*/  @P0 FADD.FTZ R7, -R7, -RZ ;  /* 0x800000ff07070221 */ /* 0x000fc80000010100 */
[----:B------:R-:W-:-:S04]  /*262e0*/  @P0 FFMA R3, R3, R7, R3 ;  /* 0x0000000703030223 */ /* 0x000fc80000000003 */
[----:B------:R-:W-:Y:S01]  /*262f0*/  @P0 FFMA R2, R3, 1.84467440737095516160e+19, RZ ;  /* 0x5f80000003020823 */ /* 0x000fe200000000ff */
[----:B------:R-:W-:Y:S06]  /*26300*/  BRA `(.L_x_144) ;  /* 0x0000000000887947 */ /* 0x000fec0003800000 */
.L_x_143:
[----:B------:R-:W-:-:S04]  /*26310*/  IADD3 R14, R2, -0xfd, RZ ;  /* 0xffffff03020e7810 */ /* 0x000fc80007ffe0ff */
[----:B------:R-:W-:-:S13]  /*26320*/  ISETP.GT.U32.AND P0, PT, R14, 0x1, PT ;  /* 0x000000010e00780c */ /* 0x000fda0003f04070 */
[----:B------:R-:W-:Y:S05]  /*26330*/  @P0 BRA `(.L_x_145) ;  /* 0x0000000000780947 */ /* 0x000fea0003800000 */
[----:B------:R-:W-:Y:S01]  /*26340*/  LOP3.LUT R7, R0, 0x7fffff, RZ, 0xc0, !PT ;  /* 0x007fffff00077812 */ /* 0x000fe200078ec0ff */
[----:B------:R-:W-:Y:S01]  /*26350*/  VIADD R2, R2, 0xffffff04 ;  /* 0xffffff0402027836 */ /* 0x000fe20000000000 */
[----:B------:R-:W-:Y:S02]  /*26360*/  MOV R15, 0x3 ;  /* 0x00000003000f7802 */ /* 0x000fe40000000f00 */
[----:B------:R-:W-:Y:S02]  /*26370*/  LOP3.LUT R7, R7, 0x3f800000, RZ, 0xfc, !PT ;  /* 0x3f80000007077812 */ /* 0x000fe400078efcff */
[----:B------:R-:W-:Y:S02]  /*26380*/  SHF.L.U32 R15, R15, R14, RZ ;  /* 0x0000000e0f0f7219 */ /* 0x000fe400000006ff */
[----:B------:R-:W1:Y:S02]  /*26390*/  MUFU.RCP R3, R7 ;  /* 0x0000000700037308 */ /* 0x000e640000001000 */
[----:B-1----:R-:W-:-:S04]  /*263a0*/  FFMA R8, R7, R3, -1 ;  /* 0xbf80000007087423 */ /* 0x002fc80000000003 */
[----:B------:R-:W-:-:S04]  /*263b0*/  FADD.FTZ R8, -R8, -RZ ;  /* 0x800000ff08087221 */ /* 0x000fc80000010100 */
[CCC-:B------:R-:W-:Y:S01]  /*263c0*/  FFMA.RM R7, R3.reuse, R8.reuse, R3.reuse ;  /* 0x0000000803077223 */ /* 0x1c0fe20000004003 */
[----:B------:R-:W-:-:S05]  /*263d0*/  FFMA.RP R3, R3, R8, R3 ;  /* 0x0000000803037223 */ /* 0x000fca0000008003 */
[C---:B------:R-:W-:Y:S02]  /*263e0*/  FSETP.NEU.FTZ.AND P0, PT, R7.reuse, R3, PT ;  /* 0x000000030700720b */ /* 0x040fe40003f1d000 */
[----:B------:R-:W-:Y:S02]  /*263f0*/  LOP3.LUT R3, R7, 0x7fffff, RZ, 0xc0, !PT ;  /* 0x007fffff07037812 */ /* 0x000fe400078ec0ff */
[----:B------:R-:W-:Y:S02]  /*26400*/  SEL R7, RZ, 0xffffffff, !P0 ;  /* 0xffffffffff077807 */ /* 0x000fe40004000000 */
[----:B------:R-:W-:Y:S02]  /*26410*/  LOP3.LUT R3, R3, 0x800000, RZ, 0xfc, !PT ;  /* 0x0080000003037812 */ /* 0x000fe400078efcff */
[----:B------:R-:W-:Y:S02]  /*26420*/  IADD3 R8, -R7, RZ, RZ ;  /* 0x000000ff07087210 */ /* 0x000fe40007ffe1ff */
[----:B------:R-:W-:-:S02]  /*26430*/  LOP3.LUT R15, R15, R3, RZ, 0xc0, !PT ;  /* 0x000000030f0f7212 */ /* 0x000fc400078ec0ff */
[-C--:B------:R-:W-:Y:S02]  /*26440*/  LOP3.LUT P1, RZ, R8, R14.reuse, R3, 0xf8, !PT ;  /* 0x0000000e08ff7212 */ /* 0x080fe4000782f803 */
[----:B------:R-:W-:Y:S02]  /*26450*/  SHF.R.U32.HI R7, RZ, R14, R15 ;  /* 0x0000000eff077219 */ /* 0x000fe4000001160f */
[----:B------:R-:W-:Y:S02]  /*26460*/  SHF.R.U32.HI R2, RZ, R2, R3 ;  /* 0x00000002ff027219 */ /* 0x000fe40000011603 */
[C---:B------:R-:W-:Y:S02]  /*26470*/  LOP3.LUT P0, RZ, R7.reuse, 0x1, RZ, 0xc0, !PT ;  /* 0x0000000107ff7812 */ /* 0x040fe4000780c0ff */
[----:B------:R-:W-:-:S04]  /*26480*/  LOP3.LUT P2, RZ, R7, 0x2, RZ, 0xc0, !PT ;  /* 0x0000000207ff7812 */ /* 0x000fc8000784c0ff */
[----:B------:R-:W-:Y:S02]  /*26490*/  PLOP3.LUT P0, PT, P0, P1, P2, 0xe0, 0x0 ;  /* 0x000000000000781c */ /* 0x000fe40000703c20 */
[----:B------:R-:W-:Y:S02]  /*264a0*/  LOP3.LUT P1, RZ, R0, 0x7fffff, RZ, 0xc0, !PT ;  /* 0x007fffff00ff7812 */ /* 0x000fe4000782c0ff */
[----:B------:R-:W-:-:S04]  /*264b0*/  SEL R3, RZ, 0x1, !P0 ;  /* 0x00000001ff037807 */ /* 0x000fc80004000000 */
[----:B------:R-:W-:-:S04]  /*264c0*/  IADD3 R3, -R3, RZ, RZ ;  /* 0x000000ff03037210 */ /* 0x000fc80007ffe1ff */
[----:B------:R-:W-:-:S13]  /*264d0*/  ISETP.GE.AND P0, PT, R3, RZ, PT ;  /* 0x000000ff0300720c */ /* 0x000fda0003f06270 */
[----:B------:R-:W-:-:S05]  /*264e0*/  @!P0 IADD3 R2, R2, 0x1, RZ ;  /* 0x0000000102028810 */ /* 0x000fca0007ffe0ff */
[----:B------:R-:W-:-:S05]  /*264f0*/  @!P1 IMAD.SHL.U32 R2, R2, 0x2, RZ ;  /* 0x0000000202029824 */ /* 0x000fca00078e00ff */
[----:B------:R-:W-:Y:S01]  /*26500*/  LOP3.LUT R2, R2, 0x80000000, R0, 0xf8, !PT ;  /* 0x8000000002027812 */ /* 0x000fe200078ef800 */
[----:B------:R-:W-:Y:S06]  /*26510*/  BRA `(.L_x_144) ;  /* 0x0000000000047947 */ /* 0x000fec0003800000 */
.L_x_145:
[----:B------:R1:W2:Y:S02]  /*26520*/  MUFU.RCP R2, R0 ;  /* 0x0000000000027308 */ /* 0x0002a40000001000 */
.L_x_144:
[----:B------:R-:W-:Y:S05]  /*26530*/  BSYNC B2 ;  /* 0x0000000000027941 */ /* 0x000fea0003800000 */
.L_x_142:
[----:B--2---:R-:W-:Y:S02]  /*26540*/  MOV R7, R2 ;  /* 0x0000000200077202 */ /* 0x004fe40000000f00 */
[----:B------:R-:W-:Y:S02]  /*26550*/  MOV R2, R9 ;  /* 0x0000000900027202 */ /* 0x000fe40000000f00 */
[----:B------:R-:W-:-:S04]  /*26560*/  MOV R3, 0x0 ;  /* 0x0000000000037802 */ /* 0x000fc80000000f00 */
[----:B-1----:R-:W-:Y:S05]  /*26570*/  RET.REL.NODEC R2 `(_ZN7cutlass13device_kernelINS_4fmha6kernel28FmhaKernelTmaWarpSpecializedINS1_10collective30FmhaMainloopTmaWarpSpecializedINS_6half_tEffN4cute5tupleIJNS7_1CILi128EEENS9_ILi64EEENS9_ILi512EEEEEENS8_IJiNS9_ILi1EEENS8_IJiiEEEEEESG_SG_NS4_14ResidualFusionEJEEENS4_15FmhaFwdEpilogueIS6_fNS8_IJSB_SC_SB_EEEEENS2_23IndividualTileSchedulerEJEEEEEvNT_6ParamsE) ;  /* 0xfffffd9802a07950 */ /* 0x002fea0003c3ffff */
.L_x_146:
[----:B------:R-:W-:-:S00]  /*26580*/  BRA `(.L_x_146) ;  /* 0xfffffffc00fc7947 */ /* 0x000fc0000383ffff */
[----:B------:R-:W-:-:S00]  /*26590*/  NOP ;  /* 0x0000000000007918 */ /* 0x000fc00000000000 */
        /* <DEDUP_REMOVED lines=14> */
.L_x_147:


//--------------------- .nv.global.init           --------------------------
	.section	.nv.global.init,"aw",@progbits
.nv.global.init:
	.type		$str$24,@object
	.size		$str$24,($str$25 - $str$24)
$str$24:
        /*0000*/ 	.byte	0x28, 0x61, 0x64, 0x64, 0x72, 0x65, 0x73, 0x73, 0x20, 0x26, 0x20, 0x6d, 0x61, 0x73, 0x6b, 0x29
        /*0010*/ 	.byte	0x20, 0x3d, 0x3d, 0x20, 0x30, 0x00
	.type		$str$25,@object
	.size		$str$25,(__unnamed_1 - $str$25)
$str$25:
        /*0016*/ 	.byte	0x2f, 0x74, 0x6d, 0x70, 0x2f, 0x63, 0x75, 0x74, 0x6c, 0x61, 0x73, 0x73, 0x5f, 0x73, 0x77, 0x65
        /*0026*/ 	.byte	0x65, 0x70, 0x5f, 0x73, 0x72, 0x63, 0x2f, 0x69, 0x6e, 0x63, 0x6c, 0x75, 0x64, 0x65, 0x2f, 0x63
        /*0036*/ 	.byte	0x75, 0x74, 0x65, 0x2f, 0x70, 0x6f, 0x69, 0x6e, 0x74, 0x65, 0x72, 0x5f, 0x66, 0x6c, 0x61, 0x67
        /*0046*/ 	.byte	0x67, 0x65, 0x64, 0x2e, 0x68, 0x70, 0x70, 0x00
	.type		__unnamed_1,@object
	.size		__unnamed_1,(__unnamed_2 - __unnamed_1)
__unnamed_1:
        /* <DEDUP_REMOVED lines=28> */
        /*020e*/ 	.byte	0x3e, 0x3e, 0x3e, 0x3e, 0x3e, 0x5d, 0x00
	.type		__unnamed_2,@object
	.size		__unnamed_2,(.L_1 - __unnamed_2)
__unnamed_2:
        /* <DEDUP_REMOVED lines=29> */
.L_1:


//--------------------- .nv.shared._ZN7cutlass13device_kernelINS_4fmha6kernel28FmhaKernelTmaWarpSpecializedINS1_10collective30FmhaMainloopTmaWarpSpecializedINS_6half_tEffN4cute5tupleIJNS7_1CILi128EEENS9_ILi64EEENS9_ILi512EEEEEENS8_IJiNS9_ILi1EEENS8_IJiiEEEEEESG_SG_NS4_14ResidualFusionEJEEENS4_15FmhaFwdEpilogueIS6_fNS8_IJSB_SC_SB_EEEEENS2_23IndividualTileSchedulerEJEEEEEvNT_6ParamsE --------------------------
	.section	.nv.shared._ZN7cutlass13device_kernelINS_4fmha6kernel28FmhaKernelTmaWarpSpecializedINS1_10collective30FmhaMainloopTmaWarpSpecializedINS_6half_tEffN4cute5tupleIJNS7_1CILi128EEENS9_ILi64EEENS9_ILi512EEEEEENS8_IJiNS9_ILi1EEENS8_IJiiEEEEEESG_SG_NS4_14ResidualFusionEJEEENS4_15FmhaFwdEpilogueIS6_fNS8_IJSB_SC_SB_EEEEENS2_23IndividualTileSchedulerEJEEEEEvNT_6ParamsE,"aw",@nobits
	.sectionflags	@""
	.align	16
	.zero		1024


//--------------------- .nv.shared.reserved.0     --------------------------
	.section	.nv.shared.reserved.0,"aw",@nobits
	.weak		__nv_reservedSMEM_offset_0_alias
	.size		__nv_reservedSMEM_offset_0_alias, 0, 0
	.other		__nv_reservedSMEM_offset_0_alias,@"STO_CUDA_RESERVED_SHARED STV_DEFAULT"
__nv_reservedSMEM_offset_0_alias:
	.zero		0


//--------------------- .nv.global                --------------------------
	.section	.nv.global,"aw",@nobits
.nv.global:
	.type		_ZN39_INTERNAL_c47a1d67_4_k_cu_ed741f62_33514cute1_E,@object
	.size		_ZN39_INTERNAL_c47a1d67_4_k_cu_ed741f62_33514cute1_E,(_ZN39_INTERNAL_c47a1d67_4_k_cu_ed741f62_33514cuda3std3__45__cpo6cbeginE - _ZN39_INTERNAL_c47a1d67_4_k_cu_ed741f62_33514cute1_E)
_ZN39_INTERNAL_c47a1d67_4_k_cu_ed741f62_33514cute1_E:
	.zero		1
	.type		_ZN39_INTERNAL_c47a1d67_4_k_cu_ed741f62_33514cuda3std3__45__cpo6cbeginE,@object
	.size		_ZN39_INTERNAL_c47a1d67_4_k_cu_ed741f62_33514cuda3std3__45__cpo6cbeginE,(_ZN39_INTERNAL_c47a1d67_4_k_cu_ed741f62_33514cuda3std3__48in_placeE - _ZN39_INTERNAL_c47a1d67_4_k_cu_ed741f62_33514cuda3std3__45__cpo6cbeginE)
_ZN39_INTERNAL_c47a1d67_4_k_cu_ed741f62_33514cuda3std3__45__cpo6cbeginE:
	.zero		1
	.type		_ZN39_INTERNAL_c47a1d67_4_k_cu_ed741f62_33514cuda3std3__48in_placeE,@object
	.size		_ZN39_INTERNAL_c47a1d67_4_k_cu_ed741f62_33514cuda3std3__48in_placeE,(_ZN39_INTERNAL_c47a1d67_4_k_cu_ed741f62_33514cuda3std6ranges3__45__cpo9iter_moveE - _ZN39_INTERNAL_c47a1d67_4_k_cu_ed741f62_33514cuda3std3__48in_placeE)
_ZN39_INTERNAL_c47a1d67_4_k_cu_ed741f62_33514cuda3std3__48in_placeE:
	.zero		1
	.type		_ZN39_INTERNAL_c47a1d67_4_k_cu_ed741f62_33514cuda3std6ranges3__45__cpo9iter_moveE,@object
	.size		_ZN39_INTERNAL_c47a1d67_4_k_cu_ed741f62_33514cuda3std6ranges3__45__cpo9iter_moveE,(_ZN39_INTERNAL_c47a1d67_4_k_cu_ed741f62_33514cuda3std3__45__cpo5beginE - _ZN39_INTERNAL_c47a1d67_4_k_cu_ed741f62_33514cuda3std6ranges3__45__cpo9iter_moveE)
_ZN39_INTERNAL_c47a1d67_4_k_cu_ed741f62_33514cuda3std6ranges3__45__cpo9iter_moveE:
	.zero		1
	.type		_ZN39_INTERNAL_c47a1d67_4_k_cu_ed741f62_33514cuda3std3__45__cpo5beginE,@object
	.size		_ZN39_INTERNAL_c47a1d67_4_k_cu_ed741f62_33514cuda3std3__45__cpo5beginE,(_ZN39_INTERNAL_c47a1d67_4_k_cu_ed741f62_33514cuda3std3__441_GLOBAL__N__c47a1d67_4_k_cu_ed741f62_33516ignoreE - _ZN39_INTERNAL_c47a1d67_4_k_cu_ed741f62_33514cuda3std3__45__cpo5beginE)
_ZN39_INTERNAL_c47a1d67_4_k_cu_ed741f62_33514cuda3std3__45__cpo5beginE:
	.zero		1
	.type		_ZN39_INTERNAL_c47a1d67_4_k_cu_ed741f62_33514cuda3std3__441_GLOBAL__N__c47a1d67_4_k_cu_ed741f62_33516ignoreE,@object
	.size		_ZN39_INTERNAL_c47a1d67_4_k_cu_ed741f62_33514cuda3std3__441_GLOBAL__N__c47a1d67_4_k_cu_ed741f62_33516ignoreE,(_ZN39_INTERNAL_c47a1d67_4_k_cu_ed741f62_33514cute7productE - _ZN39_INTERNAL_c47a1d67_4_k_cu_ed741f62_33514cuda3std3__441_GLOBAL__N__c47a1d67_4_k_cu_ed741f62_33516ignoreE)
_ZN39_INTERNAL_c47a1d67_4_k_cu_ed741f62_33514cuda3std3__441_GLOBAL__N__c47a1d67_4_k_cu_ed741f62_33516ignoreE:
	.zero		1
	.type		_ZN39_INTERNAL_c47a1d67_4_k_cu_ed741f62_33514cute7productE,@object
	.size		_ZN39_INTERNAL_c47a1d67_4_k_cu_ed741f62_33514cute7productE,(_ZN39_INTERNAL_c47a1d67_4_k_cu_ed741f62_33514cuda3std3__45__cpo3endE - _ZN39_INTERNAL_c47a1d67_4_k_cu_ed741f62_33514cute7productE)
_ZN39_INTERNAL_c47a1d67_4_k_cu_ed741f62_33514cute7productE:
	.zero		1
	.type		_ZN39_INTERNAL_c47a1d67_4_k_cu_ed741f62_33514cuda3std3__45__cpo3endE,@object
	.size		_ZN39_INTERNAL_c47a1d67_4_k_cu_ed741f62_33514cuda3std3__45__cpo3endE,(_ZN39_INTERNAL_c47a1d67_4_k_cu_ed741f62_33514cuda3std3__419piecewise_constructE - _ZN39_INTERNAL_c47a1d67_4_k_cu_ed741f62_33514cuda3std3__45__cpo3endE)
_ZN39_INTERNAL_c47a1d67_4_k_cu_ed741f62_33514cuda3std3__45__cpo3endE:
	.zero		1
	.type		_ZN39_INTERNAL_c47a1d67_4_k_cu_ed741f62_33514cuda3std3__419piecewise_constructE,@object
	.size		_ZN39_INTERNAL_c47a1d67_4_k_cu_ed741f62_33514cuda3std3__419piecewise_constructE,(_ZN39_INTERNAL_c47a1d67_4_k_cu_ed741f62_33514cuda3std3__45__cpo4cendE - _ZN39_INTERNAL_c47a1d67_4_k_cu_ed741f62_33514cuda3std3__419piecewise_constructE)
_ZN39_INTERNAL_c47a1d67_4_k_cu_ed741f62_33514cuda3std3__419piecewise_constructE:
	.zero		1
	.type		_ZN39_INTERNAL_c47a1d67_4_k_cu_ed741f62_33514cuda3std3__45__cpo4cendE,@object
	.size		_ZN39_INTERNAL_c47a1d67_4_k_cu_ed741f62_33514cuda3std3__45__cpo4cendE,(_ZN39_INTERNAL_c47a1d67_4_k_cu_ed741f62_33514cuda3std6ranges3__45__cpo4swapE - _ZN39_INTERNAL_c47a1d67_4_k_cu_ed741f62_33514cuda3std3__45__cpo4cendE)
_ZN39_INTERNAL_c47a1d67_4_k_cu_ed741f62_33514cuda3std3__45__cpo4cendE:
	.zero		1
	.type		_ZN39_INTERNAL_c47a1d67_4_k_cu_ed741f62_33514cuda3std6ranges3__45__cpo4swapE,@object
	.size		_ZN39_INTERNAL_c47a1d67_4_k_cu_ed741f62_33514cuda3std6ranges3__45__cpo4swapE,(.L_9 - _ZN39_INTERNAL_c47a1d67_4_k_cu_ed741f62_33514cuda3std6ranges3__45__cpo4swapE)
_ZN39_INTERNAL_c47a1d67_4_k_cu_ed741f62_33514cuda3std6ranges3__45__cpo4swapE:
	.zero		1
.L_9:


//--------------------- .nv.constant0._ZN7cutlass13device_kernelINS_4fmha6kernel28FmhaKernelTmaWarpSpecializedINS1_10collective30FmhaMainloopTmaWarpSpecializedINS_6half_tEffN4cute5tupleIJNS7_1CILi128EEENS9_ILi64EEENS9_ILi512EEEEEENS8_IJiNS9_ILi1EEENS8_IJiiEEEEEESG_SG_NS4_14ResidualFusionEJEEENS4_15FmhaFwdEpilogueIS6_fNS8_IJSB_SC_SB_EEEEENS2_23IndividualTileSchedulerEJEEEEEvNT_6ParamsE --------------------------
	.section	.nv.constant0._ZN7cutlass13device_kernelINS_4fmha6kernel28FmhaKernelTmaWarpSpecializedINS1_10collective30FmhaMainloopTmaWarpSpecializedINS_6half_tEffN4cute5tupleIJNS7_1CILi128EEENS9_ILi64EEENS9_ILi512EEEEEENS8_IJiNS9_ILi1EEENS8_IJiiEEEEEESG_SG_NS4_14ResidualFusionEJEEENS4_15FmhaFwdEpilogueIS6_fNS8_IJSB_SC_SB_EEEEENS2_23IndividualTileSchedulerEJEEEEEvNT_6ParamsE,"a",@progbits
	.sectionflags	@""
	.align	4
.nv.constant0._ZN7cutlass13device_kernelINS_4fmha6kernel28FmhaKernelTmaWarpSpecializedINS1_10collective30FmhaMainloopTmaWarpSpecializedINS_6half_tEffN4cute5tupleIJNS7_1CILi128EEENS9_ILi64EEENS9_ILi512EEEEEENS8_IJiNS9_ILi1EEENS8_IJiiEEEEEESG_SG_NS4_14ResidualFusionEJEEENS4_15FmhaFwdEpilogueIS6_fNS8_IJSB_SC_SB_EEEEENS2_23IndividualTileSchedulerEJEEEEEvNT_6ParamsE:
	.zero		2688


//--------------------- SYMBOLS --------------------------

	.type		.nv.reservedSmem.offset0,@object
	.size		.nv.reservedSmem.offset0,0x4
	.type		__assertfail,@function
